	.target	sm_90a

	.elftype	@"ET_EXEC"


//--------------------- .note.nv.tkinfo           --------------------------
	.section	.note.nv.tkinfo,"",@"SHT_NOTE"
	.sectionflags	@"SHF_NOTE_NV_TKINFO"
	.tkinfo
        /*0018*/ 	.word	0x00000002
        /*0030*/ 	.string	""
        /*0030*/ 	.string	"ptxas"
        /*0030*/ 	.string	"Cuda compilation tools, release 13.0, V13.0.88"
        /*0030*/ 	.string	"Build cuda_13.0.r13.0/compiler.36424714_0"
        /*0030*/ 	.string	"-arch sm_90a -m 64 "



//--------------------- .note.nv.cuinfo           --------------------------
	.section	.note.nv.cuinfo,"",@"SHT_NOTE"
	.sectionflags	@"SHF_NOTE_NV_CUINFO"
        /*0018*/ 	.short	0x0002
        /*001a*/ 	.short	0x005a
        /*001c*/ 	.short	0x0082
	.zero		2


//--------------------- .nv.info                  --------------------------
	.section	.nv.info,"",@"SHT_CUDA_INFO"
	.align	4


	//----- nvinfo : EIATTR_REGCOUNT
	.align		4
        /*0000*/ 	.byte	0x04, 0x2f
        /*0002*/ 	.short	(.L_15 - .L_14)
	.align		4
.L_14:
        /*0004*/ 	.word	index@(_ZN7cutlass13device_kernelINS_4gemm6kernel13GemmUniversalINS1_17GroupProblemShapeIN4cute5tupleIJiiiEEEEENS1_10collective13CollectiveMmaINS1_39MainloopSm90ArrayTmaGmmaWarpSpecializedILi8ENS6_IJNS5_1CILi1EEESD_SD_EEENS1_52KernelPtrArrayTmaWarpSpecializedPingpongFP8FastAccumEEENS6_IJNSC_ILi128EEENSC_ILi256EEENSC_ILi64EEEEEENS_12float_e4m3_tEPNS6_IJlSD_NSC_ILi0EEEEEESL_SO_NS5_8TiledMMAINS5_8MMA_AtomIJNS5_4SM904GMMA31MMA_64x256x32_F32E4M3E4M3_SS_TNILNSS_7ScaleInE1ELSU_1EEEEEENS5_6LayoutISE_NS6_IJSM_SM_SM_EEEEENS6_IJNS5_10UnderscoreES10_S10_EEEEENS5_13SM90_TMA_LOADENS5_14ComposedLayoutINS5_7SwizzleILi2ELi4ELi3EEENS5_18smem_ptr_flag_bitsILi8EEENSX_INS6_IJNSC_ILi8EEESJ_EEENS6_IJSJ_SD_EEEEEEEvNS5_8identityES13_S1D_vS1E_EENS_8epilogue10collective18CollectiveEpilogueINS1G_30Sm90PtrArrayTmaWarpSpecializedILi4ELi2ELi16ELb1ELb0ELi2EEEJSK_NS6_IJSJ_NSC_ILi32EEEEEENS_6half_tEPNS6_IJSD_lSM_EEES1N_S1P_NS1G_6fusion15FusionCallbacksIS1K_NS1Q_17LinearCombinationIS1N_fS1N_fLNS_15FloatRoundStyleE2EEESK_S1M_JEEES13_NS14_INS15_ILi3ELi4ELi3EEENS17_ILi16EEENSX_INS6_IJSJ_S19_EEENS6_IJSD_SJ_EEEEEEENS5_17SM75_U16x8_LDSM_TENS5_14SM90_TMA_STOREES21_NS5_17SM90_U16x8_STSM_TENS5_9Copy_AtomIJNS5_17SM90_U32x4_STSM_NES1N_EEEvEEEvvEEEEvNT_6ParamsE)
        /*0008*/ 	.word	0x000000a8


	//----- nvinfo : EIATTR_FRAME_SIZE
	.align		4
.L_15:
        /*000c*/ 	.byte	0x04, 0x11
        /*000e*/ 	.short	(.L_17 - .L_16)
	.align		4
.L_16:
        /*0010*/ 	.word	index@($__internal_0_$__cuda_sm20_div_u64)
        /*0014*/ 	.word	0x000004e0


	//----- nvinfo : EIATTR_FRAME_SIZE
	.align		4
.L_17:
        /*0018*/ 	.byte	0x04, 0x11
        /*001a*/ 	.short	(.L_19 - .L_18)
	.align		4
.L_18:
        /*001c*/ 	.word	index@(_ZN7cutlass13device_kernelINS_4gemm6kernel13GemmUniversalINS1_17GroupProblemShapeIN4cute5tupleIJiiiEEEEENS1_10collective13CollectiveMmaINS1_39MainloopSm90ArrayTmaGmmaWarpSpecializedILi8ENS6_IJNS5_1CILi1EEESD_SD_EEENS1_52KernelPtrArrayTmaWarpSpecializedPingpongFP8FastAccumEEENS6_IJNSC_ILi128EEENSC_ILi256EEENSC_ILi64EEEEEENS_12float_e4m3_tEPNS6_IJlSD_NSC_ILi0EEEEEESL_SO_NS5_8TiledMMAINS5_8MMA_AtomIJNS5_4SM904GMMA31MMA_64x256x32_F32E4M3E4M3_SS_TNILNSS_7ScaleInE1ELSU_1EEEEEENS5_6LayoutISE_NS6_IJSM_SM_SM_EEEEENS6_IJNS5_10UnderscoreES10_S10_EEEEENS5_13SM90_TMA_LOADENS5_14ComposedLayoutINS5_7SwizzleILi2ELi4ELi3EEENS5_18smem_ptr_flag_bitsILi8EEENSX_INS6_IJNSC_ILi8EEESJ_EEENS6_IJSJ_SD_EEEEEEEvNS5_8identityES13_S1D_vS1E_EENS_8epilogue10collective18CollectiveEpilogueINS1G_30Sm90PtrArrayTmaWarpSpecializedILi4ELi2ELi16ELb1ELb0ELi2EEEJSK_NS6_IJSJ_NSC_ILi32EEEEEENS_6half_tEPNS6_IJSD_lSM_EEES1N_S1P_NS1G_6fusion15FusionCallbacksIS1K_NS1Q_17LinearCombinationIS1N_fS1N_fLNS_15FloatRoundStyleE2EEESK_S1M_JEEES13_NS14_INS15_ILi3ELi4ELi3EEENS17_ILi16EEENSX_INS6_IJSJ_S19_EEENS6_IJSD_SJ_EEEEEEENS5_17SM75_U16x8_LDSM_TENS5_14SM90_TMA_STOREES21_NS5_17SM90_U16x8_STSM_TENS5_9Copy_AtomIJNS5_17SM90_U32x4_STSM_NES1N_EEEvEEEvvEEEEvNT_6ParamsE)
        /*0020*/ 	.word	0x000004e0


	//----- nvinfo : EIATTR_MIN_STACK_SIZE
	.align		4
.L_19:
        /*0024*/ 	.byte	0x04, 0x12
        /*0026*/ 	.short	(.L_21 - .L_20)
	.align		4
.L_20:
        /*0028*/ 	.word	index@(_ZN7cutlass13device_kernelINS_4gemm6kernel13GemmUniversalINS1_17GroupProblemShapeIN4cute5tupleIJiiiEEEEENS1_10collective13CollectiveMmaINS1_39MainloopSm90ArrayTmaGmmaWarpSpecializedILi8ENS6_IJNS5_1CILi1EEESD_SD_EEENS1_52KernelPtrArrayTmaWarpSpecializedPingpongFP8FastAccumEEENS6_IJNSC_ILi128EEENSC_ILi256EEENSC_ILi64EEEEEENS_12float_e4m3_tEPNS6_IJlSD_NSC_ILi0EEEEEESL_SO_NS5_8TiledMMAINS5_8MMA_AtomIJNS5_4SM904GMMA31MMA_64x256x32_F32E4M3E4M3_SS_TNILNSS_7ScaleInE1ELSU_1EEEEEENS5_6LayoutISE_NS6_IJSM_SM_SM_EEEEENS6_IJNS5_10UnderscoreES10_S10_EEEEENS5_13SM90_TMA_LOADENS5_14ComposedLayoutINS5_7SwizzleILi2ELi4ELi3EEENS5_18smem_ptr_flag_bitsILi8EEENSX_INS6_IJNSC_ILi8EEESJ_EEENS6_IJSJ_SD_EEEEEEEvNS5_8identityES13_S1D_vS1E_EENS_8epilogue10collective18CollectiveEpilogueINS1G_30Sm90PtrArrayTmaWarpSpecializedILi4ELi2ELi16ELb1ELb0ELi2EEEJSK_NS6_IJSJ_NSC_ILi32EEEEEENS_6half_tEPNS6_IJSD_lSM_EEES1N_S1P_NS1G_6fusion15FusionCallbacksIS1K_NS1Q_17LinearCombinationIS1N_fS1N_fLNS_15FloatRoundStyleE2EEESK_S1M_JEEES13_NS14_INS15_ILi3ELi4ELi3EEENS17_ILi16EEENSX_INS6_IJSJ_S19_EEENS6_IJSD_SJ_EEEEEEENS5_17SM75_U16x8_LDSM_TENS5_14SM90_TMA_STOREES21_NS5_17SM90_U16x8_STSM_TENS5_9Copy_AtomIJNS5_17SM90_U32x4_STSM_NES1N_EEEvEEEvvEEEEvNT_6ParamsE)
        /*002c*/ 	.word	0x000004e0
.L_21:


//--------------------- .nv.compat                --------------------------
	.section	.nv.compat,"",@"SHT_CUDA_COMPAT_INFO"
	.align	4
        /*0000*/ 	.byte	0x02, 0x09, 0x01, 0x00, 0x02, 0x02, 0x04, 0x00, 0x02, 0x05, 0x05, 0x00, 0x03, 0x07, 0x01, 0x01
        /*0010*/ 	.byte	0x02, 0x03, 0x03, 0x00, 0x02, 0x06, 0x01, 0x00, 0x04, 0x0b, 0x08, 0x00, 0x00, 0x00, 0x00, 0x00
        /*0020*/ 	.byte	0x00, 0x00, 0x00, 0x00


//--------------------- .nv.info._ZN7cutlass13device_kernelINS_4gemm6kernel13GemmUniversalINS1_17GroupProblemShapeIN4cute5tupleIJiiiEEEEENS1_10collective13CollectiveMmaINS1_39MainloopSm90ArrayTmaGmmaWarpSpecializedILi8ENS6_IJNS5_1CILi1EEESD_SD_EEENS1_52KernelPtrArrayTmaWarpSpecializedPingpongFP8FastAccumEEENS6_IJNSC_ILi128EEENSC_ILi256EEENSC_ILi64EEEEEENS_12float_e4m3_tEPNS6_IJlSD_NSC_ILi0EEEEEESL_SO_NS5_8TiledMMAINS5_8MMA_AtomIJNS5_4SM904GMMA31MMA_64x256x32_F32E4M3E4M3_SS_TNILNSS_7ScaleInE1ELSU_1EEEEEENS5_6LayoutISE_NS6_IJSM_SM_SM_EEEEENS6_IJNS5_10UnderscoreES10_S10_EEEEENS5_13SM90_TMA_LOADENS5_14ComposedLayoutINS5_7SwizzleILi2ELi4ELi3EEENS5_18smem_ptr_flag_bitsILi8EEENSX_INS6_IJNSC_ILi8EEESJ_EEENS6_IJSJ_SD_EEEEEEEvNS5_8identityES13_S1D_vS1E_EENS_8epilogue10collective18CollectiveEpilogueINS1G_30Sm90PtrArrayTmaWarpSpecializedILi4ELi2ELi16ELb1ELb0ELi2EEEJSK_NS6_IJSJ_NSC_ILi32EEEEEENS_6half_tEPNS6_IJSD_lSM_EEES1N_S1P_NS1G_6fusion15FusionCallbacksIS1K_NS1Q_17LinearCombinationIS1N_fS1N_fLNS_15FloatRoundStyleE2EEESK_S1M_JEEES13_NS14_INS15_ILi3ELi4ELi3EEENS17_ILi16EEENSX_INS6_IJSJ_S19_EEENS6_IJSD_SJ_EEEEEEENS5_17SM75_U16x8_LDSM_TENS5_14SM90_TMA_STOREES21_NS5_17SM90_U16x8_STSM_TENS5_9Copy_AtomIJNS5_17SM90_U32x4_STSM_NES1N_EEEvEEEvvEEEEvNT_6ParamsE --------------------------
	.section	.nv.info._ZN7cutlass13device_kernelINS_4gemm6kernel13GemmUniversalINS1_17GroupProblemShapeIN4cute5tupleIJiiiEEEEENS1_10collective13CollectiveMmaINS1_39MainloopSm90ArrayTmaGmmaWarpSpecializedILi8ENS6_IJNS5_1CILi1EEESD_SD_EEENS1_52KernelPtrArrayTmaWarpSpecializedPingpongFP8FastAccumEEENS6_IJNSC_ILi128EEENSC_ILi256EEENSC_ILi64EEEEEENS_12float_e4m3_tEPNS6_IJlSD_NSC_ILi0EEEEEESL_SO_NS5_8TiledMMAINS5_8MMA_AtomIJNS5_4SM904GMMA31MMA_64x256x32_F32E4M3E4M3_SS_TNILNSS_7ScaleInE1ELSU_1EEEEEENS5_6LayoutISE_NS6_IJSM_SM_SM_EEEEENS6_IJNS5_10UnderscoreES10_S10_EEEEENS5_13SM90_TMA_LOADENS5_14ComposedLayoutINS5_7SwizzleILi2ELi4ELi3EEENS5_18smem_ptr_flag_bitsILi8EEENSX_INS6_IJNSC_ILi8EEESJ_EEENS6_IJSJ_SD_EEEEEEEvNS5_8identityES13_S1D_vS1E_EENS_8epilogue10collective18CollectiveEpilogueINS1G_30Sm90PtrArrayTmaWarpSpecializedILi4ELi2ELi16ELb1ELb0ELi2EEEJSK_NS6_IJSJ_NSC_ILi32EEEEEENS_6half_tEPNS6_IJSD_lSM_EEES1N_S1P_NS1G_6fusion15FusionCallbacksIS1K_NS1Q_17LinearCombinationIS1N_fS1N_fLNS_15FloatRoundStyleE2EEESK_S1M_JEEES13_NS14_INS15_ILi3ELi4ELi3EEENS17_ILi16EEENSX_INS6_IJSJ_S19_EEENS6_IJSD_SJ_EEEEEEENS5_17SM75_U16x8_LDSM_TENS5_14SM90_TMA_STOREES21_NS5_17SM90_U16x8_STSM_TENS5_9Copy_AtomIJNS5_17SM90_U32x4_STSM_NES1N_EEEvEEEvvEEEEvNT_6ParamsE,"",@"SHT_CUDA_INFO"
	.sectionflags	@""
	.align	4


	//----- nvinfo : EIATTR_CUDA_API_VERSION
	.align		4
        /*0000*/ 	.byte	0x04, 0x37
        /*0002*/ 	.short	(.L_23 - .L_22)
.L_22:
        /*0004*/ 	.word	0x00000082


	//----- nvinfo : EIATTR_KPARAM_INFO
	.align		4
.L_23:
        /*0008*/ 	.byte	0x04, 0x17
        /*000a*/ 	.short	(.L_25 - .L_24)
.L_24:
        /*000c*/ 	.word	0x00000000
        /*0010*/ 	.short	0x0000
        /*0012*/ 	.short	0x0070
        /*0014*/ 	.byte	0x00, 0xf0, 0x01, 0x1c


	//----- nvinfo : EIATTR_SPARSE_MMA_MASK
	.align		4
.L_25:
        /*0018*/ 	.byte	0x03, 0x50
        /*001a*/ 	.short	0x0000


	//----- nvinfo : EIATTR_MAXREG_COUNT
	.align		4
        /*001c*/ 	.byte	0x03, 0x1b
        /*001e*/ 	.short	0x00a8


	//----- nvinfo : EIATTR_NUM_BARRIERS
	.align		4
        /*0020*/ 	.byte	0x02, 0x4c
        /*0022*/ 	.byte	0x02
	.zero		1


	//----- nvinfo : EIATTR_EXTERNS
	.align		4
        /*0024*/ 	.byte	0x04, 0x0f
        /*0026*/ 	.short	(.L_27 - .L_26)


	//   ....[0]....
	.align		4
.L_26:
        /*0028*/ 	.word	index@(__assertfail)


	//----- nvinfo : EIATTR_ANNOTATIONS
	.align		4
.L_27:
        /*002c*/ 	.byte	0x04, 0x55
        /*002e*/ 	.short	(.L_29 - .L_28)


	//   ....[0]....
.L_28:
        /*0030*/ 	.word	0x00000001
        /*0034*/ 	.byte	0xd0, 0x3b, 0x00, 0x00, 0x01, 0x00, 0x00, 0x00, 0x10, 0x3c, 0x00, 0x00, 0x01, 0x00, 0x00, 0x00
        /* <DEDUP_REMOVED lines=414> */
        /*1a24*/ 	.byte	0xa0, 0x1b, 0x01, 0x00


	//----- nvinfo : EIATTR_MERCURY_ISA_VERSION
	.align		4
.L_29:
        /*1a28*/ 	.byte	0x03, 0x5f
        /*1a2a*/ 	.short	0x0101


	//----- nvinfo : EIATTR_INT_WARP_WIDE_INSTR_OFFSETS
	.align		4
        /*1a2c*/ 	.byte	0x04, 0x31
        /*1a2e*/ 	.short	(.L_31 - .L_30)


	//   ....[0]....
.L_30:
        /*1a30*/ 	.word	0x00001250


	//   ....[1]....
        /*1a34*/ 	.word	0x00001260


	//   ....[2]....
        /*1a38*/ 	.word	0x000012e0


	//   ....[3]....
        /*1a3c*/ 	.word	0x00001340


	//   ....[4]....
        /*1a40*/ 	.word	0x00001390


	//   ....[5]....
        /*1a44*/ 	.word	0x000013c0


	//   ....[6]....
        /*1a48*/ 	.word	0x00001430


	//   ....[7]....
        /*1a4c*/ 	.word	0x00001470


	//----- nvinfo : EIATTR_COOP_GROUP_MASK_REGIDS
	.align		4
.L_31:
        /*1a50*/ 	.byte	0x04, 0x29
        /*1a52*/ 	.short	(.L_33 - .L_32)


	//   ....[0]....
.L_32:
        /*1a54*/ 	.word	0xffffffff


	//   ....[1]....
        /*1a58*/ 	.word	0xffffffff


	//   ....[2]....
        /*1a5c*/ 	.word	0xffffffff


	//   ....[3]....
        /*1a60*/ 	.word	0xffffffff


	//   ....[4]....
        /*1a64*/ 	.word	0xffffffff


	//   ....[5]....
        /*1a68*/ 	.word	0xffffffff


	//   ....[6]....
        /*1a6c*/ 	.word	0xffffffff


	//   ....[7]....
        /*1a70*/ 	.word	0xffffffff


	//   ....[8]....
        /*1a74*/ 	.word	0xffffffff


	//   ....[9]....
        /*1a78*/ 	.word	0xffffffff


	//   ....[10]....
        /*1a7c*/ 	.word	0xffffffff


	//   ....[11]....
        /*1a80*/ 	.word	0xffffffff


	//   ....[12]....
        /*1a84*/ 	.word	0xffffffff


	//   ....[13]....
        /*1a88*/ 	.word	0xffffffff


	//   ....[14]....
        /*1a8c*/ 	.word	0xffffffff


	//   ....[15]....
        /*1a90*/ 	.word	0xffffffff


	//   ....[16]....
        /*1a94*/ 	.word	0xffffffff


	//   ....[17]....
        /*1a98*/ 	.word	0xffffffff


	//   ....[18]....
        /*1a9c*/ 	.word	0xffffffff


	//   ....[19]....
        /*1aa0*/ 	.word	0xffffffff


	//   ....[20]....
        /*1aa4*/ 	.word	0xffffffff


	//   ....[21]....
        /*1aa8*/ 	.word	0xffffffff


	//   ....[22]....
        /*1aac*/ 	.word	0xffffffff


	//   ....[23]....
        /*1ab0*/ 	.word	0xffffffff


	//   ....[24]....
        /*1ab4*/ 	.word	0xffffffff


	//   ....[25]....
        /*1ab8*/ 	.word	0xffffffff


	//   ....[26]....
        /*1abc*/ 	.word	0xffffffff


	//   ....[27]....
        /*1ac0*/ 	.word	0xffffffff


	//   ....[28]....
        /*1ac4*/ 	.word	0xffffffff


	//   ....[29]....
        /*1ac8*/ 	.word	0xffffffff


	//   ....[30]....
        /*1acc*/ 	.word	0xffffffff


	//   ....[31]....
        /*1ad0*/ 	.word	0xffffffff


	//   ....[32]....
        /*1ad4*/ 	.word	0xffffffff


	//   ....[33]....
        /*1ad8*/ 	.word	0xffffffff


	//   ....[34]....
        /*1adc*/ 	.word	0xffffffff


	//   ....[35]....
        /*1ae0*/ 	.word	0xffffffff


	//   ....[36]....
        /*1ae4*/ 	.word	0xffffffff


	//   ....[37]....
        /*1ae8*/ 	.word	0xffffffff


	//   ....[38]....
        /*1aec*/ 	.word	0xffffffff


	//   ....[39]....
        /*1af0*/ 	.word	0xffffffff


	//   ....[40]....
        /*1af4*/ 	.word	0xffffffff


	//   ....[41]....
        /*1af8*/ 	.word	0xffffffff


	//   ....[42]....
        /*1afc*/ 	.word	0xffffffff


	//   ....[43]....
        /*1b00*/ 	.word	0xffffffff


	//   ....[44]....
        /*1b04*/ 	.word	0xffffffff


	//   ....[45]....
        /*1b08*/ 	.word	0xffffffff


	//   ....[46]....
        /*1b0c*/ 	.word	0xffffffff


	//   ....[47]....
        /*1b10*/ 	.word	0xffffffff


	//   ....[48]....
        /*1b14*/ 	.word	0xffffffff


	//   ....[49]....
        /*1b18*/ 	.word	0xffffffff


	//   ....[50]....
        /*1b1c*/ 	.word	0xffffffff


	//   ....[51]....
        /*1b20*/ 	.word	0xffffffff


	//   ....[52]....
        /*1b24*/ 	.word	0xffffffff


	//   ....[53]....
        /*1b28*/ 	.word	0xffffffff


	//   ....[54]....
        /*1b2c*/ 	.word	0xffffffff


	//   ....[55]....
        /*1b30*/ 	.word	0xffffffff


	//   ....[56]....
        /*1b34*/ 	.word	0xffffffff


	//   ....[57]....
        /*1b38*/ 	.word	0xffffffff


	//   ....[58]....
        /*1b3c*/ 	.word	0xffffffff


	//   ....[59]....
        /*1b40*/ 	.word	0xffffffff


	//   ....[60]....
        /*1b44*/ 	.word	0xffffffff


	//   ....[61]....
        /*1b48*/ 	.word	0xffffffff


	//   ....[62]....
        /*1b4c*/ 	.word	0xffffffff


	//   ....[63]....
        /*1b50*/ 	.word	0xffffffff


	//   ....[64]....
        /*1b54*/ 	.word	0xffffffff


	//   ....[65]....
        /*1b58*/ 	.word	0xffffffff


	//   ....[66]....
        /*1b5c*/ 	.word	0xffffffff


	//   ....[67]....
        /*1b60*/ 	.word	0xffffffff


	//   ....[68]....
        /*1b64*/ 	.word	0xffffffff


	//   ....[69]....
        /*1b68*/ 	.word	0xffffffff


	//   ....[70]....
        /*1b6c*/ 	.word	0xffffffff


	//   ....[71]....
        /*1b70*/ 	.word	0xffffffff


	//   ....[72]....
        /*1b74*/ 	.word	0xffffffff


	//   ....[73]....
        /*1b78*/ 	.word	0xffffffff


	//   ....[74]....
        /*1b7c*/ 	.word	0xffffffff


	//   ....[75]....
        /*1b80*/ 	.word	0xffffffff


	//   ....[76]....
        /*1b84*/ 	.word	0xffffffff


	//   ....[77]....
        /*1b88*/ 	.word	0xffffffff


	//   ....[78]....
        /*1b8c*/ 	.word	0x0500000f


	//----- nvinfo : EIATTR_COOP_GROUP_INSTR_OFFSETS
	.align		4
.L_33:
        /*1b90*/ 	.byte	0x04, 0x28
        /*1b92*/ 	.short	(.L_35 - .L_34)


	//   ....[0]....
.L_34:
        /*1b94*/ 	.word	0x00000830


	//   ....[1]....
        /*1b98*/ 	.word	0x00000860


	//   ....[2]....
        /*1b9c*/ 	.word	0x00000d00


	//   ....[3]....
        /*1ba0*/ 	.word	0x00000fa0


	//   ....[4]....
        /*1ba4*/ 	.word	0x00001170


	//   ....[5]....
        /*1ba8*/ 	.word	0x000011b0


	//   ....[6]....
        /*1bac*/ 	.word	0x00001b00


	//   ....[7]....
        /*1bb0*/ 	.word	0x00001b30


	//   ....[8]....
        /*1bb4*/ 	.word	0x00001bb0


	//   ....[9]....
        /*1bb8*/ 	.word	0x00001bc0


	//   ....[10]....
        /*1bbc*/ 	.word	0x00001c00


	//   ....[11]....
        /*1bc0*/ 	.word	0x00001c20


	//   ....[12]....
        /*1bc4*/ 	.word	0x00001c60


	//   ....[13]....
        /*1bc8*/ 	.word	0x00001c80


	//   ....[14]....
        /*1bcc*/ 	.word	0x00001cc0


	//   ....[15]....
        /*1bd0*/ 	.word	0x00001ce0


	//   ....[16]....
        /*1bd4*/ 	.word	0x00001d50


	//   ....[17]....
        /*1bd8*/ 	.word	0x00001e80


	//   ....[18]....
        /*1bdc*/ 	.word	0x00001f00


	//   ....[19]....
        /*1be0*/ 	.word	0x000024e0


	//   ....[20]....
        /*1be4*/ 	.word	0x000024f0


	//   ....[21]....
        /*1be8*/ 	.word	0x00002540


	//   ....[22]....
        /*1bec*/ 	.word	0x00002550


	//   ....[23]....
        /*1bf0*/ 	.word	0x000025a0


	//   ....[24]....
        /*1bf4*/ 	.word	0x000025b0


	//   ....[25]....
        /*1bf8*/ 	.word	0x00002600


	//   ....[26]....
        /*1bfc*/ 	.word	0x00002610


	//   ....[27]....
        /*1c00*/ 	.word	0x00002660


	//   ....[28]....
        /*1c04*/ 	.word	0x00002670


	//   ....[29]....
        /*1c08*/ 	.word	0x00002700


	//   ....[30]....
        /*1c0c*/ 	.word	0x00002750


	//   ....[31]....
        /*1c10*/ 	.word	0x000027e0


	//   ....[32]....
        /*1c14*/ 	.word	0x00002800


	//   ....[33]....
        /*1c18*/ 	.word	0x00002810


	//   ....[34]....
        /*1c1c*/ 	.word	0x00002820


	//   ....[35]....
        /*1c20*/ 	.word	0x00002830


	//   ....[36]....
        /*1c24*/ 	.word	0x00002840


	//   ....[37]....
        /*1c28*/ 	.word	0x000030b0


	//   ....[38]....
        /*1c2c*/ 	.word	0x00003350


	//   ....[39]....
        /*1c30*/ 	.word	0x000036c0


	//   ....[40]....
        /*1c34*/ 	.word	0x0000f110


	//   ....[41]....
        /*1c38*/ 	.word	0x0000f570


	//   ....[42]....
        /*1c3c*/ 	.word	0x0000f910


	//   ....[43]....
        /*1c40*/ 	.word	0x00011670


	//   ....[44]....
        /*1c44*/ 	.word	0x00011d80


	//   ....[45]....
        /*1c48*/ 	.word	0x000121f0


	//   ....[46]....
        /*1c4c*/ 	.word	0x00012ff0


	//   ....[47]....
        /*1c50*/ 	.word	0x00014060


	//   ....[48]....
        /*1c54*/ 	.word	0x00014080


	//   ....[49]....
        /*1c58*/ 	.word	0x000140d0


	//   ....[50]....
        /*1c5c*/ 	.word	0x000140f0


	//   ....[51]....
        /*1c60*/ 	.word	0x00014130


	//   ....[52]....
        /*1c64*/ 	.word	0x00014160


	//   ....[53]....
        /*1c68*/ 	.word	0x000141a0


	//   ....[54]....
        /*1c6c*/ 	.word	0x000141d0


	//   ....[55]....
        /*1c70*/ 	.word	0x00014210


	//   ....[56]....
        /*1c74*/ 	.word	0x00014240


	//   ....[57]....
        /*1c78*/ 	.word	0x000142d0


	//   ....[58]....
        /*1c7c*/ 	.word	0x000143f0


	//   ....[59]....
        /*1c80*/ 	.word	0x00014410


	//   ....[60]....
        /*1c84*/ 	.word	0x00014a70


	//   ....[61]....
        /*1c88*/ 	.word	0x00014a80


	//   ....[62]....
        /*1c8c*/ 	.word	0x00014ad0


	//   ....[63]....
        /*1c90*/ 	.word	0x00014ae0


	//   ....[64]....
        /*1c94*/ 	.word	0x00014b30


	//   ....[65]....
        /*1c98*/ 	.word	0x00014b40


	//   ....[66]....
        /*1c9c*/ 	.word	0x00014b90


	//   ....[67]....
        /*1ca0*/ 	.word	0x00014ba0


	//   ....[68]....
        /*1ca4*/ 	.word	0x00014bf0


	//   ....[69]....
        /*1ca8*/ 	.word	0x00014c00


	//   ....[70]....
        /*1cac*/ 	.word	0x00014c90


	//   ....[71]....
        /*1cb0*/ 	.word	0x00014d00


	//   ....[72]....
        /*1cb4*/ 	.word	0x00014d90


	//   ....[73]....
        /*1cb8*/ 	.word	0x00014db0


	//   ....[74]....
        /*1cbc*/ 	.word	0x00014dc0


	//   ....[75]....
        /*1cc0*/ 	.word	0x00014dd0


	//   ....[76]....
        /*1cc4*/ 	.word	0x00014de0


	//   ....[77]....
        /*1cc8*/ 	.word	0x00014df0


	//   ....[78]....
        /*1ccc*/ 	.word	0x00016cc0


	//----- nvinfo : EIATTR_REG_RECONFIG
	.align		4
.L_35:
        /*1cd0*/ 	.byte	0x01, 0x54
	.zero		2


	//----- nvinfo : EIATTR_SYSCALL_OFFSETS
	.align		4
        /*1cd4*/ 	.byte	0x04, 0x46
        /*1cd6*/ 	.short	(.L_37 - .L_36)


	//   ....[0]....
.L_36:
        /*1cd8*/ 	.word	0x00008560


	//   ....[1]....
        /*1cdc*/ 	.word	0x00008650


	//----- nvinfo : EIATTR_MBARRIER_INSTR_OFFSETS
	.align		4
.L_37:
        /*1ce0*/ 	.byte	0x04, 0x39
        /*1ce2*/ 	.short	(.L_39 - .L_38)


	//   ....[0]....
.L_38:
        /*1ce4*/ 	.word	0x00000be0
        /*1ce8*/ 	.word	0x000000ff
        /*1cec*/ 	.word	0x00034400
        /*1cf0*/ 	.short	0x0100
        /*1cf2*/ 	.byte	0x06
	.zero		1


	//   ....[1]....
        /*1cf4*/ 	.word	0x00000bf0
        /*1cf8*/ 	.word	0x000000ff
        /*1cfc*/ 	.word	0x00034440
        /*1d00*/ 	.short	0x0100
        /*1d02*/ 	.byte	0x06
	.zero		1


	//   ....[2]....
        /*1d04*/ 	.word	0x00000c00
        /*1d08*/ 	.word	0x000000ff
        /*1d0c*/ 	.word	0x00034408
        /*1d10*/ 	.short	0x0100
        /*1d12*/ 	.byte	0x06
	.zero		1


	//   ....[3]....
        /*1d14*/ 	.word	0x00000c10
        /*1d18*/ 	.word	0x000000ff
        /*1d1c*/ 	.word	0x00034448
        /*1d20*/ 	.short	0x0100
        /*1d22*/ 	.byte	0x06
	.zero		1


	//   ....[4]....
        /*1d24*/ 	.word	0x00000c20
        /*1d28*/ 	.word	0x000000ff
        /*1d2c*/ 	.word	0x00034410
        /*1d30*/ 	.short	0x0100
        /*1d32*/ 	.byte	0x06
	.zero		1


	//   ....[5]....
        /*1d34*/ 	.word	0x00000c30
        /*1d38*/ 	.word	0x000000ff
        /*1d3c*/ 	.word	0x00034450
        /*1d40*/ 	.short	0x0100
        /*1d42*/ 	.byte	0x06
	.zero		1


	//   ....[6]....
        /*1d44*/ 	.word	0x00000c40
        /*1d48*/ 	.word	0x000000ff
        /*1d4c*/ 	.word	0x00034418
        /*1d50*/ 	.short	0x0100
        /*1d52*/ 	.byte	0x06
	.zero		1


	//   ....[7]....
        /*1d54*/ 	.word	0x00000c50
        /*1d58*/ 	.word	0x000000ff
        /*1d5c*/ 	.word	0x00034458
        /*1d60*/ 	.short	0x0100
        /*1d62*/ 	.byte	0x06
	.zero		1


	//   ....[8]....
        /*1d64*/ 	.word	0x00000c60
        /*1d68*/ 	.word	0x000000ff
        /*1d6c*/ 	.word	0x00034420
        /*1d70*/ 	.short	0x0100
        /*1d72*/ 	.byte	0x06
	.zero		1


	//   ....[9]....
        /*1d74*/ 	.word	0x00000c70
        /*1d78*/ 	.word	0x000000ff
        /*1d7c*/ 	.word	0x00034460
        /*1d80*/ 	.short	0x0100
        /*1d82*/ 	.byte	0x06
	.zero		1


	//   ....[10]....
        /*1d84*/ 	.word	0x00000c80
        /*1d88*/ 	.word	0x000000ff
        /*1d8c*/ 	.word	0x00034428
        /*1d90*/ 	.short	0x0100
        /*1d92*/ 	.byte	0x06
	.zero		1


	//   ....[11]....
        /*1d94*/ 	.word	0x00000c90
        /*1d98*/ 	.word	0x000000ff
        /*1d9c*/ 	.word	0x00034468
        /*1da0*/ 	.short	0x0100
        /*1da2*/ 	.byte	0x06
	.zero		1


	//   ....[12]....
        /*1da4*/ 	.word	0x00000ca0
        /*1da8*/ 	.word	0x000000ff
        /*1dac*/ 	.word	0x00034430
        /*1db0*/ 	.short	0x0100
        /*1db2*/ 	.byte	0x06
	.zero		1


	//   ....[13]....
        /*1db4*/ 	.word	0x00000cb0
        /*1db8*/ 	.word	0x000000ff
        /*1dbc*/ 	.word	0x00034470
        /*1dc0*/ 	.short	0x0100
        /*1dc2*/ 	.byte	0x06
	.zero		1


	//   ....[14]....
        /*1dc4*/ 	.word	0x00000cc0
        /*1dc8*/ 	.word	0x000000ff
        /*1dcc*/ 	.word	0x00034438
        /*1dd0*/ 	.short	0x0100
        /*1dd2*/ 	.byte	0x06
	.zero		1


	//   ....[15]....
        /*1dd4*/ 	.word	0x00000cd0
        /*1dd8*/ 	.word	0x000000ff
        /*1ddc*/ 	.word	0x00034478
        /*1de0*/ 	.short	0x0100
        /*1de2*/ 	.byte	0x06
	.zero		1


	//   ....[16]....
        /*1de4*/ 	.word	0x00000e80
        /*1de8*/ 	.word	0x000000ff
        /*1dec*/ 	.word	0x00034480
        /*1df0*/ 	.short	0x0100
        /*1df2*/ 	.byte	0x06
	.zero		1


	//   ....[17]....
        /*1df4*/ 	.word	0x00000e90
        /*1df8*/ 	.word	0x000000ff
        /*1dfc*/ 	.word	0x000344c0
        /*1e00*/ 	.short	0x0100
        /*1e02*/ 	.byte	0x06
	.zero		1


	//   ....[18]....
        /*1e04*/ 	.word	0x00000ea0
        /*1e08*/ 	.word	0x000000ff
        /*1e0c*/ 	.word	0x00034488
        /*1e10*/ 	.short	0x0100
        /*1e12*/ 	.byte	0x06
	.zero		1


	//   ....[19]....
        /*1e14*/ 	.word	0x00000eb0
        /*1e18*/ 	.word	0x000000ff
        /*1e1c*/ 	.word	0x000344c8
        /*1e20*/ 	.short	0x0100
        /*1e22*/ 	.byte	0x06
	.zero		1


	//   ....[20]....
        /*1e24*/ 	.word	0x00000ec0
        /*1e28*/ 	.word	0x000000ff
        /*1e2c*/ 	.word	0x00034490
        /*1e30*/ 	.short	0x0100
        /*1e32*/ 	.byte	0x06
	.zero		1


	//   ....[21]....
        /*1e34*/ 	.word	0x00000ed0
        /*1e38*/ 	.word	0x000000ff
        /*1e3c*/ 	.word	0x000344d0
        /*1e40*/ 	.short	0x0100
        /*1e42*/ 	.byte	0x06
	.zero		1


	//   ....[22]....
        /*1e44*/ 	.word	0x00000ee0
        /*1e48*/ 	.word	0x000000ff
        /*1e4c*/ 	.word	0x00034498
        /*1e50*/ 	.short	0x0100
        /*1e52*/ 	.byte	0x06
	.zero		1


	//   ....[23]....
        /*1e54*/ 	.word	0x00000ef0
        /*1e58*/ 	.word	0x000000ff
        /*1e5c*/ 	.word	0x000344d8
        /*1e60*/ 	.short	0x0100
        /*1e62*/ 	.byte	0x06
	.zero		1


	//   ....[24]....
        /*1e64*/ 	.word	0x00000f00
        /*1e68*/ 	.word	0x000000ff
        /*1e6c*/ 	.word	0x000344a0
        /*1e70*/ 	.short	0x0100
        /*1e72*/ 	.byte	0x06
	.zero		1


	//   ....[25]....
        /*1e74*/ 	.word	0x00000f10
        /*1e78*/ 	.word	0x000000ff
        /*1e7c*/ 	.word	0x000344e0
        /*1e80*/ 	.short	0x0100
        /*1e82*/ 	.byte	0x06
	.zero		1


	//   ....[26]....
        /*1e84*/ 	.word	0x00000f20
        /*1e88*/ 	.word	0x000000ff
        /*1e8c*/ 	.word	0x000344a8
        /*1e90*/ 	.short	0x0100
        /*1e92*/ 	.byte	0x06
	.zero		1


	//   ....[27]....
        /*1e94*/ 	.word	0x00000f30
        /*1e98*/ 	.word	0x000000ff
        /*1e9c*/ 	.word	0x000344e8
        /*1ea0*/ 	.short	0x0100
        /*1ea2*/ 	.byte	0x06
	.zero		1


	//   ....[28]....
        /*1ea4*/ 	.word	0x00000f40
        /*1ea8*/ 	.word	0x000000ff
        /*1eac*/ 	.word	0x000344b0
        /*1eb0*/ 	.short	0x0100
        /*1eb2*/ 	.byte	0x06
	.zero		1


	//   ....[29]....
        /*1eb4*/ 	.word	0x00000f50
        /*1eb8*/ 	.word	0x000000ff
        /*1ebc*/ 	.word	0x000344f0
        /*1ec0*/ 	.short	0x0100
        /*1ec2*/ 	.byte	0x06
	.zero		1


	//   ....[30]....
        /*1ec4*/ 	.word	0x00000f60
        /*1ec8*/ 	.word	0x000000ff
        /*1ecc*/ 	.word	0x000344b8
        /*1ed0*/ 	.short	0x0100
        /*1ed2*/ 	.byte	0x06
	.zero		1


	//   ....[31]....
        /*1ed4*/ 	.word	0x00000f70
        /*1ed8*/ 	.word	0x000000ff
        /*1edc*/ 	.word	0x000344f8
        /*1ee0*/ 	.short	0x0100
        /*1ee2*/ 	.byte	0x06
	.zero		1


	//   ....[32]....
        /*1ee4*/ 	.word	0x000010e0
        /*1ee8*/ 	.word	0x000000ff
        /*1eec*/ 	.word	0x00034500
        /*1ef0*/ 	.short	0x0100
        /*1ef2*/ 	.byte	0x06
	.zero		1


	//   ....[33]....
        /*1ef4*/ 	.word	0x000010f0
        /*1ef8*/ 	.word	0x000000ff
        /*1efc*/ 	.word	0x00034520
        /*1f00*/ 	.short	0x0100
        /*1f02*/ 	.byte	0x06
	.zero		1


	//   ....[34]....
        /*1f04*/ 	.word	0x00001100
        /*1f08*/ 	.word	0x000000ff
        /*1f0c*/ 	.word	0x00034508
        /*1f10*/ 	.short	0x0100
        /*1f12*/ 	.byte	0x06
	.zero		1


	//   ....[35]....
        /*1f14*/ 	.word	0x00001110
        /*1f18*/ 	.word	0x000000ff
        /*1f1c*/ 	.word	0x00034528
        /*1f20*/ 	.short	0x0100
        /*1f22*/ 	.byte	0x06
	.zero		1


	//   ....[36]....
        /*1f24*/ 	.word	0x00001120
        /*1f28*/ 	.word	0x000000ff
        /*1f2c*/ 	.word	0x00034510
        /*1f30*/ 	.short	0x0100
        /*1f32*/ 	.byte	0x06
	.zero		1


	//   ....[37]....
        /*1f34*/ 	.word	0x00001130
        /*1f38*/ 	.word	0x000000ff
        /*1f3c*/ 	.word	0x00034530
        /*1f40*/ 	.short	0x0100
        /*1f42*/ 	.byte	0x06
	.zero		1


	//   ....[38]....
        /*1f44*/ 	.word	0x00001140
        /*1f48*/ 	.word	0x000000ff
        /*1f4c*/ 	.word	0x00034518
        /*1f50*/ 	.short	0x0100
        /*1f52*/ 	.byte	0x06
	.zero		1


	//   ....[39]....
        /*1f54*/ 	.word	0x00001150
        /*1f58*/ 	.word	0x000000ff
        /*1f5c*/ 	.word	0x00034538
        /*1f60*/ 	.short	0x0100
        /*1f62*/ 	.byte	0x06
	.zero		1


	//   ....[40]....
        /*1f64*/ 	.word	0x00001370
        /*1f68*/ 	.word	0x000000ff
        /*1f6c*/ 	.word	0x00034540
        /*1f70*/ 	.short	0x0100
        /*1f72*/ 	.byte	0x06
	.zero		1


	//   ....[41]....
        /*1f74*/ 	.word	0x000013b0
        /*1f78*/ 	.word	0x000000ff
        /*1f7c*/ 	.word	0x00034548
        /*1f80*/ 	.short	0x0100
        /*1f82*/ 	.byte	0x06
	.zero		1


	//   ....[42]....
        /*1f84*/ 	.word	0x00001420
        /*1f88*/ 	.word	0x000000ff
        /*1f8c*/ 	.word	0x00034550
        /*1f90*/ 	.short	0x0100
        /*1f92*/ 	.byte	0x0b
	.zero		1


	//   ....[43]....
        /*1f94*/ 	.word	0x00001460
        /*1f98*/ 	.word	0x000000ff
        /*1f9c*/ 	.word	0x00034558
        /*1fa0*/ 	.short	0x0100
        /*1fa2*/ 	.byte	0x0b
	.zero		1


	//   ....[44]....
        /*1fa4*/ 	.word	0x00001480
        /*1fa8*/ 	.word	0x000000ff
        /*1fac*/ 	.word	0x00034560
        /*1fb0*/ 	.short	0x0100
        /*1fb2*/ 	.byte	0x0b
	.zero		1


	//   ....[45]....
        /*1fb4*/ 	.word	0x00001490
        /*1fb8*/ 	.word	0x000000ff
        /*1fbc*/ 	.word	0x00034568
        /*1fc0*/ 	.short	0x0100
        /*1fc2*/ 	.byte	0x0b
	.zero		1


	//   ....[46]....
        /*1fc4*/ 	.word	0x00002e10
        /*1fc8*/ 	.word	0x000000ff
        /*1fcc*/ 	.word	0x00034400
        /*1fd0*/ 	.short	0x010a
        /*1fd2*/ 	.byte	0x0b
	.zero		1


	//   ....[47]....
        /*1fd4*/ 	.word	0x00002ef0
        /*1fd8*/ 	.word	0x000000ff
        /*1fdc*/ 	.word	0x00000000
        /*1fe0*/ 	.short	0x0101
        /*1fe2*/ 	.byte	0x0b
	.zero		1


	//   ....[48]....
        /*1fe4*/ 	.word	0x00003b60
        /*1fe8*/ 	.word	0x00000006
        /*1fec*/ 	.word	0x00000000
        /*1ff0*/ 	.short	0x010a
        /*1ff2*/ 	.byte	0x2f
	.zero		1


	//   ....[49]....
        /*1ff4*/ 	.word	0x00004890
        /*1ff8*/ 	.word	0x000000ff
        /*1ffc*/ 	.word	0x00034480
        /*2000*/ 	.short	0x010a
        /*2002*/ 	.byte	0x04
	.zero		1


	//   ....[50]....
        /*2004*/ 	.word	0x000048d0
        /*2008*/ 	.word	0x000000ff
        /*200c*/ 	.word	0x00034480
        /*2010*/ 	.short	0x010a
        /*2012*/ 	.byte	0x04
	.zero		1


	//   ....[51]....
        /*2014*/ 	.word	0x00005f00
        /*2018*/ 	.word	0x000000ff
        /*201c*/ 	.word	0x00034480
        /*2020*/ 	.short	0x010a
        /*2022*/ 	.byte	0x04
	.zero		1


	//   ....[52]....
        /*2024*/ 	.word	0x00005f40
        /*2028*/ 	.word	0x000000ff
        /*202c*/ 	.word	0x00034480
        /*2030*/ 	.short	0x010a
        /*2032*/ 	.byte	0x04
	.zero		1


	//   ....[53]....
        /*2034*/ 	.word	0x00008070
        /*2038*/ 	.word	0x000000ff
        /*203c*/ 	.word	0x00000000
        /*2040*/ 	.short	0x0101
        /*2042*/ 	.byte	0x04
	.zero		1


	//   ....[54]....
        /*2044*/ 	.word	0x00008170
        /*2048*/ 	.word	0x00000000
        /*204c*/ 	.word	0x00000000
        /*2050*/ 	.short	0x0101
        /*2052*/ 	.byte	0x33
	.zero		1


	//   ....[55]....
        /*2054*/ 	.word	0x00008240
        /*2058*/ 	.word	0x000000ff
        /*205c*/ 	.word	0x00000000
        /*2060*/ 	.short	0x0101
        /*2062*/ 	.byte	0x09
	.zero		1


	//   ....[56]....
        /*2064*/ 	.word	0x00008290
        /*2068*/ 	.word	0x00000006
        /*206c*/ 	.word	0x00000010
        /*2070*/ 	.short	0x010a
        /*2072*/ 	.byte	0x2f
	.zero		1


	//   ....[57]....
        /*2074*/ 	.word	0x000089f0
        /*2078*/ 	.word	0x000000ff
        /*207c*/ 	.word	0x00034500
        /*2080*/ 	.short	0x010a
        /*2082*/ 	.byte	0x32
	.zero		1


	//   ....[58]....
        /*2084*/ 	.word	0x000090d0
        /*2088*/ 	.word	0x000000ff
        /*208c*/ 	.word	0x00034508
        /*2090*/ 	.short	0x010a
        /*2092*/ 	.byte	0x32
	.zero		1


	//   ....[59]....
        /*2094*/ 	.word	0x00009620
        /*2098*/ 	.word	0x000000ff
        /*209c*/ 	.word	0x00000000
        /*20a0*/ 	.short	0x0101
        /*20a2*/ 	.byte	0x07
	.zero		1


	//   ....[60]....
        /*20a4*/ 	.word	0x00009650
        /*20a8*/ 	.word	0x000000ff
        /*20ac*/ 	.word	0x00034510
        /*20b0*/ 	.short	0x010a
        /*20b2*/ 	.byte	0x32
	.zero		1


	//   ....[61]....
        /*20b4*/ 	.word	0x00009ca0
        /*20b8*/ 	.word	0x000000ff
        /*20bc*/ 	.word	0x00000000
        /*20c0*/ 	.short	0x0101
        /*20c2*/ 	.byte	0x08
	.zero		1


	//   ....[62]....
        /*20c4*/ 	.word	0x00009cd0
        /*20c8*/ 	.word	0x000000ff
        /*20cc*/ 	.word	0x00034518
        /*20d0*/ 	.short	0x010a
        /*20d2*/ 	.byte	0x32
	.zero		1


	//   ....[63]....
        /*20d4*/ 	.word	0x0000a220
        /*20d8*/ 	.word	0x000000ff
        /*20dc*/ 	.word	0x00000000
        /*20e0*/ 	.short	0x0101
        /*20e2*/ 	.byte	0x09
	.zero		1


	//   ....[64]....
        /*20e4*/ 	.word	0x0000a270
        /*20e8*/ 	.word	0x000000ff
        /*20ec*/ 	.word	0x00034500
        /*20f0*/ 	.short	0x010a
        /*20f2*/ 	.byte	0x32
	.zero		1


	//   ....[65]....
        /*20f4*/ 	.word	0x0000a8c0
        /*20f8*/ 	.word	0x000000ff
        /*20fc*/ 	.word	0x00000000
        /*2100*/ 	.short	0x0101
        /*2102*/ 	.byte	0x0a
	.zero		1


	//   ....[66]....
        /*2104*/ 	.word	0x0000a8f0
        /*2108*/ 	.word	0x000000ff
        /*210c*/ 	.word	0x00034508
        /*2110*/ 	.short	0x010a
        /*2112*/ 	.byte	0x32
	.zero		1


	//   ....[67]....
        /*2114*/ 	.word	0x0000ae20
        /*2118*/ 	.word	0x000000ff
        /*211c*/ 	.word	0x00000000
        /*2120*/ 	.short	0x0101
        /*2122*/ 	.byte	0x07
	.zero		1


	//   ....[68]....
        /*2124*/ 	.word	0x0000ae50
        /*2128*/ 	.word	0x000000ff
        /*212c*/ 	.word	0x00034510
        /*2130*/ 	.short	0x010a
        /*2132*/ 	.byte	0x32
	.zero		1


	//   ....[69]....
        /*2134*/ 	.word	0x0000b480
        /*2138*/ 	.word	0x000000ff
        /*213c*/ 	.word	0x00000000
        /*2140*/ 	.short	0x0101
        /*2142*/ 	.byte	0x08
	.zero		1


	//   ....[70]....
        /*2144*/ 	.word	0x0000b4b0
        /*2148*/ 	.word	0x000000ff
        /*214c*/ 	.word	0x00034518
        /*2150*/ 	.short	0x010a
        /*2152*/ 	.byte	0x32
	.zero		1


	//   ....[71]....
        /*2154*/ 	.word	0x0000b9e0
        /*2158*/ 	.word	0x000000ff
        /*215c*/ 	.word	0x00000000
        /*2160*/ 	.short	0x0101
        /*2162*/ 	.byte	0x09
	.zero		1


	//   ....[72]....
        /*2164*/ 	.word	0x0000ba10
        /*2168*/ 	.word	0x000000ff
        /*216c*/ 	.word	0x00034500
        /*2170*/ 	.short	0x010a
        /*2172*/ 	.byte	0x32
	.zero		1


	//   ....[73]....
        /*2174*/ 	.word	0x0000c040
        /*2178*/ 	.word	0x000000ff
        /*217c*/ 	.word	0x00000000
        /*2180*/ 	.short	0x0101
        /*2182*/ 	.byte	0x0a
	.zero		1


	//   ....[74]....
        /*2184*/ 	.word	0x0000c070
        /*2188*/ 	.word	0x000000ff
        /*218c*/ 	.word	0x00034508
        /*2190*/ 	.short	0x010a
        /*2192*/ 	.byte	0x32
	.zero		1


	//   ....[75]....
        /*2194*/ 	.word	0x0000c5a0
        /*2198*/ 	.word	0x000000ff
        /*219c*/ 	.word	0x00000000
        /*21a0*/ 	.short	0x0101
        /*21a2*/ 	.byte	0x07
	.zero		1


	//   ....[76]....
        /*21a4*/ 	.word	0x0000c5d0
        /*21a8*/ 	.word	0x000000ff
        /*21ac*/ 	.word	0x00034510
        /*21b0*/ 	.short	0x010a
        /*21b2*/ 	.byte	0x32
	.zero		1


	//   ....[77]....
        /*21b4*/ 	.word	0x0000cc00
        /*21b8*/ 	.word	0x000000ff
        /*21bc*/ 	.word	0x00000000
        /*21c0*/ 	.short	0x0101
        /*21c2*/ 	.byte	0x08
	.zero		1


	//   ....[78]....
        /*21c4*/ 	.word	0x0000cc30
        /*21c8*/ 	.word	0x000000ff
        /*21cc*/ 	.word	0x00034518
        /*21d0*/ 	.short	0x010a
        /*21d2*/ 	.byte	0x32
	.zero		1


	//   ....[79]....
        /*21d4*/ 	.word	0x0000d160
        /*21d8*/ 	.word	0x000000ff
        /*21dc*/ 	.word	0x00000000
        /*21e0*/ 	.short	0x0101
        /*21e2*/ 	.byte	0x09
	.zero		1


	//   ....[80]....
        /*21e4*/ 	.word	0x0000d190
        /*21e8*/ 	.word	0x000000ff
        /*21ec*/ 	.word	0x00034500
        /*21f0*/ 	.short	0x010a
        /*21f2*/ 	.byte	0x32
	.zero		1


	//   ....[81]....
        /*21f4*/ 	.word	0x0000d7c0
        /*21f8*/ 	.word	0x000000ff
        /*21fc*/ 	.word	0x00000000
        /*2200*/ 	.short	0x0101
        /*2202*/ 	.byte	0x0a
	.zero		1


	//   ....[82]....
        /*2204*/ 	.word	0x0000d7f0
        /*2208*/ 	.word	0x000000ff
        /*220c*/ 	.word	0x00034508
        /*2210*/ 	.short	0x010a
        /*2212*/ 	.byte	0x32
	.zero		1


	//   ....[83]....
        /*2214*/ 	.word	0x0000dd20
        /*2218*/ 	.word	0x000000ff
        /*221c*/ 	.word	0x00000000
        /*2220*/ 	.short	0x0101
        /*2222*/ 	.byte	0x07
	.zero		1


	//   ....[84]....
        /*2224*/ 	.word	0x0000dd50
        /*2228*/ 	.word	0x000000ff
        /*222c*/ 	.word	0x00034510
        /*2230*/ 	.short	0x010a
        /*2232*/ 	.byte	0x32
	.zero		1


	//   ....[85]....
        /*2234*/ 	.word	0x0000e380
        /*2238*/ 	.word	0x000000ff
        /*223c*/ 	.word	0x00000000
        /*2240*/ 	.short	0x0101
        /*2242*/ 	.byte	0x08
	.zero		1


	//   ....[86]....
        /*2244*/ 	.word	0x0000e3b0
        /*2248*/ 	.word	0x000000ff
        /*224c*/ 	.word	0x00034518
        /*2250*/ 	.short	0x010a
        /*2252*/ 	.byte	0x32
	.zero		1


	//   ....[87]....
        /*2254*/ 	.word	0x0000e8f0
        /*2258*/ 	.word	0x000000ff
        /*225c*/ 	.word	0x00000000
        /*2260*/ 	.short	0x0101
        /*2262*/ 	.byte	0x09
	.zero		1


	//   ....[88]....
        /*2264*/ 	.word	0x0000e970
        /*2268*/ 	.word	0x000000ff
        /*226c*/ 	.word	0x00034400
        /*2270*/ 	.short	0x010a
        /*2272*/ 	.byte	0x04
	.zero		1


	//   ....[89]....
        /*2274*/ 	.word	0x0000ea90
        /*2278*/ 	.word	0x000000ff
        /*227c*/ 	.word	0x00000000
        /*2280*/ 	.short	0x0101
        /*2282*/ 	.byte	0x04
	.zero		1


	//   ....[90]....
        /*2284*/ 	.word	0x0000ec50
        /*2288*/ 	.word	0x000000ff
        /*228c*/ 	.word	0x00034400
        /*2290*/ 	.short	0x010a
        /*2292*/ 	.byte	0x04
	.zero		1


	//   ....[91]....
        /*2294*/ 	.word	0x0000ed70
        /*2298*/ 	.word	0x000000ff
        /*229c*/ 	.word	0x00000000
        /*22a0*/ 	.short	0x0101
        /*22a2*/ 	.byte	0x04
	.zero		1


	//   ....[92]....
        /*22a4*/ 	.word	0x0000f200
        /*22a8*/ 	.word	0x000000ff
        /*22ac*/ 	.word	0x00000000
        /*22b0*/ 	.short	0x0101
        /*22b2*/ 	.byte	0x0a
	.zero		1


	//   ....[93]....
        /*22b4*/ 	.word	0x0000f230
        /*22b8*/ 	.word	0x00000000
        /*22bc*/ 	.word	0x00000000
        /*22c0*/ 	.short	0x0101
        /*22c2*/ 	.byte	0x33
	.zero		1


	//   ....[94]....
        /*22c4*/ 	.word	0x0000fa10
        /*22c8*/ 	.word	0x000000ff
        /*22cc*/ 	.word	0x00034548
        /*22d0*/ 	.short	0x010a
        /*22d2*/ 	.byte	0x06
	.zero		1


	//   ....[95]....
        /*22d4*/ 	.word	0x0000fb30
        /*22d8*/ 	.word	0x000000ff
        /*22dc*/ 	.word	0x00034400
        /*22e0*/ 	.short	0x010a
        /*22e2*/ 	.byte	0x07
	.zero		1


	//   ....[96]....
        /*22e4*/ 	.word	0x0000fc50
        /*22e8*/ 	.word	0x000000ff
        /*22ec*/ 	.word	0x00000000
        /*22f0*/ 	.short	0x0101
        /*22f2*/ 	.byte	0x07
	.zero		1


	//   ....[97]....
        /*22f4*/ 	.word	0x0000fe40
        /*22f8*/ 	.word	0x000000ff
        /*22fc*/ 	.word	0x00034520
        /*2300*/ 	.short	0x010a
        /*2302*/ 	.byte	0x06
	.zero		1


	//   ....[98]....
        /*2304*/ 	.word	0x0000ff00
        /*2308*/ 	.word	0x000000ff
        /*230c*/ 	.word	0x00034500
        /*2310*/ 	.short	0x010b
        /*2312*/ 	.byte	0x06
	.zero		1


	//   ....[99]....
        /*2314*/ 	.word	0x0000ff60
        /*2318*/ 	.word	0x000000ff
        /*231c*/ 	.word	0x00000000
        /*2320*/ 	.short	0x0101
        /*2322*/ 	.byte	0x07
	.zero		1


	//   ....[100]....
        /*2324*/ 	.word	0x0000ff90
        /*2328*/ 	.word	0x000000ff
        /*232c*/ 	.word	0x00034528
        /*2330*/ 	.short	0x010a
        /*2332*/ 	.byte	0x06
	.zero		1


	//   ....[101]....
        /*2334*/ 	.word	0x00010070
        /*2338*/ 	.word	0x000000ff
        /*233c*/ 	.word	0x00034508
        /*2340*/ 	.short	0x010b
        /*2342*/ 	.byte	0x06
	.zero		1


	//   ....[102]....
        /*2344*/ 	.word	0x000100e0
        /*2348*/ 	.word	0x000000ff
        /*234c*/ 	.word	0x00000000
        /*2350*/ 	.short	0x0101
        /*2352*/ 	.byte	0x0e
	.zero		1


	//   ....[103]....
        /*2354*/ 	.word	0x00010110
        /*2358*/ 	.word	0x000000ff
        /*235c*/ 	.word	0x00034530
        /*2360*/ 	.short	0x010a
        /*2362*/ 	.byte	0x06
	.zero		1


	//   ....[104]....
        /*2364*/ 	.word	0x000101e0
        /*2368*/ 	.word	0x000000ff
        /*236c*/ 	.word	0x00034510
        /*2370*/ 	.short	0x010b
        /*2372*/ 	.byte	0x06
	.zero		1


	//   ....[105]....
        /*2374*/ 	.word	0x00010240
        /*2378*/ 	.word	0x000000ff
        /*237c*/ 	.word	0x00000000
        /*2380*/ 	.short	0x0101
        /*2382*/ 	.byte	0x0f
	.zero		1


	//   ....[106]....
        /*2384*/ 	.word	0x00010270
        /*2388*/ 	.word	0x000000ff
        /*238c*/ 	.word	0x00034538
        /*2390*/ 	.short	0x010a
        /*2392*/ 	.byte	0x06
	.zero		1


	//   ....[107]....
        /*2394*/ 	.word	0x00010350
        /*2398*/ 	.word	0x000000ff
        /*239c*/ 	.word	0x00034518
        /*23a0*/ 	.short	0x010b
        /*23a2*/ 	.byte	0x06
	.zero		1


	//   ....[108]....
        /*23a4*/ 	.word	0x000103c0
        /*23a8*/ 	.word	0x000000ff
        /*23ac*/ 	.word	0x00000000
        /*23b0*/ 	.short	0x0101
        /*23b2*/ 	.byte	0x10
	.zero		1


	//   ....[109]....
        /*23b4*/ 	.word	0x00010400
        /*23b8*/ 	.word	0x000000ff
        /*23bc*/ 	.word	0x00034520
        /*23c0*/ 	.short	0x010a
        /*23c2*/ 	.byte	0x06
	.zero		1


	//   ....[110]....
        /*23c4*/ 	.word	0x000104c0
        /*23c8*/ 	.word	0x000000ff
        /*23cc*/ 	.word	0x00034500
        /*23d0*/ 	.short	0x010b
        /*23d2*/ 	.byte	0x06
	.zero		1


	//   ....[111]....
        /*23d4*/ 	.word	0x00010500
        /*23d8*/ 	.word	0x000000ff
        /*23dc*/ 	.word	0x00000000
        /*23e0*/ 	.short	0x0101
        /*23e2*/ 	.byte	0x07
	.zero		1


	//   ....[112]....
        /*23e4*/ 	.word	0x00010530
        /*23e8*/ 	.word	0x000000ff
        /*23ec*/ 	.word	0x00034528
        /*23f0*/ 	.short	0x010a
        /*23f2*/ 	.byte	0x06
	.zero		1


	//   ....[113]....
        /*23f4*/ 	.word	0x00010600
        /*23f8*/ 	.word	0x000000ff
        /*23fc*/ 	.word	0x00034508
        /*2400*/ 	.short	0x010b
        /*2402*/ 	.byte	0x06
	.zero		1


	//   ....[114]....
        /*2404*/ 	.word	0x00010640
        /*2408*/ 	.word	0x000000ff
        /*240c*/ 	.word	0x00000000
        /*2410*/ 	.short	0x0101
        /*2412*/ 	.byte	0x0e
	.zero		1


	//   ....[115]....
        /*2414*/ 	.word	0x00010680
        /*2418*/ 	.word	0x000000ff
        /*241c*/ 	.word	0x00034530
        /*2420*/ 	.short	0x010a
        /*2422*/ 	.byte	0x06
	.zero		1


	//   ....[116]....
        /*2424*/ 	.word	0x00010740
        /*2428*/ 	.word	0x000000ff
        /*242c*/ 	.word	0x00034510
        /*2430*/ 	.short	0x010b
        /*2432*/ 	.byte	0x06
	.zero		1


	//   ....[117]....
        /*2434*/ 	.word	0x00010780
        /*2438*/ 	.word	0x000000ff
        /*243c*/ 	.word	0x00000000
        /*2440*/ 	.short	0x0101
        /*2442*/ 	.byte	0x0f
	.zero		1


	//   ....[118]....
        /*2444*/ 	.word	0x000107b0
        /*2448*/ 	.word	0x000000ff
        /*244c*/ 	.word	0x00034538
        /*2450*/ 	.short	0x010a
        /*2452*/ 	.byte	0x06
	.zero		1


	//   ....[119]....
        /*2454*/ 	.word	0x00010880
        /*2458*/ 	.word	0x000000ff
        /*245c*/ 	.word	0x00034518
        /*2460*/ 	.short	0x010b
        /*2462*/ 	.byte	0x06
	.zero		1


	//   ....[120]....
        /*2464*/ 	.word	0x000108c0
        /*2468*/ 	.word	0x000000ff
        /*246c*/ 	.word	0x00000000
        /*2470*/ 	.short	0x0101
        /*2472*/ 	.byte	0x10
	.zero		1


	//   ....[121]....
        /*2474*/ 	.word	0x00010900
        /*2478*/ 	.word	0x000000ff
        /*247c*/ 	.word	0x00034520
        /*2480*/ 	.short	0x010a
        /*2482*/ 	.byte	0x06
	.zero		1


	//   ....[122]....
        /*2484*/ 	.word	0x000109c0
        /*2488*/ 	.word	0x000000ff
        /*248c*/ 	.word	0x00034500
        /*2490*/ 	.short	0x010b
        /*2492*/ 	.byte	0x06
	.zero		1


	//   ....[123]....
        /*2494*/ 	.word	0x00010a00
        /*2498*/ 	.word	0x000000ff
        /*249c*/ 	.word	0x00000000
        /*24a0*/ 	.short	0x0101
        /*24a2*/ 	.byte	0x07
	.zero		1


	//   ....[124]....
        /*24a4*/ 	.word	0x00010a30
        /*24a8*/ 	.word	0x000000ff
        /*24ac*/ 	.word	0x00034528
        /*24b0*/ 	.short	0x010a
        /*24b2*/ 	.byte	0x06
	.zero		1


	//   ....[125]....
        /*24b4*/ 	.word	0x00010b00
        /*24b8*/ 	.word	0x000000ff
        /*24bc*/ 	.word	0x00034508
        /*24c0*/ 	.short	0x010b
        /*24c2*/ 	.byte	0x06
	.zero		1


	//   ....[126]....
        /*24c4*/ 	.word	0x00010b40
        /*24c8*/ 	.word	0x000000ff
        /*24cc*/ 	.word	0x00000000
        /*24d0*/ 	.short	0x0101
        /*24d2*/ 	.byte	0x0e
	.zero		1


	//   ....[127]....
        /*24d4*/ 	.word	0x00010b80
        /*24d8*/ 	.word	0x000000ff
        /*24dc*/ 	.word	0x00034530
        /*24e0*/ 	.short	0x010a
        /*24e2*/ 	.byte	0x06
	.zero		1


	//   ....[128]....
        /*24e4*/ 	.word	0x00010c40
        /*24e8*/ 	.word	0x000000ff
        /*24ec*/ 	.word	0x00034510
        /*24f0*/ 	.short	0x010b
        /*24f2*/ 	.byte	0x06
	.zero		1


	//   ....[129]....
        /*24f4*/ 	.word	0x00010c80
        /*24f8*/ 	.word	0x000000ff
        /*24fc*/ 	.word	0x00000000
        /*2500*/ 	.short	0x0101
        /*2502*/ 	.byte	0x0f
	.zero		1


	//   ....[130]....
        /*2504*/ 	.word	0x00010cb0
        /*2508*/ 	.word	0x000000ff
        /*250c*/ 	.word	0x00034538
        /*2510*/ 	.short	0x010a
        /*2512*/ 	.byte	0x06
	.zero		1


	//   ....[131]....
        /*2514*/ 	.word	0x00010d80
        /*2518*/ 	.word	0x000000ff
        /*251c*/ 	.word	0x00034518
        /*2520*/ 	.short	0x010b
        /*2522*/ 	.byte	0x06
	.zero		1


	//   ....[132]....
        /*2524*/ 	.word	0x00010dc0
        /*2528*/ 	.word	0x000000ff
        /*252c*/ 	.word	0x00000000
        /*2530*/ 	.short	0x0101
        /*2532*/ 	.byte	0x10
	.zero		1


	//   ....[133]....
        /*2534*/ 	.word	0x00010e00
        /*2538*/ 	.word	0x000000ff
        /*253c*/ 	.word	0x00034520
        /*2540*/ 	.short	0x010a
        /*2542*/ 	.byte	0x06
	.zero		1


	//   ....[134]....
        /*2544*/ 	.word	0x00010ec0
        /*2548*/ 	.word	0x000000ff
        /*254c*/ 	.word	0x00034500
        /*2550*/ 	.short	0x010b
        /*2552*/ 	.byte	0x06
	.zero		1


	//   ....[135]....
        /*2554*/ 	.word	0x00010f00
        /*2558*/ 	.word	0x000000ff
        /*255c*/ 	.word	0x00000000
        /*2560*/ 	.short	0x0101
        /*2562*/ 	.byte	0x07
	.zero		1


	//   ....[136]....
        /*2564*/ 	.word	0x00010f30
        /*2568*/ 	.word	0x000000ff
        /*256c*/ 	.word	0x00034528
        /*2570*/ 	.short	0x010a
        /*2572*/ 	.byte	0x06
	.zero		1


	//   ....[137]....
        /*2574*/ 	.word	0x00011000
        /*2578*/ 	.word	0x000000ff
        /*257c*/ 	.word	0x00034508
        /*2580*/ 	.short	0x010b
        /*2582*/ 	.byte	0x06
	.zero		1


	//   ....[138]....
        /*2584*/ 	.word	0x00011040
        /*2588*/ 	.word	0x000000ff
        /*258c*/ 	.word	0x00000000
        /*2590*/ 	.short	0x0101
        /*2592*/ 	.byte	0x0e
	.zero		1


	//   ....[139]....
        /*2594*/ 	.word	0x00011080
        /*2598*/ 	.word	0x000000ff
        /*259c*/ 	.word	0x00034530
        /*25a0*/ 	.short	0x010a
        /*25a2*/ 	.byte	0x06
	.zero		1


	//   ....[140]....
        /*25a4*/ 	.word	0x00011150
        /*25a8*/ 	.word	0x000000ff
        /*25ac*/ 	.word	0x00034510
        /*25b0*/ 	.short	0x010b
        /*25b2*/ 	.byte	0x06
	.zero		1


	//   ....[141]....
        /*25b4*/ 	.word	0x00011190
        /*25b8*/ 	.word	0x000000ff
        /*25bc*/ 	.word	0x00000000
        /*25c0*/ 	.short	0x0101
        /*25c2*/ 	.byte	0x0f
	.zero		1


	//   ....[142]....
        /*25c4*/ 	.word	0x000111c0
        /*25c8*/ 	.word	0x000000ff
        /*25cc*/ 	.word	0x00034538
        /*25d0*/ 	.short	0x010a
        /*25d2*/ 	.byte	0x06
	.zero		1


	//   ....[143]....
        /*25d4*/ 	.word	0x00011290
        /*25d8*/ 	.word	0x000000ff
        /*25dc*/ 	.word	0x00034518
        /*25e0*/ 	.short	0x010b
        /*25e2*/ 	.byte	0x06
	.zero		1


	//   ....[144]....
        /*25e4*/ 	.word	0x000112e0
        /*25e8*/ 	.word	0x000000ff
        /*25ec*/ 	.word	0x00000000
        /*25f0*/ 	.short	0x0101
        /*25f2*/ 	.byte	0x10
	.zero		1


	//   ....[145]....
        /*25f4*/ 	.word	0x00011830
        /*25f8*/ 	.word	0x000000ff
        /*25fc*/ 	.word	0x00034520
        /*2600*/ 	.short	0x010a
        /*2602*/ 	.byte	0x06
	.zero		1


	//   ....[146]....
        /*2604*/ 	.word	0x00011870
        /*2608*/ 	.word	0x000000ff
        /*260c*/ 	.word	0x00034528
        /*2610*/ 	.short	0x010a
        /*2612*/ 	.byte	0x06
	.zero		1


	//   ....[147]....
        /*2614*/ 	.word	0x000118b0
        /*2618*/ 	.word	0x000000ff
        /*261c*/ 	.word	0x00034530
        /*2620*/ 	.short	0x010a
        /*2622*/ 	.byte	0x06
	.zero		1


	//   ....[148]....
        /*2624*/ 	.word	0x00011920
        /*2628*/ 	.word	0x00000003
        /*262c*/ 	.word	0x00034538
        /*2630*/ 	.short	0x010a
        /*2632*/ 	.byte	0x3f
	.zero		1


	//   ....[149]....
        /*2634*/ 	.word	0x000125e0
        /*2638*/ 	.word	0x00000008
        /*263c*/ 	.word	0x000344c0
        /*2640*/ 	.short	0x010a
        /*2642*/ 	.byte	0x3f
	.zero		1


	//   ....[150]....
        /*2644*/ 	.word	0x00012860
        /*2648*/ 	.word	0x000000ff
        /*264c*/ 	.word	0x00034548
        /*2650*/ 	.short	0x0101
        /*2652*/ 	.byte	0x10
	.zero		1


	//   ....[151]....
        /*2654*/ 	.word	0x00012960
        /*2658*/ 	.word	0x00000003
        /*265c*/ 	.word	0x00034400
        /*2660*/ 	.short	0x010a
        /*2662*/ 	.byte	0x3f
	.zero		1


	//   ....[152]....
        /*2664*/ 	.word	0x00012aa0
        /*2668*/ 	.word	0x00000002
        /*266c*/ 	.word	0x00000000
        /*2670*/ 	.short	0x0101
        /*2672*/ 	.byte	0x3f
	.zero		1


	//   ....[153]....
        /*2674*/ 	.word	0x00013280
        /*2678*/ 	.word	0x00000007
        /*267c*/ 	.word	0x00000000
        /*2680*/ 	.short	0x010a
        /*2682*/ 	.byte	0x3f
	.zero		1


	//   ....[154]....
        /*2684*/ 	.word	0x00013300
        /*2688*/ 	.word	0x00000009
        /*268c*/ 	.word	0x00000000
        /*2690*/ 	.short	0x010a
        /*2692*/ 	.byte	0x3f
	.zero		1


	//   ....[155]....
        /*2694*/ 	.word	0x00013390
        /*2698*/ 	.word	0x00000006
        /*269c*/ 	.word	0x00000000
        /*26a0*/ 	.short	0x010a
        /*26a2*/ 	.byte	0x3f
	.zero		1


	//   ....[156]....
        /*26a4*/ 	.word	0x00013420
        /*26a8*/ 	.word	0x00000009
        /*26ac*/ 	.word	0x00000000
        /*26b0*/ 	.short	0x010a
        /*26b2*/ 	.byte	0x3f
	.zero		1


	//   ....[157]....
        /*26b4*/ 	.word	0x000134b0
        /*26b8*/ 	.word	0x00000006
        /*26bc*/ 	.word	0x00000000
        /*26c0*/ 	.short	0x010a
        /*26c2*/ 	.byte	0x3f
	.zero		1


	//   ....[158]....
        /*26c4*/ 	.word	0x00013540
        /*26c8*/ 	.word	0x00000009
        /*26cc*/ 	.word	0x00000000
        /*26d0*/ 	.short	0x010a
        /*26d2*/ 	.byte	0x3f
	.zero		1


	//   ....[159]....
        /*26d4*/ 	.word	0x000135d0
        /*26d8*/ 	.word	0x00000006
        /*26dc*/ 	.word	0x00000000
        /*26e0*/ 	.short	0x010a
        /*26e2*/ 	.byte	0x3f
	.zero		1


	//   ....[160]....
        /*26e4*/ 	.word	0x00013660
        /*26e8*/ 	.word	0x00000003
        /*26ec*/ 	.word	0x00000000
        /*26f0*/ 	.short	0x010a
        /*26f2*/ 	.byte	0x3f
	.zero		1


	//   ....[161]....
        /*26f4*/ 	.word	0x000152e0
        /*26f8*/ 	.word	0x0000000c
        /*26fc*/ 	.word	0x00034440
        /*2700*/ 	.short	0x010a
        /*2702*/ 	.byte	0x3f
	.zero		1


	//   ....[162]....
        /*2704*/ 	.word	0x00015400
        /*2708*/ 	.word	0x0000000c
        /*270c*/ 	.word	0x00034400
        /*2710*/ 	.short	0x0101
        /*2712*/ 	.byte	0x3f
	.zero		1


	//   ....[163]....
        /*2714*/ 	.word	0x000154d0
        /*2718*/ 	.word	0x00000003
        /*271c*/ 	.word	0x00034440
        /*2720*/ 	.short	0x010a
        /*2722*/ 	.byte	0x3f
	.zero		1


	//   ....[164]....
        /*2724*/ 	.word	0x00015580
        /*2728*/ 	.word	0x00000003
        /*272c*/ 	.word	0x00034440
        /*2730*/ 	.short	0x010a
        /*2732*/ 	.byte	0x3f
	.zero		1


	//   ....[165]....
        /*2734*/ 	.word	0x00015630
        /*2738*/ 	.word	0x00000003
        /*273c*/ 	.word	0x00034440
        /*2740*/ 	.short	0x010a
        /*2742*/ 	.byte	0x3f
	.zero		1


	//   ....[166]....
        /*2744*/ 	.word	0x000156e0
        /*2748*/ 	.word	0x00000003
        /*274c*/ 	.word	0x00034440
        /*2750*/ 	.short	0x010a
        /*2752*/ 	.byte	0x3f
	.zero		1


	//   ....[167]....
        /*2754*/ 	.word	0x00015790
        /*2758*/ 	.word	0x00000003
        /*275c*/ 	.word	0x00034440
        /*2760*/ 	.short	0x010a
        /*2762*/ 	.byte	0x3f
	.zero		1


	//   ....[168]....
        /*2764*/ 	.word	0x00015840
        /*2768*/ 	.word	0x00000003
        /*276c*/ 	.word	0x00034440
        /*2770*/ 	.short	0x010a
        /*2772*/ 	.byte	0x3f
	.zero		1


	//   ....[169]....
        /*2774*/ 	.word	0x000158f0
        /*2778*/ 	.word	0x00000003
        /*277c*/ 	.word	0x00034440
        /*2780*/ 	.short	0x010a
        /*2782*/ 	.byte	0x3f
	.zero		1


	//   ....[170]....
        /*2784*/ 	.word	0x000159a0
        /*2788*/ 	.word	0x00000003
        /*278c*/ 	.word	0x00034440
        /*2790*/ 	.short	0x010a
        /*2792*/ 	.byte	0x3f
	.zero		1


	//   ....[171]....
        /*2794*/ 	.word	0x00015a00
        /*2798*/ 	.word	0x0000000c
        /*279c*/ 	.word	0x00034400
        /*27a0*/ 	.short	0x010a
        /*27a2*/ 	.byte	0x3f
	.zero		1


	//   ....[172]....
        /*27a4*/ 	.word	0x00015a70
        /*27a8*/ 	.word	0x00000000
        /*27ac*/ 	.word	0x00000000
        /*27b0*/ 	.short	0x010a
        /*27b2*/ 	.byte	0x3f
	.zero		1


	//   ....[173]....
        /*27b4*/ 	.word	0x00015ad0
        /*27b8*/ 	.word	0x00000003
        /*27bc*/ 	.word	0x00034480
        /*27c0*/ 	.short	0x010a
        /*27c2*/ 	.byte	0x3f
	.zero		1


	//   ....[174]....
        /*27c4*/ 	.word	0x00015b30
        /*27c8*/ 	.word	0x00000007
        /*27cc*/ 	.word	0x00034480
        /*27d0*/ 	.short	0x010a
        /*27d2*/ 	.byte	0x3f
	.zero		1


	//   ....[175]....
        /*27d4*/ 	.word	0x00015ba0
        /*27d8*/ 	.word	0x00000002
        /*27dc*/ 	.word	0x00000010
        /*27e0*/ 	.short	0x010a
        /*27e2*/ 	.byte	0x3f
	.zero		1


	//   ....[176]....
        /*27e4*/ 	.word	0x00015c60
        /*27e8*/ 	.word	0x00000003
        /*27ec*/ 	.word	0x00034500
        /*27f0*/ 	.short	0x010a
        /*27f2*/ 	.byte	0x3f
	.zero		1


	//   ....[177]....
        /*27f4*/ 	.word	0x00015cc0
        /*27f8*/ 	.word	0x0000000c
        /*27fc*/ 	.word	0x00034508
        /*2800*/ 	.short	0x010a
        /*2802*/ 	.byte	0x3f
	.zero		1


	//   ....[178]....
        /*2804*/ 	.word	0x00015d20
        /*2808*/ 	.word	0x0000000c
        /*280c*/ 	.word	0x00034510
        /*2810*/ 	.short	0x010a
        /*2812*/ 	.byte	0x3f
	.zero		1


	//   ....[179]....
        /*2814*/ 	.word	0x00015d80
        /*2818*/ 	.word	0x0000000d
        /*281c*/ 	.word	0x00034518
        /*2820*/ 	.short	0x010a
        /*2822*/ 	.byte	0x3f
	.zero		1


	//   ....[180]....
        /*2824*/ 	.word	0x00015de0
        /*2828*/ 	.word	0x0000000d
        /*282c*/ 	.word	0x00034500
        /*2830*/ 	.short	0x010a
        /*2832*/ 	.byte	0x3f
	.zero		1


	//   ....[181]....
        /*2834*/ 	.word	0x00015e40
        /*2838*/ 	.word	0x0000000d
        /*283c*/ 	.word	0x00034508
        /*2840*/ 	.short	0x010a
        /*2842*/ 	.byte	0x3f
	.zero		1


	//   ....[182]....
        /*2844*/ 	.word	0x00015ea0
        /*2848*/ 	.word	0x0000000d
        /*284c*/ 	.word	0x00034510
        /*2850*/ 	.short	0x010a
        /*2852*/ 	.byte	0x3f
	.zero		1


	//   ....[183]....
        /*2854*/ 	.word	0x00015f00
        /*2858*/ 	.word	0x0000000d
        /*285c*/ 	.word	0x00034518
        /*2860*/ 	.short	0x010a
        /*2862*/ 	.byte	0x3f
	.zero		1


	//   ....[184]....
        /*2864*/ 	.word	0x00015f60
        /*2868*/ 	.word	0x0000000d
        /*286c*/ 	.word	0x00034500
        /*2870*/ 	.short	0x010a
        /*2872*/ 	.byte	0x3f
	.zero		1


	//   ....[185]....
        /*2874*/ 	.word	0x00015fc0
        /*2878*/ 	.word	0x0000000d
        /*287c*/ 	.word	0x00034508
        /*2880*/ 	.short	0x010a
        /*2882*/ 	.byte	0x3f
	.zero		1


	//   ....[186]....
        /*2884*/ 	.word	0x00016020
        /*2888*/ 	.word	0x0000000d
        /*288c*/ 	.word	0x00034510
        /*2890*/ 	.short	0x010a
        /*2892*/ 	.byte	0x3f
	.zero		1


	//   ....[187]....
        /*2894*/ 	.word	0x00016080
        /*2898*/ 	.word	0x0000000d
        /*289c*/ 	.word	0x00034518
        /*28a0*/ 	.short	0x010a
        /*28a2*/ 	.byte	0x3f
	.zero		1


	//   ....[188]....
        /*28a4*/ 	.word	0x000160e0
        /*28a8*/ 	.word	0x0000000d
        /*28ac*/ 	.word	0x00034500
        /*28b0*/ 	.short	0x010a
        /*28b2*/ 	.byte	0x3f
	.zero		1


	//   ....[189]....
        /*28b4*/ 	.word	0x00016140
        /*28b8*/ 	.word	0x0000000d
        /*28bc*/ 	.word	0x00034508
        /*28c0*/ 	.short	0x010a
        /*28c2*/ 	.byte	0x3f
	.zero		1


	//   ....[190]....
        /*28c4*/ 	.word	0x000161a0
        /*28c8*/ 	.word	0x0000000d
        /*28cc*/ 	.word	0x00034510
        /*28d0*/ 	.short	0x010a
        /*28d2*/ 	.byte	0x3f
	.zero		1


	//   ....[191]....
        /*28d4*/ 	.word	0x00016200
        /*28d8*/ 	.word	0x0000000d
        /*28dc*/ 	.word	0x00034518
        /*28e0*/ 	.short	0x010a
        /*28e2*/ 	.byte	0x3f
	.zero		1


	//   ....[192]....
        /*28e4*/ 	.word	0x00016260
        /*28e8*/ 	.word	0x00000003
        /*28ec*/ 	.word	0x00034400
        /*28f0*/ 	.short	0x010a
        /*28f2*/ 	.byte	0x3f
	.zero		1


	//   ....[193]....
        /*28f4*/ 	.word	0x000162c0
        /*28f8*/ 	.word	0x00000003
        /*28fc*/ 	.word	0x00034400
        /*2900*/ 	.short	0x010a
        /*2902*/ 	.byte	0x3f
	.zero		1


	//   ....[194]....
        /*2904*/ 	.word	0x00016320
        /*2908*/ 	.word	0x00000003
        /*290c*/ 	.word	0x00034548
        /*2910*/ 	.short	0x010a
        /*2912*/ 	.byte	0x3f
	.zero		1


	//   ....[195]....
        /*2914*/ 	.word	0x00016380
        /*2918*/ 	.word	0x00000006
        /*291c*/ 	.word	0x00034400
        /*2920*/ 	.short	0x010a
        /*2922*/ 	.byte	0x3f
	.zero		1


	//   ....[196]....
        /*2924*/ 	.word	0x000163e0
        /*2928*/ 	.word	0x00000003
        /*292c*/ 	.word	0x00034520
        /*2930*/ 	.short	0x010a
        /*2932*/ 	.byte	0x3f
	.zero		1


	//   ....[197]....
        /*2934*/ 	.word	0x00016440
        /*2938*/ 	.word	0x00000003
        /*293c*/ 	.word	0x00034528
        /*2940*/ 	.short	0x010a
        /*2942*/ 	.byte	0x3f
	.zero		1


	//   ....[198]....
        /*2944*/ 	.word	0x000164a0
        /*2948*/ 	.word	0x00000003
        /*294c*/ 	.word	0x00034530
        /*2950*/ 	.short	0x010a
        /*2952*/ 	.byte	0x3f
	.zero		1


	//   ....[199]....
        /*2954*/ 	.word	0x00016500
        /*2958*/ 	.word	0x00000003
        /*295c*/ 	.word	0x00034538
        /*2960*/ 	.short	0x010a
        /*2962*/ 	.byte	0x3f
	.zero		1


	//   ....[200]....
        /*2964*/ 	.word	0x00016560
        /*2968*/ 	.word	0x00000003
        /*296c*/ 	.word	0x00034520
        /*2970*/ 	.short	0x010a
        /*2972*/ 	.byte	0x3f
	.zero		1


	//   ....[201]....
        /*2974*/ 	.word	0x000165c0
        /*2978*/ 	.word	0x00000003
        /*297c*/ 	.word	0x00034528
        /*2980*/ 	.short	0x010a
        /*2982*/ 	.byte	0x3f
	.zero		1


	//   ....[202]....
        /*2984*/ 	.word	0x00016620
        /*2988*/ 	.word	0x00000003
        /*298c*/ 	.word	0x00034530
        /*2990*/ 	.short	0x010a
        /*2992*/ 	.byte	0x3f
	.zero		1


	//   ....[203]....
        /*2994*/ 	.word	0x00016680
        /*2998*/ 	.word	0x00000003
        /*299c*/ 	.word	0x00034538
        /*29a0*/ 	.short	0x010a
        /*29a2*/ 	.byte	0x3f
	.zero		1


	//   ....[204]....
        /*29a4*/ 	.word	0x000166e0
        /*29a8*/ 	.word	0x00000003
        /*29ac*/ 	.word	0x00034520
        /*29b0*/ 	.short	0x010a
        /*29b2*/ 	.byte	0x3f
	.zero		1


	//   ....[205]....
        /*29b4*/ 	.word	0x00016740
        /*29b8*/ 	.word	0x00000003
        /*29bc*/ 	.word	0x00034528
        /*29c0*/ 	.short	0x010a
        /*29c2*/ 	.byte	0x3f
	.zero		1


	//   ....[206]....
        /*29c4*/ 	.word	0x000167a0
        /*29c8*/ 	.word	0x00000003
        /*29cc*/ 	.word	0x00034530
        /*29d0*/ 	.short	0x010a
        /*29d2*/ 	.byte	0x3f
	.zero		1


	//   ....[207]....
        /*29d4*/ 	.word	0x00016800
        /*29d8*/ 	.word	0x00000003
        /*29dc*/ 	.word	0x00034538
        /*29e0*/ 	.short	0x010a
        /*29e2*/ 	.byte	0x3f
	.zero		1


	//   ....[208]....
        /*29e4*/ 	.word	0x00016860
        /*29e8*/ 	.word	0x00000003
        /*29ec*/ 	.word	0x00034520
        /*29f0*/ 	.short	0x010a
        /*29f2*/ 	.byte	0x3f
	.zero		1


	//   ....[209]....
        /*29f4*/ 	.word	0x000168c0
        /*29f8*/ 	.word	0x00000003
        /*29fc*/ 	.word	0x00034528
        /*2a00*/ 	.short	0x010a
        /*2a02*/ 	.byte	0x3f
	.zero		1


	//   ....[210]....
        /*2a04*/ 	.word	0x00016920
        /*2a08*/ 	.word	0x00000003
        /*2a0c*/ 	.word	0x00034530
        /*2a10*/ 	.short	0x010a
        /*2a12*/ 	.byte	0x3f
	.zero		1


	//   ....[211]....
        /*2a14*/ 	.word	0x00016980
        /*2a18*/ 	.word	0x00000003
        /*2a1c*/ 	.word	0x00034538
        /*2a20*/ 	.short	0x010a
        /*2a22*/ 	.byte	0x3f
	.zero		1


	//   ....[212]....
        /*2a24*/ 	.word	0x000169e0
        /*2a28*/ 	.word	0x00000003
        /*2a2c*/ 	.word	0x00034520
        /*2a30*/ 	.short	0x010a
        /*2a32*/ 	.byte	0x3f
	.zero		1


	//   ....[213]....
        /*2a34*/ 	.word	0x00016a40
        /*2a38*/ 	.word	0x00000003
        /*2a3c*/ 	.word	0x00034528
        /*2a40*/ 	.short	0x010a
        /*2a42*/ 	.byte	0x3f
	.zero		1


	//   ....[214]....
        /*2a44*/ 	.word	0x00016aa0
        /*2a48*/ 	.word	0x00000003
        /*2a4c*/ 	.word	0x00034530
        /*2a50*/ 	.short	0x010a
        /*2a52*/ 	.byte	0x3f
	.zero		1


	//   ....[215]....
        /*2a54*/ 	.word	0x00016b70
        /*2a58*/ 	.word	0x00000008
        /*2a5c*/ 	.word	0x000344c0
        /*2a60*/ 	.short	0x010a
        /*2a62*/ 	.byte	0x3f
	.zero		1


	//   ....[216]....
        /*2a64*/ 	.word	0x00016bc0
        /*2a68*/ 	.word	0x00000003
        /*2a6c*/ 	.word	0x00034400
        /*2a70*/ 	.short	0x010a
        /*2a72*/ 	.byte	0x3f
	.zero		1


	//   ....[217]....
        /*2a74*/ 	.word	0x00016dd0
        /*2a78*/ 	.word	0x00000007
        /*2a7c*/ 	.word	0x00000000
        /*2a80*/ 	.short	0x010a
        /*2a82*/ 	.byte	0x3f
	.zero		1


	//   ....[218]....
        /*2a84*/ 	.word	0x00016e20
        /*2a88*/ 	.word	0x00000009
        /*2a8c*/ 	.word	0x00000000
        /*2a90*/ 	.short	0x010a
        /*2a92*/ 	.byte	0x3f
	.zero		1


	//   ....[219]....
        /*2a94*/ 	.word	0x00016e70
        /*2a98*/ 	.word	0x00000006
        /*2a9c*/ 	.word	0x00000000
        /*2aa0*/ 	.short	0x010a
        /*2aa2*/ 	.byte	0x3f
	.zero		1


	//   ....[220]....
        /*2aa4*/ 	.word	0x00016ec0
        /*2aa8*/ 	.word	0x00000009
        /*2aac*/ 	.word	0x00000000
        /*2ab0*/ 	.short	0x010a
        /*2ab2*/ 	.byte	0x3f
	.zero		1


	//   ....[221]....
        /*2ab4*/ 	.word	0x00016f10
        /*2ab8*/ 	.word	0x00000006
        /*2abc*/ 	.word	0x00000000
        /*2ac0*/ 	.short	0x010a
        /*2ac2*/ 	.byte	0x3f
	.zero		1


	//   ....[222]....
        /*2ac4*/ 	.word	0x00016f60
        /*2ac8*/ 	.word	0x00000009
        /*2acc*/ 	.word	0x00000000
        /*2ad0*/ 	.short	0x010a
        /*2ad2*/ 	.byte	0x3f
	.zero		1


	//   ....[223]....
        /*2ad4*/ 	.word	0x00016fb0
        /*2ad8*/ 	.word	0x00000006
        /*2adc*/ 	.word	0x00000000
        /*2ae0*/ 	.short	0x010a
        /*2ae2*/ 	.byte	0x3f
	.zero		1


	//   ....[224]....
        /*2ae4*/ 	.word	0x00017000
        /*2ae8*/ 	.word	0x0000000c
        /*2aec*/ 	.word	0x00034440
        /*2af0*/ 	.short	0x010a
        /*2af2*/ 	.byte	0x3f
	.zero		1


	//   ....[225]....
        /*2af4*/ 	.word	0x00017050
        /*2af8*/ 	.word	0x00000003
        /*2afc*/ 	.word	0x00034440
        /*2b00*/ 	.short	0x010a
        /*2b02*/ 	.byte	0x3f
	.zero		1


	//   ....[226]....
        /*2b04*/ 	.word	0x000170a0
        /*2b08*/ 	.word	0x00000003
        /*2b0c*/ 	.word	0x00034440
        /*2b10*/ 	.short	0x010a
        /*2b12*/ 	.byte	0x3f
	.zero		1


	//   ....[227]....
        /*2b14*/ 	.word	0x000170f0
        /*2b18*/ 	.word	0x00000003
        /*2b1c*/ 	.word	0x00034440
        /*2b20*/ 	.short	0x010a
        /*2b22*/ 	.byte	0x3f
	.zero		1


	//   ....[228]....
        /*2b24*/ 	.word	0x00017140
        /*2b28*/ 	.word	0x00000003
        /*2b2c*/ 	.word	0x00034440
        /*2b30*/ 	.short	0x010a
        /*2b32*/ 	.byte	0x3f
	.zero		1


	//   ....[229]....
        /*2b34*/ 	.word	0x00017190
        /*2b38*/ 	.word	0x00000003
        /*2b3c*/ 	.word	0x00034440
        /*2b40*/ 	.short	0x010a
        /*2b42*/ 	.byte	0x3f
	.zero		1


	//   ....[230]....
        /*2b44*/ 	.word	0x000171e0
        /*2b48*/ 	.word	0x00000003
        /*2b4c*/ 	.word	0x00034440
        /*2b50*/ 	.short	0x010a
        /*2b52*/ 	.byte	0x3f
	.zero		1


	//   ....[231]....
        /*2b54*/ 	.word	0x00017230
        /*2b58*/ 	.word	0x00000003
        /*2b5c*/ 	.word	0x00034440
        /*2b60*/ 	.short	0x010a
        /*2b62*/ 	.byte	0x3f
	.zero		1


	//----- nvinfo : EIATTR_NUM_MBARRIERS
	.align		4
.L_39:
        /*2b64*/ 	.byte	0x03, 0x38
        /*2b66*/ 	.short	0x002e


	//----- nvinfo : EIATTR_EXIT_INSTR_OFFSETS
	.align		4
        /*2b68*/ 	.byte	0x04, 0x1c
        /*2b6a*/ 	.short	(.L_41 - .L_40)


	//   ....[0]....
.L_40:
        /*2b6c*/ 	.word	0x00002cd0


	//   ....[1]....
        /*2b70*/ 	.word	0x00002f00


	//   ....[2]....
        /*2b74*/ 	.word	0x00003060


	//   ....[3]....
        /*2b78*/ 	.word	0x0000f250


	//   ....[4]....
        /*2b7c*/ 	.word	0x0000f2f0


	//   ....[5]....
        /*2b80*/ 	.word	0x00011970


	//   ....[6]....
        /*2b84*/ 	.word	0x000136b0


	//   ....[7]....
        /*2b88*/ 	.word	0x000159d0


	//----- nvinfo : EIATTR_MAX_THREADS
	.align		4
.L_41:
        /*2b8c*/ 	.byte	0x04, 0x05
        /*2b8e*/ 	.short	(.L_43 - .L_42)
.L_42:
        /*2b90*/ 	.word	0x00000180
        /*2b94*/ 	.word	0x00000001
        /*2b98*/ 	.word	0x00000001


	//----- nvinfo : EIATTR_CRS_STACK_SIZE
	.align		4
.L_43:
        /*2b9c*/ 	.byte	0x04, 0x1e
        /*2b9e*/ 	.short	(.L_45 - .L_44)
.L_44:
        /*2ba0*/ 	.word	0x00000000


	//----- nvinfo : EIATTR_CBANK_PARAM_SIZE
	.align		4
.L_45:
        /*2ba4*/ 	.byte	0x03, 0x19
        /*2ba6*/ 	.short	0x0770


	//----- nvinfo : EIATTR_PARAM_CBANK
	.align		4
        /*2ba8*/ 	.byte	0x04, 0x0a
        /*2baa*/ 	.short	(.L_47 - .L_46)
	.align		4
.L_46:
        /*2bac*/ 	.word	index@(.nv.constant0._ZN7cutlass13device_kernelINS_4gemm6kernel13GemmUniversalINS1_17GroupProblemShapeIN4cute5tupleIJiiiEEEEENS1_10collective13CollectiveMmaINS1_39MainloopSm90ArrayTmaGmmaWarpSpecializedILi8ENS6_IJNS5_1CILi1EEESD_SD_EEENS1_52KernelPtrArrayTmaWarpSpecializedPingpongFP8FastAccumEEENS6_IJNSC_ILi128EEENSC_ILi256EEENSC_ILi64EEEEEENS_12float_e4m3_tEPNS6_IJlSD_NSC_ILi0EEEEEESL_SO_NS5_8TiledMMAINS5_8MMA_AtomIJNS5_4SM904GMMA31MMA_64x256x32_F32E4M3E4M3_SS_TNILNSS_7ScaleInE1ELSU_1EEEEEENS5_6LayoutISE_NS6_IJSM_SM_SM_EEEEENS6_IJNS5_10UnderscoreES10_S10_EEEEENS5_13SM90_TMA_LOADENS5_14ComposedLayoutINS5_7SwizzleILi2ELi4ELi3EEENS5_18smem_ptr_flag_bitsILi8EEENSX_INS6_IJNSC_ILi8EEESJ_EEENS6_IJSJ_SD_EEEEEEEvNS5_8identityES13_S1D_vS1E_EENS_8epilogue10collective18CollectiveEpilogueINS1G_30Sm90PtrArrayTmaWarpSpecializedILi4ELi2ELi16ELb1ELb0ELi2EEEJSK_NS6_IJSJ_NSC_ILi32EEEEEENS_6half_tEPNS6_IJSD_lSM_EEES1N_S1P_NS1G_6fusion15FusionCallbacksIS1K_NS1Q_17LinearCombinationIS1N_fS1N_fLNS_15FloatRoundStyleE2EEESK_S1M_JEEES13_NS14_INS15_ILi3ELi4ELi3EEENS17_ILi16EEENSX_INS6_IJSJ_S19_EEENS6_IJSD_SJ_EEEEEEENS5_17SM75_U16x8_LDSM_TENS5_14SM90_TMA_STOREES21_NS5_17SM90_U16x8_STSM_TENS5_9Copy_AtomIJNS5_17SM90_U32x4_STSM_NES1N_EEEvEEEvvEEEEvNT_6ParamsE)
        /*2bb0*/ 	.short	0x0210
        /*2bb2*/ 	.short	0x0770


	//----- nvinfo : EIATTR_SW_WAR
	.align		4
.L_47:
        /*2bb4*/ 	.byte	0x04, 0x36
        /*2bb6*/ 	.short	(.L_49 - .L_48)
.L_48:
        /*2bb8*/ 	.word	0x00000008
.L_49:


//--------------------- .nv.callgraph             --------------------------
	.section	.nv.callgraph,"",@"SHT_CUDA_CALLGRAPH"
	.align	4
	.sectionentsize	8
	.align		4
        /*0000*/ 	.word	0x00000000
	.align		4
        /*0004*/ 	.word	0xffffffff
	.align		4
        /*0008*/ 	.word	index@(_ZN7cutlass13device_kernelINS_4gemm6kernel13GemmUniversalINS1_17GroupProblemShapeIN4cute5tupleIJiiiEEEEENS1_10collective13CollectiveMmaINS1_39MainloopSm90ArrayTmaGmmaWarpSpecializedILi8ENS6_IJNS5_1CILi1EEESD_SD_EEENS1_52KernelPtrArrayTmaWarpSpecializedPingpongFP8FastAccumEEENS6_IJNSC_ILi128EEENSC_ILi256EEENSC_ILi64EEEEEENS_12float_e4m3_tEPNS6_IJlSD_NSC_ILi0EEEEEESL_SO_NS5_8TiledMMAINS5_8MMA_AtomIJNS5_4SM904GMMA31MMA_64x256x32_F32E4M3E4M3_SS_TNILNSS_7ScaleInE1ELSU_1EEEEEENS5_6LayoutISE_NS6_IJSM_SM_SM_EEEEENS6_IJNS5_10UnderscoreES10_S10_EEEEENS5_13SM90_TMA_LOADENS5_14ComposedLayoutINS5_7SwizzleILi2ELi4ELi3EEENS5_18smem_ptr_flag_bitsILi8EEENSX_INS6_IJNSC_ILi8EEESJ_EEENS6_IJSJ_SD_EEEEEEEvNS5_8identityES13_S1D_vS1E_EENS_8epilogue10collective18CollectiveEpilogueINS1G_30Sm90PtrArrayTmaWarpSpecializedILi4ELi2ELi16ELb1ELb0ELi2EEEJSK_NS6_IJSJ_NSC_ILi32EEEEEENS_6half_tEPNS6_IJSD_lSM_EEES1N_S1P_NS1G_6fusion15FusionCallbacksIS1K_NS1Q_17LinearCombinationIS1N_fS1N_fLNS_15FloatRoundStyleE2EEESK_S1M_JEEES13_NS14_INS15_ILi3ELi4ELi3EEENS17_ILi16EEENSX_INS6_IJSJ_S19_EEENS6_IJSD_SJ_EEEEEEENS5_17SM75_U16x8_LDSM_TENS5_14SM90_TMA_STOREES21_NS5_17SM90_U16x8_STSM_TENS5_9Copy_AtomIJNS5_17SM90_U32x4_STSM_NES1N_EEEvEEEvvEEEEvNT_6ParamsE)
	.align		4
        /*000c*/ 	.word	index@(__assertfail)
	.align		4
        /*0010*/ 	.word	0x00000000
	.align		4
        /*0014*/ 	.word	0xfffffffe
	.align		4
        /*0018*/ 	.word	0x00000000
	.align		4
        /*001c*/ 	.word	0xfffffffd
	.align		4
        /*0020*/ 	.word	0x00000000
	.align		4
        /*0024*/ 	.word	0xfffffffc


//--------------------- .nv.constant4             --------------------------
	.section	.nv.constant4,"a",@progbits
	.align	8
	.align		8
.nv.constant4:
        /*0000*/ 	.dword	__assertfail
	.align		8
        /*0008*/ 	.dword	__unnamed_1
	.align		8
        /*0010*/ 	.dword	_ZN39_INTERNAL_220eeb2b_4_k_cu_1d30232c_27954cuda3std3__45__cpo5beginE
	.align		8
        /*0018*/ 	.dword	_ZN39_INTERNAL_220eeb2b_4_k_cu_1d30232c_27954cuda3std3__45__cpo3endE
	.align		8
        /*0020*/ 	.dword	_ZN39_INTERNAL_220eeb2b_4_k_cu_1d30232c_27954cuda3std3__45__cpo6cbeginE
	.align		8
        /*0028*/ 	.dword	_ZN39_INTERNAL_220eeb2b_4_k_cu_1d30232c_27954cuda3std3__45__cpo4cendE
	.align		8
        /*0030*/ 	.dword	_ZN39_INTERNAL_220eeb2b_4_k_cu_1d30232c_27954cuda3std3__441_GLOBAL__N__220eeb2b_4_k_cu_1d30232c_27956ignoreE
	.align		8
        /*0038*/ 	.dword	_ZN39_INTERNAL_220eeb2b_4_k_cu_1d30232c_27954cuda3std3__419piecewise_constructE
	.align		8
        /*0040*/ 	.dword	_ZN39_INTERNAL_220eeb2b_4_k_cu_1d30232c_27954cuda3std3__48in_placeE
	.align		8
        /*0048*/ 	.dword	_ZN39_INTERNAL_220eeb2b_4_k_cu_1d30232c_27954cuda3std6ranges3__45__cpo4swapE
	.align		8
        /*0050*/ 	.dword	_ZN39_INTERNAL_220eeb2b_4_k_cu_1d30232c_27954cuda3std6ranges3__45__cpo9iter_moveE
	.align		8
        /*0058*/ 	.dword	_ZN39_INTERNAL_220eeb2b_4_k_cu_1d30232c_27954cute7productE
	.align		8
        /*0060*/ 	.dword	_ZN39_INTERNAL_220eeb2b_4_k_cu_1d30232c_27954cute1_E
	.align		8
        /*0068*/ 	.dword	$str$24
	.align		8
        /*0070*/ 	.dword	$str$25


//--------------------- .text._ZN7cutlass13device_kernelINS_4gemm6kernel13GemmUniversalINS1_17GroupProblemShapeIN4cute5tupleIJiiiEEEEENS1_10collective13CollectiveMmaINS1_39MainloopSm90ArrayTmaGmmaWarpSpecializedILi8ENS6_IJNS5_1CILi1EEESD_SD_EEENS1_52KernelPtrArrayTmaWarpSpecializedPingpongFP8FastAccumEEENS6_IJNSC_ILi128EEENSC_ILi256EEENSC_ILi64EEEEEENS_12float_e4m3_tEPNS6_IJlSD_NSC_ILi0EEEEEESL_SO_NS5_8TiledMMAINS5_8MMA_AtomIJNS5_4SM904GMMA31MMA_64x256x32_F32E4M3E4M3_SS_TNILNSS_7ScaleInE1ELSU_1EEEEEENS5_6LayoutISE_NS6_IJSM_SM_SM_EEEEENS6_IJNS5_10UnderscoreES10_S10_EEEEENS5_13SM90_TMA_LOADENS5_14ComposedLayoutINS5_7SwizzleILi2ELi4ELi3EEENS5_18smem_ptr_flag_bitsILi8EEENSX_INS6_IJNSC_ILi8EEESJ_EEENS6_IJSJ_SD_EEEEEEEvNS5_8identityES13_S1D_vS1E_EENS_8epilogue10collective18CollectiveEpilogueINS1G_30Sm90PtrArrayTmaWarpSpecializedILi4ELi2ELi16ELb1ELb0ELi2EEEJSK_NS6_IJSJ_NSC_ILi32EEEEEENS_6half_tEPNS6_IJSD_lSM_EEES1N_S1P_NS1G_6fusion15FusionCallbacksIS1K_NS1Q_17LinearCombinationIS1N_fS1N_fLNS_15FloatRoundStyleE2EEESK_S1M_JEEES13_NS14_INS15_ILi3ELi4ELi3EEENS17_ILi16EEENSX_INS6_IJSJ_S19_EEENS6_IJSD_SJ_EEEEEEENS5_17SM75_U16x8_LDSM_TENS5_14SM90_TMA_STOREES21_NS5_17SM90_U16x8_STSM_TENS5_9Copy_AtomIJNS5_17SM90_U32x4_STSM_NES1N_EEEvEEEvvEEEEvNT_6ParamsE --------------------------
	.section	.text._ZN7cutlass13device_kernelINS_4gemm6kernel13GemmUniversalINS1_17GroupProblemShapeIN4cute5tupleIJiiiEEEEENS1_10collective13CollectiveMmaINS1_39MainloopSm90ArrayTmaGmmaWarpSpecializedILi8ENS6_IJNS5_1CILi1EEESD_SD_EEENS1_52KernelPtrArrayTmaWarpSpecializedPingpongFP8FastAccumEEENS6_IJNSC_ILi128EEENSC_ILi256EEENSC_ILi64EEEEEENS_12float_e4m3_tEPNS6_IJlSD_NSC_ILi0EEEEEESL_SO_NS5_8TiledMMAINS5_8MMA_AtomIJNS5_4SM904GMMA31MMA_64x256x32_F32E4M3E4M3_SS_TNILNSS_7ScaleInE1ELSU_1EEEEEENS5_6LayoutISE_NS6_IJSM_SM_SM_EEEEENS6_IJNS5_10UnderscoreES10_S10_EEEEENS5_13SM90_TMA_LOADENS5_14ComposedLayoutINS5_7SwizzleILi2ELi4ELi3EEENS5_18smem_ptr_flag_bitsILi8EEENSX_INS6_IJNSC_ILi8EEESJ_EEENS6_IJSJ_SD_EEEEEEEvNS5_8identityES13_S1D_vS1E_EENS_8epilogue10collective18CollectiveEpilogueINS1G_30Sm90PtrArrayTmaWarpSpecializedILi4ELi2ELi16ELb1ELb0ELi2EEEJSK_NS6_IJSJ_NSC_ILi32EEEEEENS_6half_tEPNS6_IJSD_lSM_EEES1N_S1P_NS1G_6fusion15FusionCallbacksIS1K_NS1Q_17LinearCombinationIS1N_fS1N_fLNS_15FloatRoundStyleE2EEESK_S1M_JEEES13_NS14_INS15_ILi3ELi4ELi3EEENS17_ILi16EEENSX_INS6_IJSJ_S19_EEENS6_IJSD_SJ_EEEEEEENS5_17SM75_U16x8_LDSM_TENS5_14SM90_TMA_STOREES21_NS5_17SM90_U16x8_STSM_TENS5_9Copy_AtomIJNS5_17SM90_U32x4_STSM_NES1N_EEEvEEEvvEEEEvNT_6ParamsE,"ax",@progbits
	.align	128
.text._ZN7cutlass13device_kernelINS_4gemm6kernel13GemmUniversalINS1_17GroupProblemShapeIN4cute5tupleIJiiiEEEEENS1_10collective13CollectiveMmaINS1_39MainloopSm90ArrayTmaGmmaWarpSpecializedILi8ENS6_IJNS5_1CILi1EEESD_SD_EEENS1_52KernelPtrArrayTmaWarpSpecializedPingpongFP8FastAccumEEENS6_IJNSC_ILi128EEENSC_ILi256EEENSC_ILi64EEEEEENS_12float_e4m3_tEPNS6_IJlSD_NSC_ILi0EEEEEESL_SO_NS5_8TiledMMAINS5_8MMA_AtomIJNS5_4SM904GMMA31MMA_64x256x32_F32E4M3E4M3_SS_TNILNSS_7ScaleInE1ELSU_1EEEEEENS5_6LayoutISE_NS6_IJSM_SM_SM_EEEEENS6_IJNS5_10UnderscoreES10_S10_EEEEENS5_13SM90_TMA_LOADENS5_14ComposedLayoutINS5_7SwizzleILi2ELi4ELi3EEENS5_18smem_ptr_flag_bitsILi8EEENSX_INS6_IJNSC_ILi8EEESJ_EEENS6_IJSJ_SD_EEEEEEEvNS5_8identityES13_S1D_vS1E_EENS_8epilogue10collective18CollectiveEpilogueINS1G_30Sm90PtrArrayTmaWarpSpecializedILi4ELi2ELi16ELb1ELb0ELi2EEEJSK_NS6_IJSJ_NSC_ILi32EEEEEENS_6half_tEPNS6_IJSD_lSM_EEES1N_S1P_NS1G_6fusion15FusionCallbacksIS1K_NS1Q_17LinearCombinationIS1N_fS1N_fLNS_15FloatRoundStyleE2EEESK_S1M_JEEES13_NS14_INS15_ILi3ELi4ELi3EEENS17_ILi16EEENSX_INS6_IJSJ_S19_EEENS6_IJSD_SJ_EEEEEEENS5_17SM75_U16x8_LDSM_TENS5_14SM90_TMA_STOREES21_NS5_17SM90_U16x8_STSM_TENS5_9Copy_AtomIJNS5_17SM90_U32x4_STSM_NES1N_EEEvEEEvvEEEEvNT_6ParamsE:
        .type           _ZN7cutlass13device_kernelINS_4gemm6kernel13GemmUniversalINS1_17GroupProblemShapeIN4cute5tupleIJiiiEEEEENS1_10collective13CollectiveMmaINS1_39MainloopSm90ArrayTmaGmmaWarpSpecializedILi8ENS6_IJNS5_1CILi1EEESD_SD_EEENS1_52KernelPtrArrayTmaWarpSpecializedPingpongFP8FastAccumEEENS6_IJNSC_ILi128EEENSC_ILi256EEENSC_ILi64EEEEEENS_12float_e4m3_tEPNS6_IJlSD_NSC_ILi0EEEEEESL_SO_NS5_8TiledMMAINS5_8MMA_AtomIJNS5_4SM904GMMA31MMA_64x256x32_F32E4M3E4M3_SS_TNILNSS_7ScaleInE1ELSU_1EEEEEENS5_6LayoutISE_NS6_IJSM_SM_SM_EEEEENS6_IJNS5_10UnderscoreES10_S10_EEEEENS5_13SM90_TMA_LOADENS5_14ComposedLayoutINS5_7SwizzleILi2ELi4ELi3EEENS5_18smem_ptr_flag_bitsILi8EEENSX_INS6_IJNSC_ILi8EEESJ_EEENS6_IJSJ_SD_EEEEEEEvNS5_8identityES13_S1D_vS1E_EENS_8epilogue10collective18CollectiveEpilogueINS1G_30Sm90PtrArrayTmaWarpSpecializedILi4ELi2ELi16ELb1ELb0ELi2EEEJSK_NS6_IJSJ_NSC_ILi32EEEEEENS_6half_tEPNS6_IJSD_lSM_EEES1N_S1P_NS1G_6fusion15FusionCallbacksIS1K_NS1Q_17LinearCombinationIS1N_fS1N_fLNS_15FloatRoundStyleE2EEESK_S1M_JEEES13_NS14_INS15_ILi3ELi4ELi3EEENS17_ILi16EEENSX_INS6_IJSJ_S19_EEENS6_IJSD_SJ_EEEEEEENS5_17SM75_U16x8_LDSM_TENS5_14SM90_TMA_STOREES21_NS5_17SM90_U16x8_STSM_TENS5_9Copy_AtomIJNS5_17SM90_U32x4_STSM_NES1N_EEEvEEEvvEEEEvNT_6ParamsE,@function
        .size           _ZN7cutlass13device_kernelINS_4gemm6kernel13GemmUniversalINS1_17GroupProblemShapeIN4cute5tupleIJiiiEEEEENS1_10collective13CollectiveMmaINS1_39MainloopSm90ArrayTmaGmmaWarpSpecializedILi8ENS6_IJNS5_1CILi1EEESD_SD_EEENS1_52KernelPtrArrayTmaWarpSpecializedPingpongFP8FastAccumEEENS6_IJNSC_ILi128EEENSC_ILi256EEENSC_ILi64EEEEEENS_12float_e4m3_tEPNS6_IJlSD_NSC_ILi0EEEEEESL_SO_NS5_8TiledMMAINS5_8MMA_AtomIJNS5_4SM904GMMA31MMA_64x256x32_F32E4M3E4M3_SS_TNILNSS_7ScaleInE1ELSU_1EEEEEENS5_6LayoutISE_NS6_IJSM_SM_SM_EEEEENS6_IJNS5_10UnderscoreES10_S10_EEEEENS5_13SM90_TMA_LOADENS5_14ComposedLayoutINS5_7SwizzleILi2ELi4ELi3EEENS5_18smem_ptr_flag_bitsILi8EEENSX_INS6_IJNSC_ILi8EEESJ_EEENS6_IJSJ_SD_EEEEEEEvNS5_8identityES13_S1D_vS1E_EENS_8epilogue10collective18CollectiveEpilogueINS1G_30Sm90PtrArrayTmaWarpSpecializedILi4ELi2ELi16ELb1ELb0ELi2EEEJSK_NS6_IJSJ_NSC_ILi32EEEEEENS_6half_tEPNS6_IJSD_lSM_EEES1N_S1P_NS1G_6fusion15FusionCallbacksIS1K_NS1Q_17LinearCombinationIS1N_fS1N_fLNS_15FloatRoundStyleE2EEESK_S1M_JEEES13_NS14_INS15_ILi3ELi4ELi3EEENS17_ILi16EEENSX_INS6_IJSJ_S19_EEENS6_IJSD_SJ_EEEEEEENS5_17SM75_U16x8_LDSM_TENS5_14SM90_TMA_STOREES21_NS5_17SM90_U16x8_STSM_TENS5_9Copy_AtomIJNS5_17SM90_U32x4_STSM_NES1N_EEEvEEEvvEEEEvNT_6ParamsE,(.L_x_438 - _ZN7cutlass13device_kernelINS_4gemm6kernel13GemmUniversalINS1_17GroupProblemShapeIN4cute5tupleIJiiiEEEEENS1_10collective13CollectiveMmaINS1_39MainloopSm90ArrayTmaGmmaWarpSpecializedILi8ENS6_IJNS5_1CILi1EEESD_SD_EEENS1_52KernelPtrArrayTmaWarpSpecializedPingpongFP8FastAccumEEENS6_IJNSC_ILi128EEENSC_ILi256EEENSC_ILi64EEEEEENS_12float_e4m3_tEPNS6_IJlSD_NSC_ILi0EEEEEESL_SO_NS5_8TiledMMAINS5_8MMA_AtomIJNS5_4SM904GMMA31MMA_64x256x32_F32E4M3E4M3_SS_TNILNSS_7ScaleInE1ELSU_1EEEEEENS5_6LayoutISE_NS6_IJSM_SM_SM_EEEEENS6_IJNS5_10UnderscoreES10_S10_EEEEENS5_13SM90_TMA_LOADENS5_14ComposedLayoutINS5_7SwizzleILi2ELi4ELi3EEENS5_18smem_ptr_flag_bitsILi8EEENSX_INS6_IJNSC_ILi8EEESJ_EEENS6_IJSJ_SD_EEEEEEEvNS5_8identityES13_S1D_vS1E_EENS_8epilogue10collective18CollectiveEpilogueINS1G_30Sm90PtrArrayTmaWarpSpecializedILi4ELi2ELi16ELb1ELb0ELi2EEEJSK_NS6_IJSJ_NSC_ILi32EEEEEENS_6half_tEPNS6_IJSD_lSM_EEES1N_S1P_NS1G_6fusion15FusionCallbacksIS1K_NS1Q_17LinearCombinationIS1N_fS1N_fLNS_15FloatRoundStyleE2EEESK_S1M_JEEES13_NS14_INS15_ILi3ELi4ELi3EEENS17_ILi16EEENSX_INS6_IJSJ_S19_EEENS6_IJSD_SJ_EEEEEEENS5_17SM75_U16x8_LDSM_TENS5_14SM90_TMA_STOREES21_NS5_17SM90_U16x8_STSM_TENS5_9Copy_AtomIJNS5_17SM90_U32x4_STSM_NES1N_EEEvEEEvvEEEEvNT_6ParamsE)
        .other          _ZN7cutlass13device_kernelINS_4gemm6kernel13GemmUniversalINS1_17GroupProblemShapeIN4cute5tupleIJiiiEEEEENS1_10collective13CollectiveMmaINS1_39MainloopSm90ArrayTmaGmmaWarpSpecializedILi8ENS6_IJNS5_1CILi1EEESD_SD_EEENS1_52KernelPtrArrayTmaWarpSpecializedPingpongFP8FastAccumEEENS6_IJNSC_ILi128EEENSC_ILi256EEENSC_ILi64EEEEEENS_12float_e4m3_tEPNS6_IJlSD_NSC_ILi0EEEEEESL_SO_NS5_8TiledMMAINS5_8MMA_AtomIJNS5_4SM904GMMA31MMA_64x256x32_F32E4M3E4M3_SS_TNILNSS_7ScaleInE1ELSU_1EEEEEENS5_6LayoutISE_NS6_IJSM_SM_SM_EEEEENS6_IJNS5_10UnderscoreES10_S10_EEEEENS5_13SM90_TMA_LOADENS5_14ComposedLayoutINS5_7SwizzleILi2ELi4ELi3EEENS5_18smem_ptr_flag_bitsILi8EEENSX_INS6_IJNSC_ILi8EEESJ_EEENS6_IJSJ_SD_EEEEEEEvNS5_8identityES13_S1D_vS1E_EENS_8epilogue10collective18CollectiveEpilogueINS1G_30Sm90PtrArrayTmaWarpSpecializedILi4ELi2ELi16ELb1ELb0ELi2EEEJSK_NS6_IJSJ_NSC_ILi32EEEEEENS_6half_tEPNS6_IJSD_lSM_EEES1N_S1P_NS1G_6fusion15FusionCallbacksIS1K_NS1Q_17LinearCombinationIS1N_fS1N_fLNS_15FloatRoundStyleE2EEESK_S1M_JEEES13_NS14_INS15_ILi3ELi4ELi3EEENS17_ILi16EEENSX_INS6_IJSJ_S19_EEENS6_IJSD_SJ_EEEEEEENS5_17SM75_U16x8_LDSM_TENS5_14SM90_TMA_STOREES21_NS5_17SM90_U16x8_STSM_TENS5_9Copy_AtomIJNS5_17SM90_U32x4_STSM_NES1N_EEEvEEEvvEEEEvNT_6ParamsE,@"STO_CUDA_ENTRY STV_DEFAULT"
_ZN7cutlass13device_kernelINS_4gemm6kernel13GemmUniversalINS1_17GroupProblemShapeIN4cute5tupleIJiiiEEEEENS1_10collective13CollectiveMmaINS1_39MainloopSm90ArrayTmaGmmaWarpSpecializedILi8ENS6_IJNS5_1CILi1EEESD_SD_EEENS1_52KernelPtrArrayTmaWarpSpecializedPingpongFP8FastAccumEEENS6_IJNSC_ILi128EEENSC_ILi256EEENSC_ILi64EEEEEENS_12float_e4m3_tEPNS6_IJlSD_NSC_ILi0EEEEEESL_SO_NS5_8TiledMMAINS5_8MMA_AtomIJNS5_4SM904GMMA31MMA_64x256x32_F32E4M3E4M3_SS_TNILNSS_7ScaleInE1ELSU_1EEEEEENS5_6LayoutISE_NS6_IJSM_SM_SM_EEEEENS6_IJNS5_10UnderscoreES10_S10_EEEEENS5_13SM90_TMA_LOADENS5_14ComposedLayoutINS5_7SwizzleILi2ELi4ELi3EEENS5_18smem_ptr_flag_bitsILi8EEENSX_INS6_IJNSC_ILi8EEESJ_EEENS6_IJSJ_SD_EEEEEEEvNS5_8identityES13_S1D_vS1E_EENS_8epilogue10collective18CollectiveEpilogueINS1G_30Sm90PtrArrayTmaWarpSpecializedILi4ELi2ELi16ELb1ELb0ELi2EEEJSK_NS6_IJSJ_NSC_ILi32EEEEEENS_6half_tEPNS6_IJSD_lSM_EEES1N_S1P_NS1G_6fusion15FusionCallbacksIS1K_NS1Q_17LinearCombinationIS1N_fS1N_fLNS_15FloatRoundStyleE2EEESK_S1M_JEEES13_NS14_INS15_ILi3ELi4ELi3EEENS17_ILi16EEENSX_INS6_IJSJ_S19_EEENS6_IJSD_SJ_EEEEEEENS5_17SM75_U16x8_LDSM_TENS5_14SM90_TMA_STOREES21_NS5_17SM90_U16x8_STSM_TENS5_9Copy_AtomIJNS5_17SM90_U32x4_STSM_NES1N_EEEvEEEvvEEEEvNT_6ParamsE:
[----:B------:R-:W1:Y:S02]  /*0000*/  LDC R1, c[0x0][0x28] ;  /* 0x00000a00ff017b82 */ /* 0x000e640000000800 */
[----:B-1----:R-:W-:-:S06]  /*0010*/  VIADD R1, R1, 0xfffffb20 ;  /* 0xfffffb2001017836 */ /* 0x002fcc0000000000 */
[----:B------:R-:W1:Y:S01]  /*0020*/  LDC.64 R6, c[0x0][0x918] ;  /* 0x00024600ff067b82 */ /* 0x000e620000000a00 */
[----:B------:R-:W-:Y:S01]  /*0030*/  ULDC.64 UR38, c[0x0][0x208] ;  /* 0x0000820000267ab9 */ /* 0x000fe20000000a00 */
[----:B------:R-:W2:Y:S01]  /*0040*/  S2R R21, SR_TID.X ;  /* 0x0000000000157919 */ /* 0x000ea20000002100 */
[----:B------:R-:W-:Y:S01]  /*0050*/  ULDC UR4, c[0x0][0x910] ;  /* 0x0002440000047ab9 */ /* 0x000fe20000000800 */
[----:B------:R-:W-:Y:S01]  /*0060*/  ULDC.64 UR20, c[0x0][0x8d0] ;  /* 0x0002340000147ab9 */ /* 0x000fe20000000a00 */
[----:B------:R-:W-:Y:S01]  /*0070*/  ULDC.64 UR14, c[0x0][0x8c8] ;  /* 0x00023200000e7ab9 */ /* 0x000fe20000000a00 */
[----:B------:R-:W-:Y:S01]  /*0080*/  MOV R8, RZ ;  /* 0x000000ff00087202 */ /* 0x000fe20000000f00 */
[----:B------:R-:W-:Y:S01]  /*0090*/  IMAD.MOV.U32 R0, RZ, RZ, RZ ;  /* 0x000000ffff007224 */ /* 0x000fe200078e00ff */
[----:B------:R-:W-:Y:S01]  /*00a0*/  S2UR UR6, SR_CTAID.Y ;  /* 0x00000000000679c3 */ /* 0x000fe20000002600 */
[----:B------:R-:W-:Y:S01]  /*00b0*/  ULDC.64 UR22, c[0x0][0x8e8] ;  /* 0x00023a0000167ab9 */ /* 0x000fe20000000a00 */
[----:B------:R-:W-:Y:S01]  /*00c0*/  ULDC.64 UR16, c[0x0][0x8e0] ;  /* 0x0002380000107ab9 */ /* 0x000fe20000000a00 */
[----:B-1----:R-:W3:Y:S01]  /*00d0*/  LDG.E R9, desc[UR38][R6.64] ;  /* 0x0000002606097981 */ /* 0x002ee2000c1e1900 */
[----:B------:R-:W-:-:S03]  /*00e0*/  IMAD.U32 R3, RZ, RZ, UR4 ;  /* 0x00000004ff037e24 */ /* 0x000fc6000f8e00ff */
[----:B------:R-:W4:Y:S01]  /*00f0*/  LDG.E R2, desc[UR38][R6.64+0x4] ;  /* 0x0000042606027981 */ /* 0x000f22000c1e1900 */
[----:B--2---:R-:W-:Y:S01]  /*0100*/  LOP3.LUT R20, R21, 0x1f, RZ, 0xc0, !PT ;  /* 0x0000001f15147812 */ /* 0x004fe200078ec0ff */
[----:B------:R-:W-:Y:S01]  /*0110*/  UISETP.NE.U32.AND UP0, UPT, UR20, URZ, UPT ;  /* 0x0000003f1400728c */ /* 0x000fe2000bf05070 */
[----:B------:R-:W1:Y:S01]  /*0120*/  S2UR UR57, SR_CTAID.X ;  /* 0x00000000003979c3 */ /* 0x000e620000002500 */
[----:B------:R-:W-:Y:S01]  /*0130*/  ULDC UR4, c[0x0][0x908] ;  /* 0x0002420000047ab9 */ /* 0x000fe20000000800 */
[----:B------:R-:W-:Y:S01]  /*0140*/  ISETP.GE.AND P0, PT, R20, R3, PT ;  /* 0x000000031400720c */ /* 0x000fe20003f06270 */
[----:B------:R-:W-:Y:S02]  /*0150*/  UISETP.NE.AND.EX UP0, UPT, UR21, URZ, UPT, UP0 ;  /* 0x0000003f1500728c */ /* 0x000fe4000bf05300 */
[----:B------:R-:W-:-:S09]  /*0160*/  UISETP.NE.AND UP3, UPT, UR4, 0x1, UPT ;  /* 0x000000010400788c */ /* 0x000fd2000bf65270 */
[----:B------:R-:W-:Y:S01]  /*0170*/  @UP0 ULDC UR18, c[0x0][0x8dc] ;  /* 0x0002370000120ab9 */ /* 0x000fe20000000800 */
[----:B------:R-:W2:Y:S01]  /*0180*/  @!P0 LDC.64 R4, c[0x0][0x918] ;  /* 0x00024600ff048b82 */ /* 0x000ea20000000a00 */
[----:B------:R-:W-:Y:S01]  /*0190*/  @UP3 ULDC UR8, c[0x0][0x10] ;  /* 0x0000040000083ab9 */ /* 0x000fe20000000800 */
[----:B------:R-:W-:Y:S01]  /*01a0*/  @UP3 UMOV UR7, URZ ;  /* 0x0000003f00073c82 */ /* 0x000fe20008000000 */
[----:B------:R-:W-:Y:S01]  /*01b0*/  @!UP3 ULDC UR10, c[0x0][0xc] ;  /* 0x00000300000abab9 */ /* 0x000fe20000000800 */
[----:B-1----:R-:W-:-:S03]  /*01c0*/  @UP3 UIMAD.WIDE.U32 UR8, UR57, UR8, UR6 ;  /* 0x00000008390832a5 */ /* 0x002fc6000f8e0006 */
[----:B------:R-:W-:Y:S01]  /*01d0*/  @UP3 UMOV UR7, URZ ;  /* 0x0000003f00073c82 */ /* 0x000fe20008000000 */
[----:B--2---:R-:W-:-:S05]  /*01e0*/  @!P0 IMAD.WIDE.U32 R4, R20, 0xc, R4 ;  /* 0x0000000c14048825 */ /* 0x004fca00078e0004 */
[----:B------:R1:W5:Y:S04]  /*01f0*/  @!P0 LDG.E R8, desc[UR38][R4.64] ;  /* 0x0000002604088981 */ /* 0x000368000c1e1900 */
[----:B------:R1:W5:Y:S01]  /*0200*/  @!P0 LDG.E R0, desc[UR38][R4.64+0x4] ;  /* 0x0000042604008981 */ /* 0x000362000c1e1900 */
[----:B------:R-:W-:Y:S01]  /*0210*/  ISETP.NE.U32.AND P0, PT, RZ, UR22, PT ;  /* 0x00000016ff007c0c */ /* 0x000fe2000bf05070 */
[----:B------:R-:W-:-:S03]  /*0220*/  @UP3 UIADD3 UR7, UR9, UR7, URZ ;  /* 0x0000000709073290 */ /* 0x000fc6000fffe03f */
[----:B------:R-:W-:Y:S02]  /*0230*/  ISETP.NE.AND.EX P0, PT, RZ, UR23, PT, P0 ;  /* 0x00000017ff007c0c */ /* 0x000fe4000bf05300 */
[----:B---3--:R-:W-:-:S13]  /*0240*/  R2UR UR12, R9 ;  /* 0x00000000090c72ca */ /* 0x008fda00000e0000 */
[----:B------:R-:W-:-:S04]  /*0250*/  UIADD3 UR11, UP1, UR12, UR14, URZ ;  /* 0x0000000e0c0b7290 */ /* 0x000fc8000ff3e03f */
[----:B------:R-:W-:Y:S02]  /*0260*/  ULEA.HI.X.SX32 UR12, UR12, UR15, 0x1, UP1 ;  /* 0x0000000f0c0c7291 */ /* 0x000fe400088f0e3f */
[----:B------:R-:W-:Y:S01]  /*0270*/  UIADD3 UR11, UP1, UR11, -0x1, URZ ;  /* 0xffffffff0b0b7890 */ /* 0x000fe2000ff3e03f */
[----:B----4-:R-:W-:-:S03]  /*0280*/  R2UR UR26, R2 ;  /* 0x00000000021a72ca */ /* 0x010fc600000e0000 */
[----:B------:R-:W-:Y:S02]  /*0290*/  UIADD3.X UR12, UR12, -0x1, URZ, UP1, !UPT ;  /* 0xffffffff0c0c7890 */ /* 0x000fe40008ffe43f */
[----:B------:R-:W-:-:S04]  /*02a0*/  @UP0 UIADD3 UR18, UP1, UR11, UR18, URZ ;  /* 0x000000120b120290 */ /* 0x000fc8000ff3e03f */
[----:B------:R-:W-:-:S04]  /*02b0*/  @UP0 UIADD3.X UR28, URZ, UR12, URZ, UP1, !UPT ;  /* 0x0000000c3f1c0290 */ /* 0x000fc80008ffe43f */
[----:B------:R-:W-:Y:S02]  /*02c0*/  @UP0 UIMAD.WIDE.U32 UR4, UR28, UR20, URZ ;  /* 0x000000141c0402a5 */ /* 0x000fe4000f8e003f */
[----:B------:R-:W-:Y:S02]  /*02d0*/  UIADD3 UR13, UP2, UR26, UR16, URZ ;  /* 0x000000101a0d7290 */ /* 0x000fe4000ff5e03f */
[----:B------:R-:W-:Y:S02]  /*02e0*/  @UP0 UIMAD.WIDE.U32 UR24, UP1, UR18, UR21, UR4 ;  /* 0x00000015121802a5 */ /* 0x000fe4000f820004 */
[----:B------:R-:W-:Y:S02]  /*02f0*/  @UP0 UIMAD.WIDE.U32 UR18, UR18, UR20, URZ ;  /* 0x00000014121202a5 */ /* 0x000fe4000f8e003f */
[----:B------:R-:W-:Y:S02]  /*0300*/  @UP0 UIADD3.X UR27, URZ, URZ, URZ, UP1, !UPT ;  /* 0x0000003f3f1b0290 */ /* 0x000fe40008ffe43f */
[----:B------:R-:W-:Y:S01]  /*0310*/  @UP0 UIADD3 URZ, UP1, UR19, UR24, URZ ;  /* 0x00000018133f0290 */ /* 0x000fe2000ff3e03f */
[----:B------:R-:W-:Y:S01]  /*0320*/  UMOV UR4, UR57 ;  /* 0x0000003900047c82 */ /* 0x000fe20008000000 */
[----:B------:R-:W-:Y:S01]  /*0330*/  UMOV UR5, URZ ;  /* 0x0000003f00057c82 */ /* 0x000fe20008000000 */
[----:B------:R-:W-:-:S02]  /*0340*/  ULEA.HI.X.SX32 UR9, UR26, UR17, 0x1, UP2 ;  /* 0x000000111a097291 */ /* 0x000fc400090f0e3f */
[----:B------:R-:W-:Y:S01]  /*0350*/  @!UP3 UIMAD.WIDE.U32 UR4, UR10, UR6, UR4 ;  /* 0x000000060a04b2a5 */ /* 0x000fe2000f8e0004 */
[----:B------:R-:W-:Y:S02]  /*0360*/  @UP0 UMOV UR26, UR25 ;  /* 0x00000019001a0c82 */ /* 0x000fe40008000000 */
[----:B------:R-:W-:Y:S02]  /*0370*/  @UP0 UIMAD.WIDE.U32.X UR18, UR28, UR21, UR26, UP1 ;  /* 0x000000151c1202a5 */ /* 0x000fe400088e041a */
[----:B------:R-:W-:Y:S02]  /*0380*/  UIADD3 UR6, UP1, UR13, -0x1, URZ ;  /* 0xffffffff0d067890 */ /* 0x000fe4000ff3e03f */
[----:B------:R-:W-:Y:S01]  /*0390*/  @!UP3 UMOV UR7, UR5 ;  /* 0x000000050007bc82 */ /* 0x000fe20008000000 */
[----:B------:R-:W-:Y:S01]  /*03a0*/  @!UP3 UMOV UR8, UR4 ;  /* 0x000000040008bc82 */ /* 0x000fe20008000000 */
[----:B------:R-:W-:Y:S01]  /*03b0*/  UIADD3.X UR5, UR9, -0x1, URZ, UP1, !UPT ;  /* 0xffffffff09057890 */ /* 0x000fe20008ffe43f */
[----:B------:R-:W-:Y:S01]  /*03c0*/  @UP0 UMOV UR11, UR18 ;  /* 0x00000012000b0c82 */ /* 0x000fe20008000000 */
[----:B------:R-:W-:Y:S01]  /*03d0*/  @UP0 UMOV UR12, UR19 ;  /* 0x00000013000c0c82 */ /* 0x000fe20008000000 */
[----:B-1----:R-:W-:Y:S09]  /*03e0*/  @!P0 BRA `(.L_x_0) ;  /* 0x00000000002c8947 */ /* 0x002ff20003800000 */
[----:B------:R-:W-:Y:S02]  /*03f0*/  ULDC UR4, c[0x0][0x8f4] ;  /* 0x00023d0000047ab9 */ /* 0x000fe40000000800 */
[----:B------:R-:W-:-:S04]  /*0400*/  UIADD3 UR6, UP1, UR6, UR4, URZ ;  /* 0x0000000406067290 */ /* 0x000fc8000ff3e03f */
[----:B------:R-:W-:-:S04]  /*0410*/  UIADD3.X UR9, URZ, UR5, URZ, UP1, !UPT ;  /* 0x000000053f097290 */ /* 0x000fc80008ffe43f */
[----:B------:R-:W-:-:S04]  /*0420*/  UIMAD.WIDE.U32 UR4, UR9, UR22, URZ ;  /* 0x00000016090472a5 */ /* 0x000fc8000f8e003f */
[----:B------:R-:W-:Y:S02]  /*0430*/  UIMAD.WIDE.U32 UR18, UP1, UR6, UR23, UR4 ;  /* 0x00000017061272a5 */ /* 0x000fe4000f820004 */
[----:B------:R-:W-:Y:S02]  /*0440*/  UIMAD.WIDE.U32 UR4, UR6, UR22, URZ ;  /* 0x00000016060472a5 */ /* 0x000fe4000f8e003f */
[----:B------:R-:W-:Y:S02]  /*0450*/  UIADD3.X UR25, URZ, URZ, URZ, UP1, !UPT ;  /* 0x0000003f3f197290 */ /* 0x000fe40008ffe43f */
[----:B------:R-:W-:Y:S01]  /*0460*/  UIADD3 URZ, UP1, UR5, UR18, URZ ;  /* 0x00000012053f7290 */ /* 0x000fe2000ff3e03f */
[----:B------:R-:W-:-:S03]  /*0470*/  UMOV UR24, UR19 ;  /* 0x0000001300187c82 */ /* 0x000fc60008000000 */
[----:B------:R-:W-:-:S07]  /*0480*/  UIMAD.WIDE.U32.X UR4, UR9, UR23, UR24, UP1 ;  /* 0x00000017090472a5 */ /* 0x000fce00088e0418 */
[----:B------:R-:W-:-:S05]  /*0490*/  UMOV UR6, UR4 ;  /* 0x0000000400067c82 */ /* 0x000fca0008000000 */
.L_x_0:
[----:B------:R-:W-:Y:S01]  /*04a0*/  ULDC UR9, c[0x0][0x934] ;  /* 0x00024d0000097ab9 */ /* 0x000fe20000000800 */
[----:B------:R-:W-:Y:S01]  /*04b0*/  ULDC UR10, c[0x0][0x904] ;  /* 0x00024100000a7ab9 */ /* 0x000fe20000000800 */
[----:B------:R-:W-:Y:S01]  /*04c0*/  ULDC UR4, c[0x0][0x938] ;  /* 0x00024e0000047ab9 */ /* 0x000fe20000000800 */
[----:B------:R-:W-:Y:S02]  /*04d0*/  USHF.L.U32 UR9, UR9, UR10, URZ ;  /* 0x0000000a09097299 */ /* 0x000fe4000800063f */
[----:B------:R-:W-:Y:S01]  /*04e0*/  USHF.L.U32 UR10, UR4, UR10, URZ ;  /* 0x0000000a040a7299 */ /* 0x000fe2000800063f */
[----:B------:R-:W-:Y:S01]  /*04f0*/  ULDC UR18, c[0x0][0x8d8] ;  /* 0x0002360000127ab9 */ /* 0x000fe20000000800 */
[----:B------:R-:W-:Y:S02]  /*0500*/  ULDC UR29, c[0x0][0x8f0] ;  /* 0x00023c00001d7ab9 */ /* 0x000fe40000000800 */
[----:B------:R-:W-:Y:S01]  /*0510*/  IMAD.U32 R10, RZ, RZ, UR9 ;  /* 0x00000009ff0a7e24 */ /* 0x000fe2000f8e00ff */
[----:B------:R-:W-:Y:S01]  /*0520*/  USHF.R.U64 UR11, UR11, UR18, UR12 ;  /* 0x000000120b0b7299 */ /* 0x000fe2000800120c */
[----:B------:R-:W-:Y:S01]  /*0530*/  MOV R9, UR10 ;  /* 0x0000000a00097c02 */ /* 0x000fe20008000f00 */
[----:B------:R-:W-:-:S02]  /*0540*/  USHF.R.U64 UR6, UR6, UR29, UR5 ;  /* 0x0000001d06067299 */ /* 0x000fc40008001205 */
[----:B------:R-:W-:Y:S01]  /*0550*/  IABS R2, R10 ;  /* 0x0000000a00027213 */ /* 0x000fe20000000000 */
[----:B------:R-:W-:Y:S01]  /*0560*/  UIADD3 UR11, UR11, -0x1, UR9 ;  /* 0xffffffff0b0b7890 */ /* 0x000fe2000fffe009 */
[----:B------:R-:W-:Y:S01]  /*0570*/  IABS R4, R9 ;  /* 0x0000000900047213 */ /* 0x000fe20000000000 */
[----:B------:R-:W-:Y:S01]  /*0580*/  UIADD3 UR6, UR6, -0x1, UR10 ;  /* 0xffffffff06067890 */ /* 0x000fe2000fffe00a */
[----:B------:R-:W-:Y:S01]  /*0590*/  R2UR UR27, R2 ;  /* 0x00000000021b72ca */ /* 0x000fe200000e0000 */
[----:B------:R-:W-:Y:S01]  /*05a0*/  UMOV UR4, URZ ;  /* 0x0000003f00047c82 */ /* 0x000fe20008000000 */
[----:B------:R-:W-:Y:S01]  /*05b0*/  UISETP.GE.AND UP5, UPT, UR11, URZ, UPT ;  /* 0x0000003f0b00728c */ /* 0x000fe2000bfa6270 */
[----:B------:R-:W-:Y:S01]  /*05c0*/  IMAD.MOV.U32 R2, RZ, RZ, R4 ;  /* 0x000000ffff027224 */ /* 0x000fe200078e0004 */
[----:B------:R-:W-:Y:S02]  /*05d0*/  UISETP.NE.AND UP4, UPT, UR9, URZ, UPT ;  /* 0x0000003f0900728c */ /* 0x000fe4000bf85270 */
[----:B------:R-:W-:-:S02]  /*05e0*/  ULOP3.LUT UR33, URZ, UR10, URZ, 0x33, !UPT ;  /* 0x0000000a3f217292 */ /* 0x000fc4000f8e333f */
[----:B------:R-:W-:Y:S01]  /*05f0*/  R2UR UR26, R2 ;  /* 0x00000000021a72ca */ /* 0x000fe200000e0000 */
[----:B------:R-:W-:-:S04]  /*0600*/  UMOV UR59, 0x1 ;  /* 0x00000001003b7882 */ /* 0x000fc80000000000 */
[----:B------:R-:W1:Y:S08]  /*0610*/  I2F.RP R2, UR27 ;  /* 0x0000001b00027d06 */ /* 0x000e700008209400 */
[----:B------:R-:W2:Y:S08]  /*0620*/  I2F.RP R5, UR26 ;  /* 0x0000001a00057d06 */ /* 0x000eb00008209400 */
[----:B-1----:R-:W1:Y:S08]  /*0630*/  MUFU.RCP R2, R2 ;  /* 0x0000000200027308 */ /* 0x002e700000001000 */
[----:B--2---:R-:W2:Y:S01]  /*0640*/  MUFU.RCP R5, R5 ;  /* 0x0000000500057308 */ /* 0x004ea20000001000 */
[----:B-1----:R-:W-:-:S02]  /*0650*/  VIADD R4, R2, 0xffffffe ;  /* 0x0ffffffe02047836 */ /* 0x002fc40000000000 */
[----:B------:R-:W-:-:S05]  /*0660*/  IMAD.U32 R2, RZ, RZ, UR11 ;  /* 0x0000000bff027e24 */ /* 0x000fca000f8e00ff */
[----:B------:R-:W1:Y:S01]  /*0670*/  F2I.FTZ.U32.TRUNC.NTZ R4, R4 ;  /* 0x0000000400047305 */ /* 0x000e62000021f000 */
[----:B------:R-:W-:Y:S02]  /*0680*/  IABS R2, R2 ;  /* 0x0000000200027213 */ /* 0x000fe40000000000 */
[----:B--2---:R-:W-:Y:S02]  /*0690*/  IADD3 R6, R5, 0xffffffe, RZ ;  /* 0x0ffffffe05067810 */ /* 0x004fe40007ffe0ff */
[----:B------:R-:W-:Y:S02]  /*06a0*/  IABS R5, R10 ;  /* 0x0000000a00057213 */ /* 0x000fe40000000000 */
[----:B------:R-:W-:Y:S02]  /*06b0*/  R2UR UR31, R2 ;  /* 0x00000000021f72ca */ /* 0x000fe400000e0000 */
[----:B------:R-:W2:Y:S01]  /*06c0*/  F2I.FTZ.U32.TRUNC.NTZ R6, R6 ;  /* 0x0000000600067305 */ /* 0x000ea2000021f000 */
[----:B------:R-:W-:-:S02]  /*06d0*/  IADD3 R5, RZ, -R5, RZ ;  /* 0x80000005ff057210 */ /* 0x000fc40007ffe0ff */
[----:B-1----:R-:W-:Y:S01]  /*06e0*/  R2UR UR5, R4 ;  /* 0x00000000040572ca */ /* 0x002fe200000e0000 */
[----:B------:R-:W-:Y:S01]  /*06f0*/  IMAD.U32 R4, RZ, RZ, UR6 ;  /* 0x00000006ff047e24 */ /* 0x000fe2000f8e00ff */
[----:B--2---:R-:W-:-:S04]  /*0700*/  R2UR UR13, R6 ;  /* 0x00000000060d72ca */ /* 0x004fc800000e0000 */
[----:B------:R-:W-:Y:S01]  /*0710*/  IABS R6, R4 ;  /* 0x0000000400067213 */ /* 0x000fe20000000000 */
[----:B------:R-:W-:-:S06]  /*0720*/  IMAD.MOV.U32 R4, RZ, RZ, R5 ;  /* 0x000000ffff047224 */ /* 0x000fcc00078e0005 */
[----:B------:R-:W-:Y:S01]  /*0730*/  UIADD3 UR12, URZ, -UR5, URZ ;  /* 0x800000053f0c7290 */ /* 0x000fe2000fffe03f */
[----:B------:R-:W-:Y:S01]  /*0740*/  IABS R5, R9 ;  /* 0x0000000900057213 */ /* 0x000fe20000000000 */
[----:B------:R-:W-:Y:S02]  /*0750*/  IMAD.MOV.U32 R2, RZ, RZ, R6 ;  /* 0x000000ffff027224 */ /* 0x000fe400078e0006 */
[----:B------:R-:W-:Y:S01]  /*0760*/  UIMAD UR12, UR12, UR27, URZ ;  /* 0x0000001b0c0c72a4 */ /* 0x000fe2000f8e023f */
[----:B------:R-:W-:Y:S02]  /*0770*/  IADD3 R5, RZ, -R5, RZ ;  /* 0x80000005ff057210 */ /* 0x000fe40007ffe0ff */
[----:B------:R-:W-:Y:S01]  /*0780*/  R2UR UR28, R4 ;  /* 0x00000000041c72ca */ /* 0x000fe200000e0000 */
[----:B------:R-:W-:Y:S01]  /*0790*/  UIMAD.WIDE.U32 UR4, UR5, UR12, UR4 ;  /* 0x0000000c050472a5 */ /* 0x000fe2000f8e0004 */
[----:B------:R-:W-:Y:S01]  /*07a0*/  R2UR UR32, R2 ;  /* 0x00000000022072ca */ /* 0x000fe200000e0000 */
[----:B------:R-:W-:Y:S01]  /*07b0*/  UIADD3 UR24, URZ, -UR13, URZ ;  /* 0x8000000d3f187290 */ /* 0x000fe2000fffe03f */
[----:B------:R-:W-:Y:S01]  /*07c0*/  IMAD.MOV.U32 R2, RZ, RZ, R5 ;  /* 0x000000ffff027224 */ /* 0x000fe200078e0005 */
[----:B------:R-:W-:Y:S01]  /*07d0*/  UMOV UR12, URZ ;  /* 0x0000003f000c7c82 */ /* 0x000fe20008000000 */
[----:B------:R-:W-:Y:S01]  /*07e0*/  SHF.R.U32.HI R4, RZ, 0x7, R21 ;  /* 0x00000007ff047819 */ /* 0x000fe20000011615 */
[----:B------:R-:W-:-:S02]  /*07f0*/  UIMAD UR24, UR24, UR26, URZ ;  /* 0x0000001a181872a4 */ /* 0x000fc4000f8e023f */
[----:B------:R-:W-:Y:S02]  /*0800*/  R2UR UR30, R2 ;  /* 0x00000000021e72ca */ /* 0x000fe400000e0000 */
[----:B------:R-:W-:Y:S01]  /*0810*/  UIMAD.WIDE.U32 UR24, UR13, UR24, UR12 ;  /* 0x000000180d1872a5 */ /* 0x000fe2000f8e000c */
[----:B------:R-:W-:Y:S01]  /*0820*/  SHF.R.U32.HI R2, RZ, 0x5, R21 ;  /* 0x00000005ff027819 */ /* 0x000fe20000011615 */
[----:B------:R-:W1:Y:S01]  /*0830*/  SHFL.IDX PT, R4, R4, RZ, 0x1f ;  /* 0x00001fff04047589 */ /* 0x000e6200000e0000 */
[----:B------:R-:W-:Y:S02]  /*0840*/  UMOV UR13, UR5 ;  /* 0x00000005000d7c82 */ /* 0x000fe40008000000 */
[----:B------:R-:W-:Y:S01]  /*0850*/  UIMAD.WIDE.U32 UR4, UR13, UR31, URZ ;  /* 0x0000001f0d0472a5 */ /* 0x000fe2000f8e003f */
[----:B------:R-:W2:Y:S01]  /*0860*/  SHFL.IDX PT, R5, R2, RZ, 0x1f ;  /* 0x00001fff02057589 */ /* 0x000ea200000e0000 */
[----:B------:R-:W-:Y:S02]  /*0870*/  UMOV UR19, UR25 ;  /* 0x0000001900137c82 */ /* 0x000fe40008000000 */
[----:B------:R-:W-:-:S02]  /*0880*/  UIMAD UR5, UR5, UR28, UR31 ;  /* 0x0000001c050572a4 */ /* 0x000fc4000f8e021f */
[----:B------:R-:W-:Y:S02]  /*0890*/  UIMAD.WIDE.U32 UR24, UR19, UR32, URZ ;  /* 0x00000020131872a5 */ /* 0x000fe4000f8e003f */
[----:B------:R-:W-:Y:S02]  /*08a0*/  UISETP.GT.U32.AND UP1, UPT, UR27, UR5, UPT ;  /* 0x000000051b00728c */ /* 0x000fe4000bf24070 */
[----:B------:R-:W-:Y:S02]  /*08b0*/  UIMAD UR25, UR25, UR30, UR32 ;  /* 0x0000001e191972a4 */ /* 0x000fe4000f8e0220 */
[----:B------:R-:W-:Y:S02]  /*08c0*/  ULOP3.LUT UR32, URZ, UR9, URZ, 0x33, !UPT ;  /* 0x000000093f207292 */ /* 0x000fe4000f8e333f */
[----:B------:R-:W-:-:S05]  /*08d0*/  UISETP.GT.U32.AND UP2, UPT, UR26, UR25, UPT ;  /* 0x000000191a00728c */ /* 0x000fca000bf44070 */
[----:B------:R-:W-:Y:S01]  /*08e0*/  @!UP1 UIADD3 UR5, UR5, -UR27, URZ ;  /* 0x8000001b05059290 */ /* 0x000fe2000fffe03f */
[----:B-1----:R-:W-:-:S03]  /*08f0*/  R2UR UR12, R4 ;  /* 0x00000000040c72ca */ /* 0x002fc600000e0000 */
[----:B------:R-:W-:Y:S02]  /*0900*/  UISETP.GT.U32.AND UP6, UPT, UR27, UR5, UPT ;  /* 0x000000051b00728c */ /* 0x000fe4000bfc4070 */
[----:B------:R-:W-:Y:S01]  /*0910*/  @!UP2 UIADD3 UR25, UR25, -UR26, URZ ;  /* 0x8000001a1919a290 */ /* 0x000fe2000fffe03f */
[----:B--2---:R-:W-:Y:S01]  /*0920*/  R2UR UR31, R5 ;  /* 0x00000000051f72ca */ /* 0x004fe200000e0000 */
[----:B------:R-:W-:Y:S02]  /*0930*/  UISETP.NE.AND UP2, UPT, UR10, URZ, UPT ;  /* 0x0000003f0a00728c */ /* 0x000fe4000bf45270 */
[----:B------:R-:W-:-:S05]  /*0940*/  UISETP.GT.U32.AND UP1, UPT, UR26, UR25, UPT ;  /* 0x000000191a00728c */ /* 0x000fca000bf24070 */
[----:B------:R-:W-:Y:S02]  /*0950*/  @!UP6 UIADD3 UR5, UR5, -UR27, URZ ;  /* 0x8000001b0505e290 */ /* 0x000fe4000fffe03f */
[----:B------:R-:W-:Y:S02]  /*0960*/  UISETP.GE.AND UP6, UPT, UR6, URZ, UPT ;  /* 0x0000003f0600728c */ /* 0x000fe4000bfc6270 */
[----:B------:R-:W-:Y:S01]  /*0970*/  @!UP5 UIADD3 UR5, -UR5, URZ, URZ ;  /* 0x0000003f0505d290 */ /* 0x000fe2000fffe13f */
[----:B------:R-:W-:Y:S01]  /*0980*/  ISETP.NE.AND P1, PT, RZ, UR31, PT ;  /* 0x0000001fff007c0c */ /* 0x000fe2000bf25270 */
[----:B------:R-:W-:Y:S02]  /*0990*/  @!UP1 UIADD3 UR25, UR25, -UR26, URZ ;  /* 0x8000001a19199290 */ /* 0x000fe4000fffe03f */
[----:B------:R-:W-:Y:S02]  /*09a0*/  USHF.R.S32.HI UR4, URZ, 0x1f, UR31 ;  /* 0x0000001f3f047899 */ /* 0x000fe4000801141f */
[----:B------:R-:W-:-:S02]  /*09b0*/  USEL UR5, UR32, UR5, !UP4 ;  /* 0x0000000520057287 */ /* 0x000fc4000e000000 */
[----:B------:R-:W-:Y:S02]  /*09c0*/  ULEA.HI UR4, UR4, UR31, URZ, 0x2 ;  /* 0x0000001f04047291 */ /* 0x000fe4000f8f103f */
[----:B------:R-:W-:Y:S02]  /*09d0*/  @!UP6 UIADD3 UR25, -UR25, URZ, URZ ;  /* 0x0000003f1919e290 */ /* 0x000fe4000fffe13f */
[----:B------:R-:W-:Y:S02]  /*09e0*/  ULOP3.LUT UR4, UR4, 0xfffffffc, URZ, 0xc0, !UPT ;  /* 0xfffffffc04047892 */ /* 0x000fe4000f8ec03f */
[----:B------:R-:W-:Y:S02]  /*09f0*/  USEL UR25, UR33, UR25, !UP2 ;  /* 0x0000001921197287 */ /* 0x000fe4000d000000 */
[----:B------:R-:W-:Y:S02]  /*0a00*/  UIADD3 UR5, UR11, -UR5, URZ ;  /* 0x800000050b057290 */ /* 0x000fe4000fffe03f */
[----:B------:R-:W-:-:S02]  /*0a10*/  UIADD3 UR25, UR6, -UR25, URZ ;  /* 0x8000001906197290 */ /* 0x000fc4000fffe03f */
[----:B------:R-:W-:Y:S02]  /*0a20*/  UIADD3 UR43, UR31, -UR4, URZ ;  /* 0x800000041f2b7290 */ /* 0x000fe4000fffe03f */
[----:B------:R-:W-:Y:S02]  /*0a30*/  UIMAD UR24, UR5, UR25, URZ ;  /* 0x00000019051872a4 */ /* 0x000fe4000f8e023f */
[----:B------:R-:W-:Y:S02]  /*0a40*/  USEL UR4, UR25, UR5, !UP3 ;  /* 0x0000000519047287 */ /* 0x000fe4000d800000 */
[----:B------:R-:W-:Y:S02]  /*0a50*/  UISETP.NE.AND UP1, UPT, UR12, URZ, UPT ;  /* 0x0000003f0c00728c */ /* 0x000fe4000bf25270 */
[----:B------:R-:W-:Y:S02]  /*0a60*/  USHF.R.S32.HI UR25, URZ, 0x1f, UR24 ;  /* 0x0000001f3f197899 */ /* 0x000fe40008011418 */
[----:B------:R-:W-:Y:S01]  /*0a70*/  IMAD.U32 R6, RZ, RZ, UR24 ;  /* 0x00000018ff067e24 */ /* 0x000fe2000f8e00ff */
[----:B------:R-:W-:-:S02]  /*0a80*/  USHF.R.S32.HI UR5, URZ, 0x1f, UR4 ;  /* 0x0000001f3f057899 */ /* 0x000fc40008011404 */
[----:B------:R-:W-:Y:S01]  /*0a90*/  IMAD.U32 R4, RZ, RZ, UR4 ;  /* 0x00000004ff047e24 */ /* 0x000fe2000f8e00ff */
[----:B------:R-:W-:Y:S01]  /*0aa0*/  UISETP.EQ.AND UP5, UPT, UR43, 0x3, !UP1 ;  /* 0x000000032b00788c */ /* 0x000fe2000cfa2270 */
[----:B------:R-:W-:-:S03]  /*0ab0*/  MOV R7, UR25 ;  /* 0x0000001900077c02 */ /* 0x000fc60008000f00 */
[----:B------:R-:W-:Y:S01]  /*0ac0*/  USEL UR59, UR59, 0x2, UP5 ;  /* 0x000000023b3b7887 */ /* 0x000fe2000a800000 */
[----:B------:R-:W-:Y:S01]  /*0ad0*/  IMAD.U32 R5, RZ, RZ, UR5 ;  /* 0x00000005ff057e24 */ /* 0x000fe2000f8e00ff */
[----:B------:R-:W-:Y:S10]  /*0ae0*/  @P1 BRA `(.L_x_1) ;  /* 0x0000000000841947 */ /* 0x000ff40003800000 */
[----:B------:R-:W-:Y:S01]  /*0af0*/  ELECT P1, URZ, PT ;  /* 0x00000000003f782f */ /* 0x000fe20003820000 */
[----:B------:R-:W-:-:S12]  /*0b00*/  BSSY B0, `(.L_x_1) ;  /* 0x000001f000007945 */ /* 0x000fd80003800000 */
[----:B------:R-:W-:Y:S05]  /*0b10*/  @!P1 BRA `(.L_x_2) ;  /* 0x0000000000749947 */ /* 0x000fea0003800000 */
[----:B------:R-:W1:Y:S01]  /*0b20*/  S2UR UR6, SR_CgaCtaId ;  /* 0x00000000000679c3 */ /* 0x000e620000008800 */
[----:B------:R-:W-:Y:S01]  /*0b30*/  UMOV UR4, 0x400 ;  /* 0x0000040000047882 */ /* 0x000fe20000000000 */
[----:B------:R-:W-:Y:S01]  /*0b40*/  UMOV UR5, 0x1 ;  /* 0x0000000100057882 */ /* 0x000fe20000000000 */
[----:B------:R-:W-:Y:S02]  /*0b50*/  UMOV UR24, 0x140 ;  /* 0x0000014000187882 */ /* 0x000fe40000000000 */
[----:B------:R-:W-:-:S04]  /*0b60*/  UIADD3 UR24, -UR24, 0x100000, URZ ;  /* 0x0010000018187890 */ /* 0x000fc8000fffe13f */
[----:B------:R-:W-:Y:S02]  /*0b70*/  USHF.L.U32 UR25, UR24, 0xb, URZ ;  /* 0x0000000b18197899 */ /* 0x000fe4000800063f */
[----:B------:R-:W-:Y:S02]  /*0b80*/  USHF.L.U32 UR24, UR24, 0x1, URZ ;  /* 0x0000000118187899 */ /* 0x000fe4000800063f */
[----:B-1----:R-:W-:Y:S02]  /*0b90*/  ULEA UR6, UR6, UR4, 0x18 ;  /* 0x0000000406067291 */ /* 0x002fe4000f8ec03f */
[----:B------:R-:W-:-:S04]  /*0ba0*/  UIADD3 UR4, -UR5, 0x100000, URZ ;  /* 0x0010000005047890 */ /* 0x000fc8000fffe13f */
[----:B------:R-:W-:Y:S02]  /*0bb0*/  USHF.L.U32 UR5, UR4, 0xb, URZ ;  /* 0x0000000b04057899 */ /* 0x000fe4000800063f */
[----:B------:R-:W-:Y:S01]  /*0bc0*/  USHF.L.U32 UR4, UR4, 0x1, URZ ;  /* 0x0000000104047899 */ /* 0x000fe2000800063f */
[----:B------:R-:W1:Y:S11]  /*0bd0*/  FENCE.VIEW.ASYNC.S ;  /* 0x00000000000073c6 */ /* 0x000e760000000000 */
[----:B-1----:R1:W2:Y:S01]  /*0be0*/  SYNCS.EXCH.64 URZ, [UR6+0x34400], UR4 ;  /* 0x03440004063f75b2 */ /* 0x0022a20008000100 */
[----:B------:R1:W3:Y:S01]  /*0bf0*/  SYNCS.EXCH.64 URZ, [UR6+0x34440], UR24 ;  /* 0x03444018063f75b2 */ /* 0x0002e20008000100 */
[----:B------:R1:W4:Y:S01]  /*0c00*/  SYNCS.EXCH.64 URZ, [UR6+0x34408], UR4 ;  /* 0x03440804063f75b2 */ /* 0x0003220008000100 */
[----:B------:R1:W1:Y:S01]  /*0c10*/  SYNCS.EXCH.64 URZ, [UR6+0x34448], UR24 ;  /* 0x03444818063f75b2 */ /* 0x0002620008000100 */
        /* <DEDUP_REMOVED lines=12> */
[----:B------:R-:W-:Y:S01]  /*0ce0*/  NOP ;  /* 0x0000000000007918 */ /* 0x000fe20000000000 */
.L_x_2:
[----:B-1----:R-:W-:Y:S05]  /*0cf0*/  BSYNC B0 ;  /* 0x0000000000007941 */ /* 0x002fea0003800000 */
.L_x_1:
[----:B------:R-:W1:Y:S01]  /*0d00*/  SHFL.IDX PT, R11, R2, RZ, 0x1f ;  /* 0x00001fff020b7589 */ /* 0x000e6200000e0000 */
[----:B------:R-:W-:Y:S01]  /*0d10*/  UIADD3 UR31, UR12, -0x1, URZ ;  /* 0xffffffff0c1f7890 */ /* 0x000fe2000fffe03f */
[----:B------:R-:W-:Y:S01]  /*0d20*/  NOP ;  /* 0x0000000000007918 */ /* 0x000fe20000000000 */
[----:B------:R-:W-:Y:S02]  /*0d30*/  UISETP.LT.U32.AND UP6, UPT, UR43, 0x2, !UP1 ;  /* 0x000000022b00788c */ /* 0x000fe4000cfc1070 */
[----:B------:R-:W-:Y:S02]  /*0d40*/  UISETP.GE.U32.AND UP5, UPT, UR31, 0x2, UPT ;  /* 0x000000021f00788c */ /* 0x000fe4000bfa6070 */
[----:B------:R-:W-:-:S04]  /*0d50*/  USEL UR40, URZ, 0x1, !UP6 ;  /* 0x000000013f287887 */ /* 0x000fc8000f000000 */
[----:B------:R-:W-:Y:S01]  /*0d60*/  USEL UR40, UR40, 0x2, UP5 ;  /* 0x0000000228287887 */ /* 0x000fe2000a800000 */
[----:B-1----:R-:W-:-:S13]  /*0d70*/  ISETP.NE.AND P1, PT, R11, RZ, PT ;  /* 0x000000ff0b00720c */ /* 0x002fda0003f25270 */
[----:B------:R-:W-:Y:S05]  /*0d80*/  @P1 BRA `(.L_x_3) ;  /* 0x0000000000841947 */ /* 0x000fea0003800000 */
[----:B------:R-:W-:Y:S01]  /*0d90*/  ELECT P1, URZ, PT ;  /* 0x00000000003f782f */ /* 0x000fe20003820000 */
[----:B------:R-:W-:-:S12]  /*0da0*/  BSSY B0, `(.L_x_3) ;  /* 0x000001f000007945 */ /* 0x000fd80003800000 */
[----:B------:R-:W-:Y:S05]  /*0db0*/  @!P1 BRA `(.L_x_4) ;  /* 0x0000000000749947 */ /* 0x000fea0003800000 */
[----:B------:R-:W1:Y:S01]  /*0dc0*/  S2UR UR5, SR_CgaCtaId ;  /* 0x00000000000579c3 */ /* 0x000e620000008800 */
[----:B------:R-:W-:Y:S01]  /*0dd0*/  UMOV UR4, 0x400 ;  /* 0x0000040000047882 */ /* 0x000fe20000000000 */
[----:B------:R-:W-:Y:S01]  /*0de0*/  UMOV UR24, 0x1 ;  /* 0x0000000100187882 */ /* 0x000fe20000000000 */
[----:B------:R-:W-:Y:S01]  /*0df0*/  UMOV UR11, 0x80 ;  /* 0x00000080000b7882 */ /* 0x000fe20000000000 */
[----:B------:R-:W-:-:S04]  /*0e00*/  UIADD3 UR24, -UR24, 0x100000, URZ ;  /* 0x0010000018187890 */ /* 0x000fc8000fffe13f */
[----:B------:R-:W-:Y:S02]  /*0e10*/  USHF.L.U32 UR25, UR24, 0xb, URZ ;  /* 0x0000000b18197899 */ /* 0x000fe4000800063f */
[----:B------:R-:W-:Y:S02]  /*0e20*/  USHF.L.U32 UR24, UR24, 0x1, URZ ;  /* 0x0000000118187899 */ /* 0x000fe4000800063f */
[----:B-1----:R-:W-:Y:S02]  /*0e30*/  ULEA UR6, UR5, UR4, 0x18 ;  /* 0x0000000405067291 */ /* 0x002fe4000f8ec03f */
[----:B------:R-:W-:-:S04]  /*0e40*/  UIADD3 UR4, -UR11, 0x100000, URZ ;  /* 0x001000000b047890 */ /* 0x000fc8000fffe13f */
[----:B------:R-:W-:Y:S02]  /*0e50*/  USHF.L.U32 UR5, UR4, 0xb, URZ ;  /* 0x0000000b04057899 */ /* 0x000fe4000800063f */
[----:B------:R-:W-:Y:S01]  /*0e60*/  USHF.L.U32 UR4, UR4, 0x1, URZ ;  /* 0x0000000104047899 */ /* 0x000fe2000800063f */
[----:B------:R-:W1:Y:S03]  /*0e70*/  FENCE.VIEW.ASYNC.S ;  /* 0x00000000000073c6 */ /* 0x000e660000000000 */
[----:B-1----:R1:W1:Y:S08]  /*0e80*/  SYNCS.EXCH.64 URZ, [UR6+0x34480], UR24 ;  /* 0x03448018063f75b2 */ /* 0x0022700008000100 */
        /* <DEDUP_REMOVED lines=16> */
.L_x_4:
[----:B-1----:R-:W-:Y:S05]  /*0f90*/  BSYNC B0 ;  /* 0x0000000000007941 */ /* 0x002fea0003800000 */
.L_x_3:
[----:B------:R-:W1:Y:S01]  /*0fa0*/  SHFL.IDX PT, R11, R2, RZ, 0x1f ;  /* 0x00001fff020b7589 */ /* 0x000e6200000e0000 */
[----:B------:R-:W-:Y:S01]  /*0fb0*/  UISETP.EQ.AND UP6, UPT, UR43, 0x2, !UP1 ;  /* 0x000000022b00788c */ /* 0x000fe2000cfc2270 */
[----:B------:R-:W-:-:S03]  /*0fc0*/  NOP ;  /* 0x0000000000007918 */ /* 0x000fc60000000000 */
[----:B------:R-:W-:-:S04]  /*0fd0*/  USEL UR61, URZ, 0x1, !UP6 ;  /* 0x000000013f3d7887 */ /* 0x000fc8000f000000 */
[----:B------:R-:W-:Y:S01]  /*0fe0*/  USEL UR61, UR61, 0x2, UP5 ;  /* 0x000000023d3d7887 */ /* 0x000fe2000a800000 */
[----:B-1----:R-:W-:-:S13]  /*0ff0*/  ISETP.NE.AND P1, PT, R11, RZ, PT ;  /* 0x000000ff0b00720c */ /* 0x002fda0003f25270 */
[----:B------:R-:W-:Y:S05]  /*1000*/  @P1 BRA `(.L_x_5) ;  /* 0x0000000000581947 */ /* 0x000fea0003800000 */
[----:B------:R-:W1:Y:S01]  /*1010*/  S2UR UR5, SR_CgaCtaId ;  /* 0x00000000000579c3 */ /* 0x000e620000008800 */
[----:B------:R-:W-:Y:S01]  /*1020*/  UMOV UR4, 0x400 ;  /* 0x0000040000047882 */ /* 0x000fe20000000000 */
[----:B------:R-:W-:Y:S01]  /*1030*/  UMOV UR11, 0x20 ;  /* 0x00000020000b7882 */ /* 0x000fe20000000000 */
[----:B------:R-:W-:Y:S01]  /*1040*/  UMOV UR24, 0x80 ;  /* 0x0000008000187882 */ /* 0x000fe20000000000 */
[----:B------:R-:W-:Y:S01]  /*1050*/  ELECT P1, URZ, PT ;  /* 0x00000000003f782f */ /* 0x000fe20003820000 */
        /* <DEDUP_REMOVED lines=8> */
[----:B-1----:R1:W1:Y:S01]  /*10e0*/  SYNCS.EXCH.64 URZ, [UR6+0x34500], UR4 ;  /* 0x03450004063f75b2 */ /* 0x0022620008000100 */
        /* <DEDUP_REMOVED lines=8> */
.L_x_5:
[----:B------:R-:W2:Y:S01]  /*1170*/  SHFL.IDX PT, R12, R2, RZ, 0x1f ;  /* 0x00001fff020c7589 */ /* 0x000ea200000e0000 */
[----:B------:R-:W-:Y:S01]  /*1180*/  ELECT P1, URZ, PT ;  /* 0x00000000003f782f */ /* 0x000fe20003820000 */
[----:B------:R-:W-:Y:S01]  /*1190*/  NOP ;  /* 0x0000000000007918 */ /* 0x000fe20000000000 */
[----:B------:R-:W-:Y:S01]  /*11a0*/  ELECT P2, URZ, PT ;  /* 0x00000000003f782f */ /* 0x000fe20003840000 */
[----:B------:R-:W3:Y:S01]  /*11b0*/  SHFL.IDX PT, R11, R2, RZ, 0x1f ;  /* 0x00001fff020b7589 */ /* 0x000ee200000e0000 */
[----:B------:R-:W-:Y:S01]  /*11c0*/  UMOV UR11, 0x20 ;  /* 0x00000020000b7882 */ /* 0x000fe20000000000 */
[----:B-1----:R-:W-:Y:S01]  /*11d0*/  UMOV UR25, 0x80 ;  /* 0x0000008000197882 */ /* 0x002fe20000000000 */
[----:B------:R-:W-:Y:S01]  /*11e0*/  ULDC UR60, c[0x0][0xc] ;  /* 0x00000300003c7ab9 */ /* 0x000fe20000000800 */
[----:B------:R-:W-:Y:S01]  /*11f0*/  IMAD.MOV.U32 R16, RZ, RZ, -0x1 ;  /* 0xffffffffff107424 */ /* 0x000fe200078e00ff */
[----:B------:R-:W-:Y:S01]  /*1200*/  MOV R18, 0xffffffff ;  /* 0xffffffff00127802 */ /* 0x000fe20000000f00 */
[----:B------:R-:W-:Y:S01]  /*1210*/  IMAD.MOV.U32 R17, RZ, RZ, -0x1 ;  /* 0xffffffffff117424 */ /* 0x000fe200078e00ff */
[----:B--2---:R-:W-:-:S02]  /*1220*/  ISETP.NE.OR P1, PT, R12, RZ, !P1 ;  /* 0x000000ff0c00720c */ /* 0x004fc40004f25670 */
[----:B------:R-:W1:Y:S01]  /*1230*/  LDC.64 R12, c[0x0][0x8f8] ;  /* 0x00023e00ff0c7b82 */ /* 0x000e620000000a00 */
[----:B---3--:R-:W-:-:S10]  /*1240*/  ISETP.NE.OR P2, PT, R11, RZ, !P2 ;  /* 0x000000ff0b00720c */ /* 0x008fd40005745670 */
[----:B------:R-:W-:-:S03]  /*1250*/  VOTEU.ALL UP6, P1 ;  /* 0x00000000003f7886 */ /* 0x000fc600008c0000 */
[----:B------:R-:W-:Y:S02]  /*1260*/  VOTEU.ALL UP5, P2 ;  /* 0x00000000003f7886 */ /* 0x000fe400010a0000 */
[----:B------:R-:W2:Y:S01]  /*1270*/  @!UP6 S2UR UR5, SR_CgaCtaId ;  /* 0x000000000005e9c3 */ /* 0x000ea20000008800 */
[----:B------:R-:W-:-:S07]  /*1280*/  @!UP6 UMOV UR4, 0x400 ;  /* 0x000004000004e882 */ /* 0x000fce0000000000 */
[----:B------:R-:W3:Y:S01]  /*1290*/  @!UP5 S2UR UR24, SR_CgaCtaId ;  /* 0x000000000018d9c3 */ /* 0x000ee20000008800 */
[----:B--2---:R-:W-:Y:S02]  /*12a0*/  @!UP6 ULEA UR6, UR5, UR4, 0x18 ;  /* 0x000000040506e291 */ /* 0x004fe4000f8ec03f */
[----:B------:R-:W-:-:S04]  /*12b0*/  @!UP6 UIADD3 UR4, -UR11, 0x100000, URZ ;  /* 0x001000000b04e890 */ /* 0x000fc8000fffe13f */
[----:B------:R-:W-:Y:S02]  /*12c0*/  @!UP6 USHF.L.U32 UR5, UR4, 0xb, URZ ;  /* 0x0000000b0405e899 */ /* 0x000fe4000800063f */
[----:B------:R-:W-:Y:S01]  /*12d0*/  @!UP6 USHF.L.U32 UR4, UR4, 0x1, URZ ;  /* 0x000000010404e899 */ /* 0x000fe2000800063f */
[----:B------:R-:W-:Y:S01]  /*12e0*/  VOTEU.ALL UP6, P1 ;  /* 0x00000000003f7886 */ /* 0x000fe200008c0000 */
[----:B------:R-:W-:Y:S02]  /*12f0*/  @!UP5 UMOV UR11, 0x400 ;  /* 0x00000400000bd882 */ /* 0x000fe40000000000 */
[----:B---3--:R-:W-:Y:S02]  /*1300*/  @!UP5 ULEA UR11, UR24, UR11, 0x18 ;  /* 0x0000000b180bd291 */ /* 0x008fe4000f8ec03f */
[----:B------:R-:W-:-:S04]  /*1310*/  @!UP5 UIADD3 UR24, -UR25, 0x100000, URZ ;  /* 0x001000001918d890 */ /* 0x000fc8000fffe13f */
[----:B------:R-:W-:Y:S02]  /*1320*/  @!UP5 USHF.L.U32 UR25, UR24, 0xb, URZ ;  /* 0x0000000b1819d899 */ /* 0x000fe4000800063f */
[----:B------:R-:W-:Y:S01]  /*1330*/  @!UP5 USHF.L.U32 UR24, UR24, 0x1, URZ ;  /* 0x000000011818d899 */ /* 0x000fe2000800063f */
[----:B------:R-:W-:Y:S01]  /*1340*/  VOTEU.ALL UP5, P1 ;  /* 0x00000000003f7886 */ /* 0x000fe200008a0000 */
[----:B-1----:R-:W-:Y:S01]  /*1350*/  ISETP.LE.U32.AND P1, PT, R12, UR8, PT ;  /* 0x000000080c007c0c */ /* 0x002fe2000bf23070 */
[----:B------:R-:W1:Y:S02]  /*1360*/  FENCE.VIEW.ASYNC.S ;  /* 0x00000000000073c6 */ /* 0x000e640000000000 */
[----:B-1----:R-:W4:Y:S01]  /*1370*/  @!UP6 SYNCS.EXCH.64 URZ, [UR6+0x34540], UR4 ;  /* 0x03454004063fe5b2 */ /* 0x002f220008000100 */
[----:B------:R-:W-:Y:S01]  /*1380*/  MOV R12, UR7 ;  /* 0x00000007000c7c02 */ /* 0x000fe20008000f00 */
[----:B------:R-:W-:-:S03]  /*1390*/  VOTEU.ALL UP6, P2 ;  /* 0x00000000003f7886 */ /* 0x000fc600010c0000 */
[----:B------:R-:W-:Y:S01]  /*13a0*/  ISETP.GE.U32.AND.EX P1, PT, R12, R13, PT, P1 ;  /* 0x0000000d0c00720c */ /* 0x000fe20003f26110 */
[----:B------:R1:W4:Y:S01]  /*13b0*/  @!UP5 SYNCS.EXCH.64 URZ, [UR6+0x34548], UR4 ;  /* 0x03454804063fd5b2 */ /* 0x0003220008000100 */
[----:B------:R-:W-:Y:S01]  /*13c0*/  VOTEU.ALL UP5, P2 ;  /* 0x00000000003f7886 */ /* 0x000fe200010a0000 */
[----:B------:R-:W-:Y:S01]  /*13d0*/  NOP ;  /* 0x0000000000007918 */ /* 0x000fe20000000000 */
[----:B-1----:R-:W-:Y:S01]  /*13e0*/  ULDC.U8 UR4, c[0x0][0x900] ;  /* 0x0002400000047ab9 */ /* 0x002fe20000000000 */
[----:B------:R-:W-:Y:S01]  /*13f0*/  UMOV UR5, URZ ;  /* 0x0000003f00057c82 */ /* 0x000fe20008000000 */
[----:B------:R-:W-:Y:S01]  /*1400*/  ISETP.NE.AND P3, PT, RZ, UR4, PT ;  /* 0x00000004ff007c0c */ /* 0x000fe2000bf65270 */
[----:B------:R-:W-:Y:S01]  /*1410*/  UMOV UR4, URZ ;  /* 0x0000003f00047c82 */ /* 0x000fe20008000000 */
[----:B------:R-:W4:Y:S01]  /*1420*/  @!UP6 SYNCS.EXCH.64 URZ, [UR11+0x34550], UR24 ;  /* 0x034550180b3fe5b2 */ /* 0x000f220008000100 */
[----:B------:R-:W-:Y:S01]  /*1430*/  VOTEU.ALL UP6, P2 ;  /* 0x00000000003f7886 */ /* 0x000fe200010c0000 */
[----:B------:R-:W-:Y:S01]  /*1440*/  UMOV UR6, URZ ;  /* 0x0000003f00067c82 */ /* 0x000fe20008000000 */
[----:B------:R-:W-:Y:S01]  /*1450*/  P2R R15, PR, RZ, 0x8 ;  /* 0x00000008ff0f7803 */ /* 0x000fe20000000000 */
[----:B------:R-:W4:Y:S01]  /*1460*/  @!UP5 SYNCS.EXCH.64 URZ, [UR11+0x34558], UR24 ;  /* 0x034558180b3fd5b2 */ /* 0x000f220008000100 */
[----:B------:R-:W-:Y:S01]  /*1470*/  VOTEU.ALL UP5, P2 ;  /* 0x00000000003f7886 */ /* 0x000fe200010a0000 */
[----:B------:R-:W4:Y:S04]  /*1480*/  @!UP6 SYNCS.EXCH.64 URZ, [UR11+0x34560], UR24 ;  /* 0x034560180b3fe5b2 */ /* 0x000f280008000100 */
[----:B------:R1:W4:Y:S01]  /*1490*/  @!UP5 SYNCS.EXCH.64 URZ, [UR11+0x34568], UR24 ;  /* 0x034568180b3fd5b2 */ /* 0x0003220008000100 */
[----:B------:R-:W-:Y:S01]  /*14a0*/  NOP ;  /* 0x0000000000007918 */ /* 0x000fe20000000000 */
[----:B-1----:R-:W-:Y:S01]  /*14b0*/  UMOV UR11, URZ ;  /* 0x0000003f000b7c82 */ /* 0x002fe20008000000 */
[----:B----4-:R-:W-:Y:S06]  /*14c0*/  BAR.SYNC.DEFER_BLOCKING 0x0 ;  /* 0x0000000000007b1d */ /* 0x010fec0000010000 */
[----:B------:R-:W-:Y:S05]  /*14d0*/  @P3 BRA P1, `(.L_x_6) ;  /* 0x0000001400f83947 */ /* 0x000fea0000800000 */
[----:B------:R-:W-:Y:S01]  /*14e0*/  IMAD.U32 R11, RZ, RZ, UR7 ;  /* 0x00000007ff0b7e24 */ /* 0x000fe2000f8e00ff */
[----:B------:R-:W-:Y:S01]  /*14f0*/  ISETP.LE.U32.AND P1, PT, R6, UR8, PT ;  /* 0x0000000806007c0c */ /* 0x000fe2000bf23070 */
[----:B------:R-:W-:Y:S01]  /*1500*/  UMOV UR5, URZ ;  /* 0x0000003f00057c82 */ /* 0x000fe20008000000 */
[----:B------:R-:W-:Y:S01]  /*1510*/  UMOV UR6, URZ ;  /* 0x0000003f00067c82 */ /* 0x000fe20008000000 */
[----:B------:R-:W-:Y:S01]  /*1520*/  UMOV UR11, URZ ;  /* 0x0000003f000b7c82 */ /* 0x000fe20008000000 */
[----:B------:R-:W-:Y:S01]  /*1530*/  ISETP.GE.U32.AND.EX P1, PT, R11, R7, PT, P1 ;  /* 0x000000070b00720c */ /* 0x000fe20003f26110 */
[----:B------:R-:W-:-:S12]  /*1540*/  UMOV UR4, URZ ;  /* 0x0000003f00047c82 */ /* 0x000fd80008000000 */
[----:B------:R-:W-:Y:S05]  /*1550*/  @!P1 BRA `(.L_x_7) ;  /* 0x0000001000c49947 */ /* 0x000fea0003800000 */
[----:B------:R-:W-:Y:S01]  /*1560*/  VIADD R12, R20, 0x20 ;  /* 0x00000020140c7836 */ /* 0x000fe20000000000 */
[----:B------:R-:W-:Y:S01]  /*1570*/  MOV R6, R20 ;  /* 0x0000001400067202 */ /* 0x000fe20000000f00 */
[----:B-----5:R-:W-:Y:S01]  /*1580*/  IMAD.MOV.U32 R13, RZ, RZ, R8 ;  /* 0x000000ffff0d7224 */ /* 0x020fe200078e0008 */
[----:B------:R-:W-:Y:S02]  /*1590*/  MOV R14, R0 ;  /* 0x00000000000e7202 */ /* 0x000fe40000000f00 */
[----:B------:R-:W-:-:S13]  /*15a0*/  ISETP.GE.AND P1, PT, R12, R3, PT ;  /* 0x000000030c00720c */ /* 0x000fda0003f26270 */
[----:B------:R-:W1:Y:S01]  /*15b0*/  @!P1 LDC.64 R18, c[0x0][0x918] ;  /* 0x00024600ff129b82 */ /* 0x000e620000000a00 */
[----:B------:R-:W-:Y:S01]  /*15c0*/  @!P1 VIADD R7, R6, 0x20 ;  /* 0x0000002006079836 */ /* 0x000fe20000000000 */
[----:B------:R-:W-:Y:S02]  /*15d0*/  UIADD3 UR16, UP5, UR16, -0x1, URZ ;  /* 0xffffffff10107890 */ /* 0x000fe4000ffbe03f */
[----:B------:R-:W-:Y:S01]  /*15e0*/  UIADD3 UR14, UP6, UR14, -0x1, URZ ;  /* 0xffffffff0e0e7890 */ /* 0x000fe2000ffde03f */
[----:B------:R-:W-:Y:S01]  /*15f0*/  BSSY B0, `(.L_x_8) ;  /* 0x0000050000007945 */ /* 0x000fe20003800000 */
[----:B------:R-:W-:Y:S01]  /*1600*/  UIADD3.X UR17, UR17, -0x1, URZ, UP5, !UPT ;  /* 0xffffffff11117890 */ /* 0x000fe2000affe43f */
[----:B-1----:R-:W-:-:S05]  /*1610*/  @!P1 IMAD.WIDE R18, R7, 0xc, R18 ;  /* 0x0000000c07129825 */ /* 0x002fca00078e0212 */
[----:B------:R1:W5:Y:S04]  /*1620*/  @!P1 LDG.E R8, desc[UR38][R18.64] ;  /* 0x0000002612089981 */ /* 0x000368000c1e1900 */
[----:B------:R1:W5:Y:S01]  /*1630*/  @!P1 LDG.E R0, desc[UR38][R18.64+0x4] ;  /* 0x0000042612009981 */ /* 0x000362000c1e1900 */
[----:B------:R-:W-:Y:S01]  /*1640*/  ISETP.GE.AND P1, PT, R6, R3, PT ;  /* 0x000000030600720c */ /* 0x000fe20003f26270 */
[----:B------:R-:W-:Y:S01]  /*1650*/  UIADD3.X UR15, UR15, -0x1, URZ, UP6, !UPT ;  /* 0xffffffff0f0f7890 */ /* 0x000fe2000b7fe43f */
[----:B------:R-:W-:Y:S01]  /*1660*/  IMAD.MOV.U32 R11, RZ, RZ, RZ ;  /* 0x000000ffff0b7224 */ /* 0x000fe200078e00ff */
[----:B------:R-:W-:Y:S01]  /*1670*/  UIADD3 UR4, UR9, -0x1, URZ ;  /* 0xffffffff09047890 */ /* 0x000fe2000fffe03f */
[----:B------:R-:W-:Y:S01]  /*1680*/  IMAD.MOV.U32 R7, RZ, RZ, RZ ;  /* 0x000000ffff077224 */ /* 0x000fe200078e00ff */
[----:B------:R-:W-:Y:S01]  /*1690*/  UIADD3 UR5, UR10, -0x1, URZ ;  /* 0xffffffff0a057890 */ /* 0x000fe2000fffe03f */
[----:B------:R-:W-:Y:S01]  /*16a0*/  MOV R25, 0x7fffffff ;  /* 0x7fffffff00197802 */ /* 0x000fe20000000f00 */
[----:B------:R-:W-:-:S06]  /*16b0*/  IMAD.MOV.U32 R28, RZ, RZ, RZ ;  /* 0x000000ffff1c7224 */ /* 0x000fcc00078e00ff */
[----:B-1----:R-:W-:Y:S05]  /*16c0*/  @P1 BRA `(.L_x_9) ;  /* 0x0000000400081947 */ /* 0x002fea0003800000 */
[----:B------:R-:W-:Y:S02]  /*16d0*/  PLOP3.LUT P3, PT, PT, PT, UP0, 0x80, 0x0 ;  /* 0x000000000000781c */ /* 0x000fe40003f6f008 */
[C---:B------:R-:W-:Y:S02]  /*16e0*/  IADD3 R17, P2, R14.reuse, UR16, RZ ;  /* 0x000000100e117c10 */ /* 0x040fe4000ff5e0ff */
[C---:B------:R-:W-:Y:S02]  /*16f0*/  IADD3 R24, P1, R13.reuse, UR14, RZ ;  /* 0x0000000e0d187c10 */ /* 0x040fe4000ff3e0ff */
[----:B------:R-:W-:Y:S02]  /*1700*/  LEA.HI.X.SX32 R14, R14, UR17, 0x1, P2 ;  /* 0x000000110e0e7c11 */ /* 0x000fe400090f0eff */
[----:B------:R-:W-:-:S05]  /*1710*/  LEA.HI.X.SX32 R25, R13, UR15, 0x1, P1 ;  /* 0x0000000f0d197c11 */ /* 0x000fca00088f0eff */
[----:B------:R-:W-:Y:S05]  /*1720*/  @!P3 BRA `(.L_x_10) ;  /* 0x000000000030b947 */ /* 0x000fea0003800000 */
[----:B------:R-:W-:Y:S02]  /*1730*/  ULDC UR6, c[0x0][0x8dc] ;  /* 0x0002370000067ab9 */ /* 0x000fe40000000800 */
[----:B------:R-:W-:-:S05]  /*1740*/  IADD3 R13, P1, R24, UR6, RZ ;  /* 0x00000006180d7c10 */ /* 0x000fca000ff3e0ff */
[----:B------:R-:W-:-:S04]  /*1750*/  IMAD.X R25, RZ, RZ, R25, P1 ;  /* 0x000000ffff197224 */ /* 0x000fc800008e0619 */
[----:B------:R-:W-:-:S04]  /*1760*/  IMAD.WIDE.U32 R4, R25, UR20, RZ ;  /* 0x0000001419047c25 */ /* 0x000fc8000f8e00ff */
[----:B------:R-:W-:-:S04]  /*1770*/  IMAD.WIDE.U32 R18, P1, R13, UR21, R4 ;  /* 0x000000150d127c25 */ /* 0x000fc8000f820004 */
[----:B------:R-:W-:Y:S01]  /*1780*/  IMAD.WIDE.U32 R4, R13, UR20, RZ ;  /* 0x000000140d047c25 */ /* 0x000fe2000f8e00ff */
[----:B------:R-:W-:-:S03]  /*1790*/  IADD3.X R23, RZ, RZ, RZ, P1, !PT ;  /* 0x000000ffff177210 */ /* 0x000fc60000ffe4ff */
[----:B------:R-:W-:Y:S01]  /*17a0*/  IMAD.MOV.U32 R22, RZ, RZ, R19 ;  /* 0x000000ffff167224 */ /* 0x000fe200078e0013 */
[----:B------:R-:W-:-:S05]  /*17b0*/  IADD3 RZ, P1, R5, R18, RZ ;  /* 0x0000001205ff7210 */ /* 0x000fca0007f3e0ff */
[----:B------:R-:W-:-:S04]  /*17c0*/  IMAD.WIDE.U32.X R4, R25, UR21, R22, P1 ;  /* 0x0000001519047c25 */ /* 0x000fc800088e0416 */
[----:B------:R-:W-:Y:S01]  /*17d0*/  IMAD.MOV.U32 R24, RZ, RZ, R4 ;  /* 0x000000ffff187224 */ /* 0x000fe200078e0004 */
[----:B------:R-:W-:-:S07]  /*17e0*/  MOV R25, R5 ;  /* 0x0000000500197202 */ /* 0x000fce0000000f00 */
.L_x_10:
[----:B------:R-:W-:Y:S05]  /*17f0*/  @!P0 BRA `(.L_x_11) ;  /* 0x0000000000308947 */ /* 0x000fea0003800000 */
[----:B------:R-:W-:Y:S02]  /*1800*/  ULDC UR6, c[0x0][0x8f4] ;  /* 0x00023d0000067ab9 */ /* 0x000fe40000000800 */
[----:B------:R-:W-:-:S05]  /*1810*/  IADD3 R13, P1, R17, UR6, RZ ;  /* 0x00000006110d7c10 */ /* 0x000fca000ff3e0ff */
[----:B------:R-:W-:-:S04]  /*1820*/  IMAD.X R17, RZ, RZ, R14, P1 ;  /* 0x000000ffff117224 */ /* 0x000fc800008e060e */
[----:B------:R-:W-:-:S04]  /*1830*/  IMAD.WIDE.U32 R4, R17, UR22, RZ ;  /* 0x0000001611047c25 */ /* 0x000fc8000f8e00ff */
[----:B------:R-:W-:-:S04]  /*1840*/  IMAD.WIDE.U32 R18, P1, R13, UR23, R4 ;  /* 0x000000170d127c25 */ /* 0x000fc8000f820004 */
[----:B------:R-:W-:Y:S01]  /*1850*/  IMAD.WIDE.U32 R4, R13, UR22, RZ ;  /* 0x000000160d047c25 */ /* 0x000fe2000f8e00ff */
[----:B------:R-:W-:-:S03]  /*1860*/  MOV R22, R19 ;  /* 0x0000001300167202 */ /* 0x000fc60000000f00 */
[----:B------:R-:W-:Y:S01]  /*1870*/  IMAD.X R23, RZ, RZ, RZ, P1 ;  /* 0x000000ffff177224 */ /* 0x000fe200008e06ff */
[----:B------:R-:W-:-:S05]  /*1880*/  IADD3 RZ, P1, R5, R18, RZ ;  /* 0x0000001205ff7210 */ /* 0x000fca0007f3e0ff */
[----:B------:R-:W-:-:S04]  /*1890*/  IMAD.WIDE.U32.X R4, R17, UR23, R22, P1 ;  /* 0x0000001711047c25 */ /* 0x000fc800088e0416 */
[----:B------:R-:W-:Y:S02]  /*18a0*/  IMAD.MOV.U32 R17, RZ, RZ, R4 ;  /* 0x000000ffff117224 */ /* 0x000fe400078e0004 */
[----:B------:R-:W-:-:S07]  /*18b0*/  IMAD.MOV.U32 R14, RZ, RZ, R5 ;  /* 0x000000ffff0e7224 */ /* 0x000fce00078e0005 */
.L_x_11:
[----:B------:R-:W-:Y:S02]  /*18c0*/  SHF.R.U64 R4, R17, UR29, R14 ;  /* 0x0000001d11047c19 */ /* 0x000fe4000800120e */
[----:B------:R-:W-:-:S03]  /*18d0*/  SHF.R.U64 R5, R24, UR18, R25 ;  /* 0x0000001218057c19 */ /* 0x000fc60008001219 */
[----:B------:R-:W-:Y:S01]  /*18e0*/  VIADD R18, R4, UR5 ;  /* 0x0000000504127c36 */ /* 0x000fe20008000000 */
[----:B------:R-:W-:-:S04]  /*18f0*/  IADD3 R17, R5, UR4, RZ ;  /* 0x0000000405117c10 */ /* 0x000fc8000fffe0ff */
[----:B------:R-:W-:Y:S02]  /*1900*/  IABS R13, R17 ;  /* 0x00000011000d7213 */ /* 0x000fe40000000000 */
[----:B------:R-:W-:-:S03]  /*1910*/  IABS R14, R18 ;  /* 0x00000012000e7213 */ /* 0x000fc60000000000 */
[----:B------:R-:W-:-:S04]  /*1920*/  IMAD.HI.U32 R4, R13, UR13, RZ ;  /* 0x0000000d0d047c27 */ /* 0x000fc8000f8e00ff */
[----:B------:R-:W-:-:S04]  /*1930*/  IMAD.HI.U32 R5, R14, UR19, RZ ;  /* 0x000000130e057c27 */ /* 0x000fc8000f8e00ff */
[----:B------:R-:W-:Y:S01]  /*1940*/  IMAD R4, R4, UR28, R13 ;  /* 0x0000001c04047c24 */ /* 0x000fe2000f8e020d */
[----:B------:R-:W-:Y:S01]  /*1950*/  MOV R13, UR32 ;  /* 0x00000020000d7c02 */ /* 0x000fe20008000f00 */
[----:B------:R-:W-:Y:S02]  /*1960*/  IMAD R5, R5, UR30, R14 ;  /* 0x0000001e05057c24 */ /* 0x000fe4000f8e020e */
[----:B------:R-:W-:Y:S01]  /*1970*/  IMAD.U32 R14, RZ, RZ, UR33 ;  /* 0x00000021ff0e7e24 */ /* 0x000fe2000f8e00ff */
[----:B------:R-:W-:Y:S02]  /*1980*/  ISETP.LT.U32.AND P1, PT, R4, UR27, PT ;  /* 0x0000001b04007c0c */ /* 0x000fe4000bf21070 */
[----:B------:R-:W-:-:S11]  /*1990*/  ISETP.LT.U32.AND P2, PT, R5, UR26, PT ;  /* 0x0000001a05007c0c */ /* 0x000fd6000bf41070 */
[----:B------:R-:W-:Y:S01]  /*19a0*/  @!P1 VIADD R4, R4, -UR27 ;  /* 0x8000001b04049c36 */ /* 0x000fe20008000000 */
[----:B------:R-:W-:Y:S02]  /*19b0*/  ISETP.GE.AND P1, PT, R18, RZ, PT ;  /* 0x000000ff1200720c */ /* 0x000fe40003f26270 */
[----:B------:R-:W-:Y:S02]  /*19c0*/  @!P2 IADD3 R5, R5, -UR26, RZ ;  /* 0x8000001a0505ac10 */ /* 0x000fe4000fffe0ff */
[----:B------:R-:W-:Y:S02]  /*19d0*/  ISETP.LT.U32.AND P3, PT, R4, UR27, PT ;  /* 0x0000001b04007c0c */ /* 0x000fe4000bf61070 */
[----:B------:R-:W-:Y:S02]  /*19e0*/  ISETP.LT.U32.AND P4, PT, R5, UR26, PT ;  /* 0x0000001a05007c0c */ /* 0x000fe4000bf81070 */
[----:B------:R-:W-:-:S09]  /*19f0*/  ISETP.GE.AND P2, PT, R17, RZ, PT ;  /* 0x000000ff1100720c */ /* 0x000fd20003f46270 */
[----:B------:R-:W-:Y:S01]  /*1a00*/  @!P3 VIADD R4, R4, -UR27 ;  /* 0x8000001b0404bc36 */ /* 0x000fe20008000000 */
[----:B------:R-:W-:Y:S01]  /*1a10*/  PLOP3.LUT P3, PT, PT, PT, UP4, 0x80, 0x0 ;  /* 0x000000000000781c */ /* 0x000fe20003f6f048 */
[----:B------:R-:W-:Y:S01]  /*1a20*/  @!P4 VIADD R5, R5, -UR26 ;  /* 0x8000001a0505cc36 */ /* 0x000fe20008000000 */
[----:B------:R-:W-:Y:S01]  /*1a30*/  PLOP3.LUT P4, PT, PT, PT, UP2, 0x80, 0x0 ;  /* 0x000000000000781c */ /* 0x000fe20003f8f028 */
[----:B------:R-:W-:-:S03]  /*1a40*/  @!P2 IMAD.MOV R4, RZ, RZ, -R4 ;  /* 0x000000ffff04a224 */ /* 0x000fc600078e0a04 */
[----:B------:R-:W-:Y:S02]  /*1a50*/  @!P1 IADD3 R5, -R5, RZ, RZ ;  /* 0x000000ff05059210 */ /* 0x000fe40007ffe1ff */
[----:B------:R-:W-:Y:S02]  /*1a60*/  SEL R4, R13, R4, !P3 ;  /* 0x000000040d047207 */ /* 0x000fe40005800000 */
[----:B------:R-:W-:Y:S02]  /*1a70*/  SEL R5, R14, R5, !P4 ;  /* 0x000000050e057207 */ /* 0x000fe40006000000 */
[----:B------:R-:W-:Y:S01]  /*1a80*/  PLOP3.LUT P1, PT, PT, PT, UP3, 0x80, 0x0 ;  /* 0x000000000000781c */ /* 0x000fe20003f2f038 */
[----:B------:R-:W-:Y:S02]  /*1a90*/  IMAD.IADD R14, R17, 0x1, -R4 ;  /* 0x00000001110e7824 */ /* 0x000fe400078e0a04 */
[----:B------:R-:W-:-:S04]  /*1aa0*/  IMAD.IADD R5, R18, 0x1, -R5 ;  /* 0x0000000112057824 */ /* 0x000fc800078e0a05 */
[----:B------:R-:W-:Y:S01]  /*1ab0*/  IMAD R25, R14, R5, RZ ;  /* 0x000000050e197224 */ /* 0x000fe200078e02ff */
[----:B------:R-:W-:-:S04]  /*1ac0*/  SEL R4, R5, R14, !P1 ;  /* 0x0000000e05047207 */ /* 0x000fc80004800000 */
[----:B------:R-:W-:Y:S02]  /*1ad0*/  SHF.R.S32.HI R5, RZ, 0x1f, R4 ;  /* 0x0000001fff057819 */ /* 0x000fe40000011404 */
[----:B------:R-:W-:-:S07]  /*1ae0*/  SHF.R.S32.HI R28, RZ, 0x1f, R25 ;  /* 0x0000001fff1c7819 */ /* 0x000fce0000011419 */
.L_x_9:
[----:B------:R-:W-:Y:S05]  /*1af0*/  BSYNC B0 ;  /* 0x0000000000007941 */ /* 0x000fea0003800000 */
.L_x_8:
[----:B------:R-:W1:Y:S01]  /*1b00*/  SHFL.UP PT, R14, R25, 0x1, RZ ;  /* 0x04200000190e7989 */ /* 0x000e6200000e00ff */
[C---:B------:R-:W-:Y:S02]  /*1b10*/  ISETP.NE.AND P2, PT, R20.reuse, RZ, PT ;  /* 0x000000ff1400720c */ /* 0x040fe40003f45270 */
[C---:B------:R-:W-:Y:S01]  /*1b20*/  ISETP.GE.U32.AND P3, PT, R20.reuse, 0x2, PT ;  /* 0x000000021400780c */ /* 0x040fe20003f66070 */
[----:B------:R-:W2:Y:S01]  /*1b30*/  SHFL.UP PT, R13, R28, 0x1, RZ ;  /* 0x042000001c0d7989 */ /* 0x000ea200000e00ff */
[C---:B------:R-:W-:Y:S02]  /*1b40*/  ISETP.GE.U32.AND P4, PT, R20.reuse, 0x4, PT ;  /* 0x000000041400780c */ /* 0x040fe40003f86070 */
[C---:B------:R-:W-:Y:S02]  /*1b50*/  ISETP.GE.U32.AND P5, PT, R20.reuse, 0x8, PT ;  /* 0x000000081400780c */ /* 0x040fe40003fa6070 */
[----:B------:R-:W-:Y:S02]  /*1b60*/  ISETP.GE.U32.AND P6, PT, R20, 0x10, PT ;  /* 0x000000101400780c */ /* 0x000fe40003fc6070 */
[----:B-1----:R-:W-:-:S02]  /*1b70*/  SEL R14, R14, RZ, P2 ;  /* 0x000000ff0e0e7207 */ /* 0x002fc40001000000 */
[----:B--2---:R-:W-:Y:S02]  /*1b80*/  SEL R13, R13, RZ, P2 ;  /* 0x000000ff0d0d7207 */ /* 0x004fe40001000000 */
[----:B------:R-:W-:-:S04]  /*1b90*/  IADD3 R19, P1, R14, R25, RZ ;  /* 0x000000190e137210 */ /* 0x000fc80007f3e0ff */
[----:B------:R-:W-:Y:S01]  /*1ba0*/  IADD3.X R18, R13, R28, RZ, P1, !PT ;  /* 0x0000001c0d127210 */ /* 0x000fe20000ffe4ff */
[----:B------:R-:W1:Y:S04]  /*1bb0*/  SHFL.UP PT, R14, R19, 0x2, RZ ;  /* 0x04400000130e7989 */ /* 0x000e6800000e00ff */
[----:B------:R-:W2:Y:S01]  /*1bc0*/  SHFL.UP PT, R13, R18, 0x2, RZ ;  /* 0x04400000120d7989 */ /* 0x000ea200000e00ff */
[----:B-1----:R-:W-:-:S04]  /*1bd0*/  SEL R14, R14, RZ, P3 ;  /* 0x000000ff0e0e7207 */ /* 0x002fc80001800000 */
[----:B------:R-:W-:Y:S02]  /*1be0*/  IADD3 R17, P1, R14, R19, RZ ;  /* 0x000000130e117210 */ /* 0x000fe40007f3e0ff */
[----:B--2---:R-:W-:-:S03]  /*1bf0*/  SEL R13, R13, RZ, P3 ;  /* 0x000000ff0d0d7207 */ /* 0x004fc60001800000 */
[----:B------:R-:W1:Y:S02]  /*1c00*/  SHFL.UP PT, R14, R17, 0x4, RZ ;  /* 0x04800000110e7989 */ /* 0x000e6400000e00ff */
[----:B------:R-:W-:-:S05]  /*1c10*/  IMAD.X R22, R13, 0x1, R18, P1 ;  /* 0x000000010d167824 */ /* 0x000fca00008e0612 */
        /* <DEDUP_REMOVED lines=10> */
[----:B------:R-:W1:Y:S01]  /*1cc0*/  SHFL.UP PT, R14, R17, 0x10, RZ ;  /* 0x06000000110e7989 */ /* 0x000e6200000e00ff */
[----:B------:R-:W-:-:S05]  /*1cd0*/  IADD3.X R24, R13, R18, RZ, P1, !PT ;  /* 0x000000120d187210 */ /* 0x000fca0000ffe4ff */
[----:B------:R-:W2:Y:S01]  /*1ce0*/  SHFL.UP PT, R13, R24, 0x10, RZ ;  /* 0x06000000180d7989 */ /* 0x000ea200000e00ff */
[----:B-1----:R-:W-:-:S04]  /*1cf0*/  SEL R14, R14, RZ, P6 ;  /* 0x000000ff0e0e7207 */ /* 0x002fc80003000000 */
[----:B------:R-:W-:Y:S02]  /*1d00*/  IADD3 R18, P1, R14, R17, RZ ;  /* 0x000000110e127210 */ /* 0x000fe40007f3e0ff */
[----:B--2---:R-:W-:-:S05]  /*1d10*/  SEL R13, R13, RZ, P6 ;  /* 0x000000ff0d0d7207 */ /* 0x004fca0003000000 */
[----:B------:R-:W-:Y:S01]  /*1d20*/  IMAD.X R22, R13, 0x1, R24, P1 ;  /* 0x000000010d167824 */ /* 0x000fe200008e0618 */
[----:B------:R-:W-:-:S04]  /*1d30*/  ISETP.GT.U32.AND P1, PT, R18, UR8, PT ;  /* 0x0000000812007c0c */ /* 0x000fc8000bf24070 */
[----:B------:R-:W-:-:S13]  /*1d40*/  ISETP.GT.U32.AND.EX P1, PT, R22, UR7, PT, P1 ;  /* 0x0000000716007c0c */ /* 0x000fda000bf24110 */
[----:B------:R-:W-:-:S04]  /*1d50*/  VOTE.ANY R14, PT, P1 ;  /* 0x00000000000e7806 */ /* 0x000fc800008e0100 */
[----:B------:R-:W-:-:S13]  /*1d60*/  ISETP.NE.AND P1, PT, R14, RZ, PT ;  /* 0x000000ff0e00720c */ /* 0x000fda0003f25270 */
[----:B------:R-:W-:Y:S05]  /*1d70*/  @P1 BRA `(.L_x_12) ;  /* 0x00000008006c1947 */ /* 0x000fea0003800000 */
[----:B------:R-:W1:Y:S01]  /*1d80*/  LDC R3, c[0x0][0x910] ;  /* 0x00024400ff037b82 */ /* 0x000e620000000800 */
[----:B------:R-:W-:Y:S01]  /*1d90*/  IMAD.MOV.U32 R23, RZ, RZ, R18 ;  /* 0x000000ffff177224 */ /* 0x000fe200078e0012 */
[----:B------:R-:W-:Y:S01]  /*1da0*/  MOV R26, R22 ;  /* 0x00000016001a7202 */ /* 0x000fe20000000f00 */
[----:B------:R-:W-:Y:S01]  /*1db0*/  ULDC UR13, c[0x0][0x8f4] ;  /* 0x00023d00000d7ab9 */ /* 0x000fe20000000800 */
[----:B------:R-:W-:Y:S01]  /*1dc0*/  ULDC UR6, c[0x0][0x8dc] ;  /* 0x0002370000067ab9 */ /* 0x000fe20000000800 */
[----:B------:R-:W-:Y:S01]  /*1dd0*/  ULDC UR22, c[0x0][0x8d8] ;  /* 0x0002360000167ab9 */ /* 0x000fe20000000800 */
[----:B------:R-:W-:Y:S01]  /*1de0*/  ULDC UR23, c[0x0][0x8f0] ;  /* 0x00023c0000177ab9 */ /* 0x000fe20000000800 */
[----:B------:R-:W-:Y:S01]  /*1df0*/  ULDC.64 UR18, c[0x0][0x8d0] ;  /* 0x0002340000127ab9 */ /* 0x000fe20000000a00 */
[----:B------:R-:W-:-:S05]  /*1e00*/  ULDC.64 UR20, c[0x0][0x8e8] ;  /* 0x00023a0000147ab9 */ /* 0x000fca0000000a00 */
.L_x_17:
[----:B------:R-:W-:Y:S02]  /*1e10*/  IMAD.MOV.U32 R6, RZ, RZ, R12 ;  /* 0x000000ffff067224 */ /* 0x000fe400078e000c */
[----:B------:R-:W-:Y:S02]  /*1e20*/  VIADD R12, R12, 0x20 ;  /* 0x000000200c0c7836 */ /* 0x000fe40000000000 */
[----:B-----5:R-:W-:Y:S02]  /*1e30*/  IMAD.MOV.U32 R13, RZ, RZ, R8 ;  /* 0x000000ffff0d7224 */ /* 0x020fe400078e0008 */
[----:B------:R-:W-:Y:S01]  /*1e40*/  IMAD.MOV.U32 R14, RZ, RZ, R0 ;  /* 0x000000ffff0e7224 */ /* 0x000fe200078e0000 */
[----:B-1----:R-:W-:-:S13]  /*1e50*/  ISETP.GE.AND P1, PT, R12, R3, PT ;  /* 0x000000030c00720c */ /* 0x002fda0003f26270 */
[----:B------:R-:W1:Y:S01]  /*1e60*/  @!P1 LDC.64 R18, c[0x0][0x918] ;  /* 0x00024600ff129b82 */ /* 0x000e620000000a00 */
[----:B------:R-:W-:Y:S01]  /*1e70*/  @!P1 IADD3 R7, R6, 0x20, RZ ;  /* 0x0000002006079810 */ /* 0x000fe20007ffe0ff */
[----:B------:R2:W3:Y:S01]  /*1e80*/  SHFL.IDX PT, R11, R23, 0x1f, 0x1f ;  /* 0x03e01f00170b7f89 */ /* 0x0004e200000e0000 */
[----:B------:R-:W-:Y:S03]  /*1e90*/  BSSY B0, `(.L_x_13) ;  /* 0x0000064000007945 */ /* 0x000fe60003800000 */
[----:B-1----:R-:W-:-:S05]  /*1ea0*/  @!P1 IMAD.WIDE R18, R7, 0xc, R18 ;  /* 0x0000000c07129825 */ /* 0x002fca00078e0212 */
[----:B------:R2:W5:Y:S04]  /*1eb0*/  @!P1 LDG.E R8, desc[UR38][R18.64] ;  /* 0x0000002612089981 */ /* 0x000568000c1e1900 */
[----:B------:R2:W5:Y:S01]  /*1ec0*/  @!P1 LDG.E R0, desc[UR38][R18.64+0x4] ;  /* 0x0000042612009981 */ /* 0x000562000c1e1900 */
[----:B------:R-:W-:Y:S01]  /*1ed0*/  ISETP.GE.AND P1, PT, R6, R3, PT ;  /* 0x000000030600720c */ /* 0x000fe20003f26270 */
[----:B------:R-:W-:Y:S01]  /*1ee0*/  IMAD.MOV.U32 R28, RZ, RZ, RZ ;  /* 0x000000ffff1c7224 */ /* 0x000fe200078e00ff */
[----:B------:R-:W-:Y:S01]  /*1ef0*/  MOV R25, 0x7fffffff ;  /* 0x7fffffff00197802 */ /* 0x000fe20000000f00 */
[----:B------:R2:W1:Y:S10]  /*1f00*/  SHFL.IDX PT, R7, R26, 0x1f, 0x1f ;  /* 0x03e01f001a077f89 */ /* 0x00047400000e0000 */
[----:B--23--:R-:W-:Y:S05]  /*1f10*/  @P1 BRA `(.L_x_14) ;  /* 0x00000004006c1947 */ /* 0x00cfea0003800000 */
[----:B------:R-:W-:Y:S02]  /*1f20*/  IABS R26, R9 ;  /* 0x00000009001a7213 */ /* 0x000fe40000000000 */
[C---:B------:R-:W-:Y:S02]  /*1f30*/  IADD3 R17, P1, R13.reuse, UR14, RZ ;  /* 0x0000000e0d117c10 */ /* 0x040fe4000ff3e0ff */
[----:B------:R-:W2:Y:S02]  /*1f40*/  I2F.RP R4, R26 ;  /* 0x0000001a00047306 */ /* 0x000ea40000209400 */
[----:B------:R-:W-:Y:S02]  /*1f50*/  LEA.HI.X.SX32 R24, R13, UR15, 0x1, P1 ;  /* 0x0000000f0d187c11 */ /* 0x000fe400088f0eff */
[----:B------:R-:W-:-:S04]  /*1f60*/  IADD3 R13, P1, R14, UR16, RZ ;  /* 0x000000100e0d7c10 */ /* 0x000fc8000ff3e0ff */
[----:B------:R-:W-:Y:S02]  /*1f70*/  LEA.HI.X.SX32 R14, R14, UR17, 0x1, P1 ;  /* 0x000000110e0e7c11 */ /* 0x000fe400088f0eff */
[----:B------:R-:W-:Y:S01]  /*1f80*/  PLOP3.LUT P1, PT, PT, PT, UP0, 0x80, 0x0 ;  /* 0x000000000000781c */ /* 0x000fe20003f2f008 */
[----:B--2---:R-:W2:Y:S02]  /*1f90*/  MUFU.RCP R4, R4 ;  /* 0x0000000400047308 */ /* 0x004ea40000001000 */
[----:B--2---:R-:W-:-:S06]  /*1fa0*/  VIADD R5, R4, 0xffffffe ;  /* 0x0ffffffe04057836 */ /* 0x004fcc0000000000 */
[----:B------:R-:W2:Y:S02]  /*1fb0*/  F2I.FTZ.U32.TRUNC.NTZ R27, R5 ;  /* 0x00000005001b7305 */ /* 0x000ea4000021f000 */
[----:B--2---:R-:W-:Y:S02]  /*1fc0*/  IADD3 R28, RZ, -R27, RZ ;  /* 0x8000001bff1c7210 */ /* 0x004fe40007ffe0ff */
[----:B------:R-:W-:Y:S05]  /*1fd0*/  @!P1 BRA `(.L_x_15) ;  /* 0x00000000002c9947 */ /* 0x000fea0003800000 */
        /* <DEDUP_REMOVED lines=11> */
.L_x_15:
[----:B------:R-:W-:Y:S05]  /*2090*/  @!P0 BRA `(.L_x_16) ;  /* 0x00000000002c8947 */ /* 0x000fea0003800000 */
[----:B------:R-:W-:-:S04]  /*20a0*/  IADD3 R13, P1, R13, UR13, RZ ;  /* 0x0000000d0d0d7c10 */ /* 0x000fc8000ff3e0ff */
[----:B------:R-:W-:-:S05]  /*20b0*/  IADD3.X R25, RZ, R14, RZ, P1, !PT ;  /* 0x0000000eff197210 */ /* 0x000fca0000ffe4ff */
[----:B------:R-:W-:-:S04]  /*20c0*/  IMAD.WIDE.U32 R4, R25, UR20, RZ ;  /* 0x0000001419047c25 */ /* 0x000fc8000f8e00ff */
[----:B------:R-:W-:-:S04]  /*20d0*/  IMAD.WIDE.U32 R18, P1, R13, UR21, R4 ;  /* 0x000000150d127c25 */ /* 0x000fc8000f820004 */
[----:B------:R-:W-:-:S04]  /*20e0*/  IMAD.WIDE.U32 R4, R13, UR20, RZ ;  /* 0x000000140d047c25 */ /* 0x000fc8000f8e00ff */
[----:B------:R-:W-:Y:S01]  /*20f0*/  IMAD.X R23, RZ, RZ, RZ, P1 ;  /* 0x000000ffff177224 */ /* 0x000fe200008e06ff */
[----:B------:R-:W-:Y:S01]  /*2100*/  IADD3 RZ, P1, R5, R18, RZ ;  /* 0x0000001205ff7210 */ /* 0x000fe20007f3e0ff */
[----:B------:R-:W-:-:S04]  /*2110*/  IMAD.MOV.U32 R22, RZ, RZ, R19 ;  /* 0x000000ffff167224 */ /* 0x000fc800078e0013 */
[----:B------:R-:W-:-:S04]  /*2120*/  IMAD.WIDE.U32.X R4, R25, UR21, R22, P1 ;  /* 0x0000001519047c25 */ /* 0x000fc800088e0416 */
[----:B------:R-:W-:Y:S01]  /*2130*/  IMAD.MOV.U32 R14, RZ, RZ, R5 ;  /* 0x000000ffff0e7224 */ /* 0x000fe200078e0005 */
[----:B------:R-:W-:-:S07]  /*2140*/  MOV R13, R4 ;  /* 0x00000004000d7202 */ /* 0x000fce0000000f00 */
.L_x_16:
[----:B------:R-:W-:Y:S01]  /*2150*/  SHF.R.U64 R13, R13, UR23, R14 ;  /* 0x000000170d0d7c19 */ /* 0x000fe2000800120e */
[----:B------:R-:W-:Y:S01]  /*2160*/  IMAD.MOV.U32 R5, RZ, RZ, R28 ;  /* 0x000000ffff057224 */ /* 0x000fe200078e001c */
[----:B------:R-:W-:Y:S02]  /*2170*/  IABS R4, R9 ;  /* 0x0000000900047213 */ /* 0x000fe40000000000 */
[----:B------:R-:W-:Y:S01]  /*2180*/  IADD3 R19, R13, UR5, RZ ;  /* 0x000000050d137c10 */ /* 0x000fe2000fffe0ff */
[----:B------:R-:W-:Y:S01]  /*2190*/  IMAD R13, R5, R26, RZ ;  /* 0x0000001a050d7224 */ /* 0x000fe200078e02ff */
[----:B------:R-:W-:Y:S01]  /*21a0*/  MOV R5, R27 ;  /* 0x0000001b00057202 */ /* 0x000fe20000000f00 */
[----:B------:R-:W-:Y:S01]  /*21b0*/  IMAD.MOV R18, RZ, RZ, -R4 ;  /* 0x000000ffff127224 */ /* 0x000fe200078e0a04 */
[----:B------:R-:W-:Y:S01]  /*21c0*/  IABS R14, R19 ;  /* 0x00000013000e7213 */ /* 0x000fe20000000000 */
[----:B------:R-:W-:Y:S01]  /*21d0*/  IMAD.MOV.U32 R4, RZ, RZ, RZ ;  /* 0x000000ffff047224 */ /* 0x000fe200078e00ff */
[----:B------:R-:W-:-:S02]  /*21e0*/  SHF.R.U64 R17, R17, UR22, R24 ;  /* 0x0000001611117c19 */ /* 0x000fc40008001218 */
[----:B------:R-:W-:Y:S01]  /*21f0*/  IABS R24, R10 ;  /* 0x0000000a00187213 */ /* 0x000fe20000000000 */
[----:B------:R-:W-:-:S04]  /*2200*/  IMAD.HI.U32 R4, R27, R13, R4 ;  /* 0x0000000d1b047227 */ /* 0x000fc800078e0004 */
[----:B------:R-:W-:Y:S01]  /*2210*/  IMAD.MOV.U32 R5, RZ, RZ, R18 ;  /* 0x000000ffff057224 */ /* 0x000fe200078e0012 */
[----:B------:R-:W-:Y:S01]  /*2220*/  IABS R18, R10 ;  /* 0x0000000a00127213 */ /* 0x000fe20000000000 */
[----:B------:R-:W-:Y:S02]  /*2230*/  IMAD.MOV.U32 R13, RZ, RZ, R14 ;  /* 0x000000ffff0d7224 */ /* 0x000fe400078e000e */
[----:B------:R-:W-:Y:S01]  /*2240*/  VIADD R14, R17, UR4 ;  /* 0x00000004110e7c36 */ /* 0x000fe20008000000 */
[----:B------:R-:W2:Y:S01]  /*2250*/  I2F.RP R22, R18 ;  /* 0x0000001200167306 */ /* 0x000ea20000209400 */
[----:B------:R-:W-:-:S04]  /*2260*/  IMAD.HI.U32 R4, R4, R13, RZ ;  /* 0x0000000d04047227 */ /* 0x000fc800078e00ff */
[----:B------:R-:W-:-:S05]  /*2270*/  IMAD R13, R4, R5, R13 ;  /* 0x00000005040d7224 */ /* 0x000fca00078e020d */
[----:B------:R-:W-:Y:S01]  /*2280*/  ISETP.GT.U32.AND P1, PT, R26, R13, PT ;  /* 0x0000000d1a00720c */ /* 0x000fe20003f24070 */
[----:B--2---:R-:W2:-:S12]  /*2290*/  MUFU.RCP R22, R22 ;  /* 0x0000001600167308 */ /* 0x004e980000001000 */
[----:B------:R-:W-:Y:S01]  /*22a0*/  @!P1 IADD3 R13, R13, -R26, RZ ;  /* 0x8000001a0d0d9210 */ /* 0x000fe20007ffe0ff */
[----:B--2---:R-:W-:-:S04]  /*22b0*/  VIADD R4, R22, 0xffffffe ;  /* 0x0ffffffe16047836 */ /* 0x004fc80000000000 */
[----:B------:R2:W3:Y:S02]  /*22c0*/  F2I.FTZ.U32.TRUNC.NTZ R5, R4 ;  /* 0x0000000400057305 */ /* 0x0004e4000021f000 */
[----:B--2---:R-:W-:Y:S02]  /*22d0*/  MOV R4, RZ ;  /* 0x000000ff00047202 */ /* 0x004fe40000000f00 */
[----:B---3--:R-:W-:-:S05]  /*22e0*/  IADD3 R23, RZ, -R5, RZ ;  /* 0x80000005ff177210 */ /* 0x008fca0007ffe0ff */
[----:B------:R-:W-:Y:S01]  /*22f0*/  IMAD R17, R23, R18, RZ ;  /* 0x0000001217117224 */ /* 0x000fe200078e02ff */
[----:B------:R-:W-:-:S03]  /*2300*/  IABS R23, R14 ;  /* 0x0000000e00177213 */ /* 0x000fc60000000000 */
[----:B------:R-:W-:Y:S01]  /*2310*/  IMAD.HI.U32 R22, R5, R17, R4 ;  /* 0x0000001105167227 */ /* 0x000fe200078e0004 */
[----:B------:R-:W-:-:S03]  /*2320*/  MOV R5, R23 ;  /* 0x0000001700057202 */ /* 0x000fc60000000f00 */
[----:B------:R-:W-:Y:S02]  /*2330*/  IMAD.MOV R17, RZ, RZ, -R24 ;  /* 0x000000ffff117224 */ /* 0x000fe400078e0a18 */
[----:B------:R-:W-:-:S04]  /*2340*/  IMAD.HI.U32 R4, R22, R5, RZ ;  /* 0x0000000516047227 */ /* 0x000fc800078e00ff */
[----:B------:R-:W-:-:S05]  /*2350*/  IMAD R5, R4, R17, R5 ;  /* 0x0000001104057224 */ /* 0x000fca00078e0205 */
[----:B------:R-:W-:-:S13]  /*2360*/  ISETP.GT.U32.AND P1, PT, R18, R5, PT ;  /* 0x000000051200720c */ /* 0x000fda0003f24070 */
[----:B------:R-:W-:Y:S01]  /*2370*/  @!P1 IMAD.IADD R5, R5, 0x1, -R18 ;  /* 0x0000000105059824 */ /* 0x000fe200078e0a12 */
[----:B------:R-:W-:-:S13]  /*2380*/  ISETP.GT.U32.AND P1, PT, R26, R13, PT ;  /* 0x0000000d1a00720c */ /* 0x000fda0003f24070 */
[----:B------:R-:W-:Y:S02]  /*2390*/  @!P1 IADD3 R13, R13, -R26, RZ ;  /* 0x8000001a0d0d9210 */ /* 0x000fe40007ffe0ff */
[----:B------:R-:W-:Y:S02]  /*23a0*/  ISETP.GT.U32.AND P1, PT, R18, R5, PT ;  /* 0x000000051200720c */ /* 0x000fe40003f24070 */
[----:B------:R-:W-:-:S11]  /*23b0*/  MOV R4, R13 ;  /* 0x0000000d00047202 */ /* 0x000fd60000000f00 */
[----:B------:R-:W-:Y:S01]  /*23c0*/  @!P1 IMAD.IADD R5, R5, 0x1, -R18 ;  /* 0x0000000105059824 */ /* 0x000fe200078e0a12 */
[----:B------:R-:W-:-:S13]  /*23d0*/  ISETP.GE.AND P1, PT, R19, RZ, PT ;  /* 0x000000ff1300720c */ /* 0x000fda0003f26270 */
[----:B------:R-:W-:Y:S01]  /*23e0*/  @!P1 IMAD.MOV R4, RZ, RZ, -R4 ;  /* 0x000000ffff049224 */ /* 0x000fe200078e0a04 */
[----:B------:R-:W-:-:S13]  /*23f0*/  ISETP.GE.AND P1, PT, R14, RZ, PT ;  /* 0x000000ff0e00720c */ /* 0x000fda0003f26270 */
[----:B------:R-:W-:Y:S02]  /*2400*/  @!P1 IADD3 R5, -R5, RZ, RZ ;  /* 0x000000ff05059210 */ /* 0x000fe40007ffe1ff */
[----:B------:R-:W-:-:S13]  /*2410*/  ISETP.NE.AND P1, PT, RZ, UR10, PT ;  /* 0x0000000aff007c0c */ /* 0x000fda000bf25270 */
[----:B------:R-:W-:Y:S02]  /*2420*/  @!P1 LOP3.LUT R4, RZ, UR10, RZ, 0x33, !PT ;  /* 0x0000000aff049c12 */ /* 0x000fe4000f8e33ff */
[----:B------:R-:W-:-:S03]  /*2430*/  ISETP.NE.AND P1, PT, RZ, UR9, PT ;  /* 0x00000009ff007c0c */ /* 0x000fc6000bf25270 */
[----:B------:R-:W-:-:S10]  /*2440*/  IMAD.IADD R4, R19, 0x1, -R4 ;  /* 0x0000000113047824 */ /* 0x000fd400078e0a04 */
[----:B------:R-:W-:Y:S02]  /*2450*/  @!P1 LOP3.LUT R5, RZ, UR9, RZ, 0x33, !PT ;  /* 0x00000009ff059c12 */ /* 0x000fe4000f8e33ff */
[----:B------:R-:W-:Y:S02]  /*2460*/  PLOP3.LUT P1, PT, PT, PT, UP3, 0x80, 0x0 ;  /* 0x000000000000781c */ /* 0x000fe40003f2f038 */
[----:B------:R-:W-:-:S04]  /*2470*/  IADD3 R5, -R5, R14, RZ ;  /* 0x0000000e05057210 */ /* 0x000fc80007ffe1ff */
[CC--:B------:R-:W-:Y:S01]  /*2480*/  SEL R13, R4.reuse, R5.reuse, !P1 ;  /* 0x00000005040d7207 */ /* 0x0c0fe20004800000 */
[----:B------:R-:W-:-:S03]  /*2490*/  IMAD R25, R4, R5, RZ ;  /* 0x0000000504197224 */ /* 0x000fc600078e02ff */
[--C-:B------:R-:W-:Y:S01]  /*24a0*/  SHF.R.S32.HI R5, RZ, 0x1f, R13.reuse ;  /* 0x0000001fff057819 */ /* 0x100fe2000001140d */
[----:B------:R-:W-:Y:S01]  /*24b0*/  IMAD.MOV.U32 R4, RZ, RZ, R13 ;  /* 0x000000ffff047224 */ /* 0x000fe200078e000d */
[----:B------:R-:W-:-:S07]  /*24c0*/  SHF.R.S32.HI R28, RZ, 0x1f, R25 ;  /* 0x0000001fff1c7819 */ /* 0x000fce0000011419 */
.L_x_14:
[----:B------:R-:W-:Y:S05]  /*24d0*/  BSYNC B0 ;  /* 0x0000000000007941 */ /* 0x000fea0003800000 */
.L_x_13:
[----:B------:R-:W2:Y:S04]  /*24e0*/  SHFL.UP PT, R14, R25, 0x1, RZ ;  /* 0x04200000190e7989 */ /* 0x000ea800000e00ff */
[----:B------:R-:W3:Y:S01]  /*24f0*/  SHFL.UP PT, R13, R28, 0x1, RZ ;  /* 0x042000001c0d7989 */ /* 0x000ee200000e00ff */
[----:B--2---:R-:W-:Y:S02]  /*2500*/  SEL R14, R14, RZ, P2 ;  /* 0x000000ff0e0e7207 */ /* 0x004fe40001000000 */
[----:B---3--:R-:W-:Y:S02]  /*2510*/  SEL R13, R13, RZ, P2 ;  /* 0x000000ff0d0d7207 */ /* 0x008fe40001000000 */
[----:B------:R-:W-:-:S04]  /*2520*/  IADD3 R17, P1, R14, R25, RZ ;  /* 0x000000190e117210 */ /* 0x000fc80007f3e0ff */
[----:B------:R-:W-:Y:S01]  /*2530*/  IADD3.X R22, R13, R28, RZ, P1, !PT ;  /* 0x0000001c0d167210 */ /* 0x000fe20000ffe4ff */
[----:B------:R-:W2:Y:S04]  /*2540*/  SHFL.UP PT, R14, R17, 0x2, RZ ;  /* 0x04400000110e7989 */ /* 0x000ea800000e00ff */
[----:B------:R-:W3:Y:S01]  /*2550*/  SHFL.UP PT, R13, R22, 0x2, RZ ;  /* 0x04400000160d7989 */ /* 0x000ee200000e00ff */
[----:B--2---:R-:W-:Y:S02]  /*2560*/  SEL R14, R14, RZ, P3 ;  /* 0x000000ff0e0e7207 */ /* 0x004fe40001800000 */
[----:B---3--:R-:W-:Y:S02]  /*2570*/  SEL R13, R13, RZ, P3 ;  /* 0x000000ff0d0d7207 */ /* 0x008fe40001800000 */
[----:B------:R-:W-:-:S05]  /*2580*/  IADD3 R23, P1, R14, R17, RZ ;  /* 0x000000110e177210 */ /* 0x000fca0007f3e0ff */
[----:B------:R-:W-:Y:S01]  /*2590*/  IMAD.X R18, R13, 0x1, R22, P1 ;  /* 0x000000010d127824 */ /* 0x000fe200008e0616 */
        /* <DEDUP_REMOVED lines=17> */
[----:B------:R-:W-:Y:S02]  /*26b0*/  IADD3.X R22, R13, R24, RZ, P1, !PT ;  /* 0x000000180d167210 */ /* 0x000fe40000ffe4ff */
[----:B------:R-:W-:-:S05]  /*26c0*/  IADD3 R23, P1, R18, R11, RZ ;  /* 0x0000000b12177210 */ /* 0x000fca0007f3e0ff */
[----:B-1----:R-:W-:Y:S01]  /*26d0*/  IMAD.X R26, R22, 0x1, R7, P1 ;  /* 0x00000001161a7824 */ /* 0x002fe200008e0607 */
[----:B------:R-:W-:-:S04]  /*26e0*/  ISETP.GT.U32.AND P1, PT, R23, UR8, PT ;  /* 0x0000000817007c0c */ /* 0x000fc8000bf24070 */
[----:B------:R-:W-:-:S13]  /*26f0*/  ISETP.GT.U32.AND.EX P1, PT, R26, UR7, PT, P1 ;  /* 0x000000071a007c0c */ /* 0x000fda000bf24110 */
[----:B------:R-:W-:-:S04]  /*2700*/  VOTE.ANY R14, PT, P1 ;  /* 0x00000000000e7806 */ /* 0x000fc800008e0100 */
[----:B------:R-:W-:-:S13]  /*2710*/  ISETP.NE.AND P1, PT, R14, RZ, PT ;  /* 0x000000ff0e00720c */ /* 0x000fda0003f25270 */
[----:B------:R-:W-:Y:S05]  /*2720*/  @!P1 BRA `(.L_x_17) ;  /* 0xfffffff400b89947 */ /* 0x000fea000383ffff */
.L_x_12:
[----:B------:R-:W1:Y:S08]  /*2730*/  BREV R14, R14 ;  /* 0x0000000e000e7301 */ /* 0x000e700000000000 */
[----:B-1----:R-:W1:Y:S02]  /*2740*/  FLO.U32.SH R17, R14 ;  /* 0x0000000e00117300 */ /* 0x002e6400000e0400 */
[----:B-1----:R-:W1:Y:S02]  /*2750*/  SHFL.IDX PT, R6, R6, R17, 0x1f ;  /* 0x00001f1106067589 */ /* 0x002e6400000e0000 */
[----:B-1----:R-:W-:-:S13]  /*2760*/  R2UR UR4, R6 ;  /* 0x00000000060472ca */ /* 0x002fda00000e0000 */
[----:B------:R-:W-:-:S04]  /*2770*/  IADD3 R19, R20, UR4, RZ ;  /* 0x0000000414137c10 */ /* 0x000fc8000fffe0ff */
[----:B------:R-:W-:-:S13]  /*2780*/  ISETP.GE.AND P1, PT, R19, R3, PT ;  /* 0x000000031300720c */ /* 0x000fda0003f26270 */
[----:B------:R-:W1:Y:S02]  /*2790*/  @!P1 LDC.64 R12, c[0x0][0x918] ;  /* 0x00024600ff0c9b82 */ /* 0x000e640000000a00 */
[----:B-1----:R-:W-:-:S05]  /*27a0*/  @!P1 IMAD.WIDE R12, R19, 0xc, R12 ;  /* 0x0000000c130c9825 */ /* 0x002fca00078e020c */
[----:B-----5:R1:W5:Y:S04]  /*27b0*/  @!P1 LDG.E R8, desc[UR38][R12.64] ;  /* 0x000000260c089981 */ /* 0x020368000c1e1900 */
[----:B------:R1:W5:Y:S01]  /*27c0*/  @!P1 LDG.E R0, desc[UR38][R12.64+0x4] ;  /* 0x000004260c009981 */ /* 0x000362000c1e1900 */
[----:B------:R-:W-:-:S03]  /*27d0*/  IADD3 R18, P1, P2, R18, R11, -R25 ;  /* 0x0000000b12127210 */ /* 0x000fc60007a3e819 */
[----:B------:R-:W-:Y:S01]  /*27e0*/  SHFL.IDX PT, R6, R25, R17, 0x1f ;  /* 0x00001f1119067589 */ /* 0x000fe200000e0000 */
[----:B------:R-:W-:-:S03]  /*27f0*/  IADD3.X R22, R22, R7, ~R28, P1, P2 ;  /* 0x0000000716167210 */ /* 0x000fc60000fe4c1c */
[----:B------:R-:W2:Y:S04]  /*2800*/  SHFL.IDX PT, R18, R18, R17, 0x1f ;  /* 0x00001f1112127589 */ /* 0x000ea800000e0000 */
[----:B------:R-:W3:Y:S04]  /*2810*/  SHFL.IDX PT, R22, R22, R17, 0x1f ;  /* 0x00001f1116167589 */ /* 0x000ee800000e0000 */
[----:B------:R1:W4:Y:S04]  /*2820*/  SHFL.IDX PT, R7, R28, R17, 0x1f ;  /* 0x00001f111c077589 */ /* 0x00032800000e0000 */
[----:B------:R1:W1:Y:S04]  /*2830*/  SHFL.IDX PT, R5, R5, R17, 0x1f ;  /* 0x00001f1105057589 */ /* 0x00026800000e0000 */
[----:B------:R1:W1:Y:S01]  /*2840*/  SHFL.IDX PT, R4, R4, R17, 0x1f ;  /* 0x00001f1104047589 */ /* 0x00026200000e0000 */
[----:B--2---:R-:W-:-:S02]  /*2850*/  R2UR UR5, R18 ;  /* 0x00000000120572ca */ /* 0x004fc400000e0000 */
[----:B---3--:R-:W-:-:S15]  /*2860*/  R2UR UR6, R22 ;  /* 0x00000000160672ca */ /* 0x008fde00000e0000 */
.L_x_7:
[----:B------:R-:W-:Y:S01]  /*2870*/  ISETP.LE.AND P1, PT, R3, UR4, PT ;  /* 0x0000000403007c0c */ /* 0x000fe2000bf23270 */
[----:B-1----:R-:W-:Y:S01]  /*2880*/  IMAD.MOV.U32 R17, RZ, RZ, -0x1 ;  /* 0xffffffffff117424 */ /* 0x002fe200078e00ff */
[----:B------:R-:W-:-:S11]  /*2890*/  MOV R18, 0xffffffff ;  /* 0xffffffff00127802 */ /* 0x000fd60000000f00 */
[----:B------:R-:W-:Y:S05]  /*28a0*/  @P1 BRA `(.L_x_6) ;  /* 0x0000000400041947 */ /* 0x000fea0003800000 */
[----:B------:R-:W-:Y:S01]  /*28b0*/  UIADD3 UR15, UP2, -UR5, UR8, URZ ;  /* 0x00000008050f7290 */ /* 0x000fe2000ff5e13f */
[----:B------:R-:W1:Y:S01]  /*28c0*/  S2UR UR18, SR_CTAID.Y ;  /* 0x00000000001279c3 */ /* 0x000e620000002600 */
[----:B------:R-:W-:Y:S01]  /*28d0*/  ULDC UR17, c[0x0][0x8c0] ;  /* 0x0002300000117ab9 */ /* 0x000fe20000000800 */
[----:B------:R-:W-:Y:S01]  /*28e0*/  ULDC UR20, c[0x0][0x8b0] ;  /* 0x00022c0000147ab9 */ /* 0x000fe20000000800 */
[----:B------:R-:W-:Y:S01]  /*28f0*/  UIADD3.X UR11, ~UR6, UR7, URZ, UP2, !UPT ;  /* 0x00000007060b7290 */ /* 0x000fe200097fe53f */
[--C-:B------:R-:W-:Y:S01]  /*2900*/  SHF.R.U32.HI R23, RZ, UR20, R5.reuse ;  /* 0x00000014ff177c19 */ /* 0x100fe20008011605 */
[----:B------:R-:W-:Y:S01]  /*2910*/  ULDC UR19, c[0x0][0x904] ;  /* 0x0002410000137ab9 */ /* 0x000fe20000000800 */
[----:B------:R-:W-:Y:S01]  /*2920*/  ULDC UR13, c[0x0][0x8a8] ;  /* 0x00022a00000d7ab9 */ /* 0x000fe20000000800 */
[----:B------:R-:W-:Y:S01]  /*2930*/  USHF.R.U32.HI UR16, URZ, UR17, UR11 ;  /* 0x000000113f107299 */ /* 0x000fe2000801160b */
[----:B------:R-:W-:Y:S01]  /*2940*/  SHF.R.U64 R22, R4, UR20, R5 ;  /* 0x0000001404167c19 */ /* 0x000fe20008001205 */
[----:B------:R-:W-:-:S02]  /*2950*/  USHF.R.U64 UR15, UR15, UR17, UR11 ;  /* 0x000000110f0f7299 */ /* 0x000fc4000800120b */
[----:B------:R-:W-:Y:S02]  /*2960*/  USHF.R.U32.HI UR14, URZ, UR20, UR16 ;  /* 0x000000143f0e7299 */ /* 0x000fe40008011610 */
[----:B------:R-:W-:Y:S02]  /*2970*/  UIADD3 UR13, UR13, -0x1, URZ ;  /* 0xffffffff0d0d7890 */ /* 0x000fe4000fffe03f */
[----:B------:R-:W-:Y:S02]  /*2980*/  USHF.R.U32.HI UR21, URZ, UR19, UR14 ;  /* 0x000000133f157299 */ /* 0x000fe4000801160e */
[----:B------:R-:W-:Y:S02]  /*2990*/  USHF.R.U64 UR16, UR15, UR20, UR16 ;  /* 0x000000140f107299 */ /* 0x000fe40008001210 */
[----:B------:R-:W-:Y:S02]  /*29a0*/  ULOP3.LUT UR15, UR15, UR13, URZ, 0xc0, !UPT ;  /* 0x0000000d0f0f7292 */ /* 0x000fe4000f8ec03f */
[----:B------:R-:W-:Y:S01]  /*29b0*/  LOP3.LUT R3, R23, UR21, RZ, 0xfc, !PT ;  /* 0x0000001517037c12 */ /* 0x000fe2000f8efcff */
[----:B------:R-:W-:-:S02]  /*29c0*/  USHF.R.U64 UR14, UR16, UR19, UR14 ;  /* 0x00000013100e7299 */ /* 0x000fc4000800120e */
[----:B-1----:R-:W-:Y:S01]  /*29d0*/  USEL UR11, UR57, UR18, !UP3 ;  /* 0x00000012390b7287 */ /* 0x002fe2000d800000 */
[----:B------:R-:W-:-:S13]  /*29e0*/  ISETP.NE.U32.AND P1, PT, R3, RZ, PT ;  /* 0x000000ff0300720c */ /* 0x000fda0003f25070 */
[----:B------:R-:W-:Y:S05]  /*29f0*/  @!P1 BRA `(.L_x_18) ;  /* 0x0000000000149947 */ /* 0x000fea0003800000 */
[----:B------:R-:W-:-:S07]  /*2a00*/  MOV R12, 0x2a20 ;  /* 0x00002a20000c7802 */ /* 0x000fce0000000f00 */
[----:B----45:R-:W-:Y:S05]  /*2a10*/  CALL.REL.NOINC `($__internal_0_$__cuda_sm20_div_u64) ;  /* 0x0000014800187944 */ /* 0x030fea0003c00000 */
[----:B------:R-:W-:-:S04]  /*2a20*/  IMAD.MOV R13, RZ, RZ, -R3 ;  /* 0x000000ffff0d7224 */ /* 0x000fc800078e0a03 */
[----:B------:R-:W-:Y:S01]  /*2a30*/  IMAD R13, R22, R13, UR14 ;  /* 0x0000000e160d7e24 */ /* 0x000fe2000f8e020d */
[----:B------:R-:W-:Y:S06]  /*2a40*/  BRA `(.L_x_19) ;  /* 0x0000000000507947 */ /* 0x000fec0003800000 */
.L_x_18:
[----:B------:R-:W1:Y:S01]  /*2a50*/  I2F.U32.RP R3, R22 ;  /* 0x0000001600037306 */ /* 0x000e620000209000 */
[----:B------:R-:W-:-:S07]  /*2a60*/  ISETP.NE.U32.AND P3, PT, R22, RZ, PT ;  /* 0x000000ff1600720c */ /* 0x000fce0003f65070 */
[----:B-1----:R-:W1:Y:S02]  /*2a70*/  MUFU.RCP R3, R3 ;  /* 0x0000000300037308 */ /* 0x002e640000001000 */
[----:B-1----:R-:W-:-:S06]  /*2a80*/  IADD3 R12, R3, 0xffffffe, RZ ;  /* 0x0ffffffe030c7810 */ /* 0x002fcc0007ffe0ff */
[----:B------:R1:W2:Y:S02]  /*2a90*/  F2I.FTZ.U32.TRUNC.NTZ R13, R12 ;  /* 0x0000000c000d7305 */ /* 0x0002a4000021f000 */
[----:B-1----:R-:W-:Y:S01]  /*2aa0*/  MOV R12, RZ ;  /* 0x000000ff000c7202 */ /* 0x002fe20000000f00 */
[----:B--2---:R-:W-:-:S04]  /*2ab0*/  IMAD.MOV R11, RZ, RZ, -R13 ;  /* 0x000000ffff0b7224 */ /* 0x004fc800078e0a0d */
[----:B------:R-:W-:-:S04]  /*2ac0*/  IMAD R11, R11, R22, RZ ;  /* 0x000000160b0b7224 */ /* 0x000fc800078e02ff */
[----:B------:R-:W-:-:S06]  /*2ad0*/  IMAD.HI.U32 R13, R13, R11, R12 ;  /* 0x0000000b0d0d7227 */ /* 0x000fcc00078e000c */
[----:B------:R-:W-:-:S04]  /*2ae0*/  IMAD.HI.U32 R3, R13, UR14, RZ ;  /* 0x0000000e0d037c27 */ /* 0x000fc8000f8e00ff */
[----:B------:R-:W-:-:S04]  /*2af0*/  IMAD.MOV R11, RZ, RZ, -R3 ;  /* 0x000000ffff0b7224 */ /* 0x000fc800078e0a03 */
[----:B------:R-:W-:-:S05]  /*2b00*/  IMAD R11, R22, R11, UR14 ;  /* 0x0000000e160b7e24 */ /* 0x000fca000f8e020b */
[----:B------:R-:W-:-:S13]  /*2b10*/  ISETP.GE.U32.AND P1, PT, R11, R22, PT ;  /* 0x000000160b00720c */ /* 0x000fda0003f26070 */
[----:B------:R-:W-:Y:S01]  /*2b20*/  @P1 IADD3 R11, R11, -R22, RZ ;  /* 0x800000160b0b1210 */ /* 0x000fe20007ffe0ff */
[----:B------:R-:W-:-:S03]  /*2b30*/  @P1 VIADD R3, R3, 0x1 ;  /* 0x0000000103031836 */ /* 0x000fc60000000000 */
[----:B------:R-:W-:-:S13]  /*2b40*/  ISETP.GE.U32.AND P2, PT, R11, R22, PT ;  /* 0x000000160b00720c */ /* 0x000fda0003f46070 */
[----:B------:R-:W-:Y:S02]  /*2b50*/  @P2 IADD3 R3, R3, 0x1, RZ ;  /* 0x0000000103032810 */ /* 0x000fe40007ffe0ff */
[----:B------:R-:W-:-:S05]  /*2b60*/  @!P3 LOP3.LUT R3, RZ, R22, RZ, 0x33, !PT ;  /* 0x00000016ff03b212 */ /* 0x000fca00078e33ff */
[----:B------:R-:W-:-:S04]  /*2b70*/  IMAD.MOV R13, RZ, RZ, -R3 ;  /* 0x000000ffff0d7224 */ /* 0x000fc800078e0a03 */
[----:B------:R-:W-:-:S07]  /*2b80*/  IMAD R13, R22, R13, UR14 ;  /* 0x0000000e160d7e24 */ /* 0x000fce000f8e020d */
.L_x_19:
[----:B------:R-:W1:Y:S01]  /*2b90*/  LDC R16, c[0x0][0x8a8] ;  /* 0x00022a00ff107b82 */ /* 0x000e620000000800 */
[----:B------:R-:W-:Y:S01]  /*2ba0*/  ULDC UR14, c[0x0][0x904] ;  /* 0x00024100000e7ab9 */ /* 0x000fe20000000800 */
[----:B------:R-:W-:Y:S01]  /*2bb0*/  UMOV UR13, 0xffffffff ;  /* 0xffffffff000d7882 */ /* 0x000fe20000000000 */
[----:B------:R-:W-:Y:S01]  /*2bc0*/  PLOP3.LUT P1, PT, PT, PT, UP3, 0x80, 0x0 ;  /* 0x000000000000781c */ /* 0x000fe20003f2f038 */
[----:B------:R-:W-:-:S04]  /*2bd0*/  USHF.L.U32 UR13, UR13, UR14, URZ ;  /* 0x0000000e0d0d7299 */ /* 0x000fc8000800063f */
[----:B------:R-:W2:Y:S02]  /*2be0*/  LDC R14, c[0x0][0x8b8] ;  /* 0x00022e00ff0e7b82 */ /* 0x000ea40000000800 */
[----:B------:R-:W-:Y:S01]  /*2bf0*/  LOP3.LUT R11, RZ, UR13, RZ, 0x33, !PT ;  /* 0x0000000dff0b7c12 */ /* 0x000fe2000f8e33ff */
[----:B------:R-:W-:Y:S02]  /*2c00*/  UMOV UR13, 0x1 ;  /* 0x00000001000d7882 */ /* 0x000fe40000000000 */
[----:B------:R-:W-:Y:S01]  /*2c10*/  USHF.L.U32 UR13, UR13, UR14, URZ ;  /* 0x0000000e0d0d7299 */ /* 0x000fe2000800063f */
[----:B------:R-:W-:Y:S02]  /*2c20*/  LOP3.LUT R12, R11, UR16, RZ, 0xc0, !PT ;  /* 0x000000100b0c7c12 */ /* 0x000fe4000f8ec0ff */
[----:B------:R-:W-:Y:S02]  /*2c30*/  @P1 MOV R18, UR4 ;  /* 0x0000000400121c02 */ /* 0x000fe40008000f00 */
[----:B------:R-:W-:Y:S01]  /*2c40*/  @!P1 MOV R18, UR4 ;  /* 0x0000000400129c02 */ /* 0x000fe20008000f00 */
[----:B------:R-:W-:-:S02]  /*2c50*/  IMAD R3, R3, UR13, R12 ;  /* 0x0000000d03037c24 */ /* 0x000fc4000f8e020c */
[----:B-1----:R-:W-:-:S04]  /*2c60*/  IMAD R13, R13, R16, UR15 ;  /* 0x0000000f0d0d7e24 */ /* 0x002fc8000f8e0210 */
[----:B------:R-:W-:Y:S02]  /*2c70*/  @P1 IMAD.MOV.U32 R16, RZ, RZ, R13 ;  /* 0x000000ffff101224 */ /* 0x000fe400078e000d */
[----:B--2---:R-:W-:Y:S01]  /*2c80*/  IMAD R17, R3, R14, UR11 ;  /* 0x0000000b03117e24 */ /* 0x004fe2000f8e020e */
[----:B------:R-:W-:-:S03]  /*2c90*/  UMOV UR11, 0x1 ;  /* 0x00000001000b7882 */ /* 0x000fc60000000000 */
[----:B------:R-:W-:Y:S01]  /*2ca0*/  @!P1 IMAD.MOV.U32 R16, RZ, RZ, R17 ;  /* 0x000000ffff109224 */ /* 0x000fe200078e0011 */
[----:B------:R-:W-:-:S07]  /*2cb0*/  @!P1 MOV R17, R13 ;  /* 0x0000000d00119202 */ /* 0x000fce0000000f00 */
.L_x_6:
[----:B------:R-:W-:-:S13]  /*2cc0*/  ISETP.NE.AND P1, PT, RZ, UR11, PT ;  /* 0x0000000bff007c0c */ /* 0x000fda000bf25270 */
[----:B------:R-:W-:Y:S05]  /*2cd0*/  @!P1 EXIT ;  /* 0x000000000000994d */ /* 0x000fea0003800000 */
[----:B------:R-:W1:Y:S02]  /*2ce0*/  LDC.64 R24, c[0x0][0x290] ;  /* 0x0000a400ff187b82 */ /* 0x000e640000000a00 */
[----:B-1----:R-:W-:-:S05]  /*2cf0*/  IMAD.WIDE R12, R18, 0xc, R24 ;  /* 0x0000000c120c7825 */ /* 0x002fca00078e0218 */
[----:B------:R1:W5:Y:S01]  /*2d00*/  LDG.E R11, desc[UR38][R12.64+0x8] ;  /* 0x000008260c0b7981 */ /* 0x000362000c1e1900 */
[----:B------:R-:W-:Y:S01]  /*2d10*/  UISETP.NE.AND UP2, UPT, UR12, 0x2, UPT ;  /* 0x000000020c00788c */ /* 0x000fe2000bf45270 */
[----:B------:R-:W2:Y:S01]  /*2d20*/  S2UR UR58, SR_CgaCtaId ;  /* 0x00000000003a79c3 */ /* 0x000ea20000008800 */
[----:B------:R-:W-:Y:S01]  /*2d30*/  UMOV UR41, URZ ;  /* 0x0000003f00297c82 */ /* 0x000fe20008000000 */
[----:B------:R-:W-:Y:S01]  /*2d40*/  UMOV UR42, URZ ;  /* 0x0000003f002a7c82 */ /* 0x000fe20008000000 */
[----:B------:R-:W-:Y:S01]  /*2d50*/  SHF.R.S32.HI R19, RZ, 0x1f, R18 ;  /* 0x0000001fff137819 */ /* 0x000fe20000011412 */
[----:B------:R-:W-:Y:S01]  /*2d60*/  IMAD.MOV.U32 R22, RZ, RZ, RZ ;  /* 0x000000ffff167224 */ /* 0x000fe200078e00ff */
[----:B------:R-:W-:-:S13]  /*2d70*/  PLOP3.LUT P1, PT, PT, PT, UP2, 0x80, 0x0 ;  /* 0x000000000000781c */ /* 0x000fda0003f2f028 */
[----:B-1----:R-:W-:Y:S05]  /*2d80*/  @P1 BRA `(.L_x_20) ;  /* 0x0000000000901947 */ /* 0x002fea0003800000 */
[----:B------:R-:W-:-:S04]  /*2d90*/  ULOP3.LUT UR11, UR59, 0x1, URZ, 0xfc, !UPT ;  /* 0x000000013b0b7892 */ /* 0x000fc8000f8efc3f */
[----:B------:R-:W-:-:S06]  /*2da0*/  UISETP.NE.AND UP2, UPT, UR11, 0x3, UPT ;  /* 0x000000030b00788c */ /* 0x000fcc000bf45270 */
[----:B------:R-:W-:-:S13]  /*2db0*/  PLOP3.LUT P2, PT, PT, PT, UP2, 0x80, 0x0 ;  /* 0x000000000000781c */ /* 0x000fda0003f4f028 */
[----:B------:R-:W-:Y:S05]  /*2dc0*/  @!P2 BRA `(.L_x_21) ;  /* 0x000000000004a947 */ /* 0x000fea0003800000 */
[----:B--2---:R-:W-:Y:S01]  /*2dd0*/  BPT.TRAP 0x1 ;  /* 0x000000040000795c */ /* 0x004fe20000300000 */
.L_x_21:
[----:B------:R-:W-:Y:S01]  /*2de0*/  UMOV UR11, 0x400 ;  /* 0x00000400000b7882 */ /* 0x000fe20000000000 */
[----:B------:R-:W-:Y:S01]  /*2df0*/  SHF.L.U32 R3, RZ, 0x1f, RZ ;  /* 0x0000001fff037819 */ /* 0x000fe200000006ff */
[----:B--2---:R-:W-:-:S09]  /*2e00*/  ULEA UR11, UR58, UR11, 0x18 ;  /* 0x0000000b3a0b7291 */ /* 0x004fd2000f8ec03f */
[----:B------:R-:W1:Y:S02]  /*2e10*/  SYNCS.PHASECHK.TRANS64.TRYWAIT P1, [UR11+0x34400], R3 ;  /* 0x03440003ff0075a7 */ /* 0x000e64000802014b */
[----:B-1----:R-:W-:Y:S05]  /*2e20*/  @!P1 BRA `(.L_x_22) ;  /* 0x0000012800f09947 */ /* 0x002fea0003800000 */
.L_x_363:
[----:B------:R-:W2:Y:S01]  /*2e30*/  LDS.128 R16, [UR11+0x34570] ;  /* 0x0345700bff107984 */ /* 0x000ea20008000c00 */
[----:B------:R-:W-:Y:S01]  /*2e40*/  @!PT LDS RZ, [RZ] ;  /* 0x00000000fffff984 */ /* 0x000fe20000000800 */
[----:B------:R-:W-:Y:S01]  /*2e50*/  @!PT LDS RZ, [RZ] ;  /* 0x00000000fffff984 */ /* 0x000fe20000000800 */
[----:B------:R-:W-:Y:S01]  /*2e60*/  @!PT LDS RZ, [RZ] ;  /* 0x00000000fffff984 */ /* 0x000fe20000000800 */
[----:B------:R-:W-:Y:S01]  /*2e70*/  @!PT LDS RZ, [RZ] ;  /* 0x00000000fffff984 */ /* 0x000fe20000000800 */
[----:B------:R3:W-:Y:S06]  /*2e80*/  MEMBAR.ALL.CTA ;  /* 0x0000000000007992 */ /* 0x0007ec0000008000 */
[----:B---3--:R-:W3:Y:S01]  /*2e90*/  FENCE.VIEW.ASYNC.S ;  /* 0x00000000000073c6 */ /* 0x008ee20000000000 */
[----:B------:R-:W-:Y:S05]  /*2ea0*/  @!P2 BRA `(.L_x_23) ;  /* 0x000000000004a947 */ /* 0x000fea0003800000 */
[----:B------:R-:W-:Y:S01]  /*2eb0*/  BPT.TRAP 0x1 ;  /* 0x000000040000795c */ /* 0x000fe20000300000 */
.L_x_23:
[----:B------:R-:W-:Y:S01]  /*2ec0*/  UIADD3 UR11, UR11, 0x34440, URZ ;  /* 0x000344400b0b7890 */ /* 0x000fe2000fffe03f */
[----:B--2---:R-:W-:-:S03]  /*2ed0*/  ISETP.NE.AND P1, PT, R19, RZ, PT ;  /* 0x000000ff1300720c */ /* 0x004fc60003f25270 */
[----:B------:R-:W-:-:S09]  /*2ee0*/  UPRMT UR11, UR58, 0x654, UR11 ;  /* 0x000006543a0b7896 */ /* 0x000fd2000800000b */
[----:B---3--:R-:W-:Y:S01]  /*2ef0*/  SYNCS.ARRIVE.TRANS64.RED.A1T0 RZ, [UR11], RZ ;  /* 0x000000ffffff79a7 */ /* 0x008fe2000810040b */
[----:B------:R-:W-:Y:S05]  /*2f00*/  @!P1 EXIT ;  /* 0x000000000000994d */ /* 0x000fea0003800000 */
[----:B-1----:R-:W-:Y:S01]  /*2f10*/  IMAD.WIDE R12, R18, 0xc, R24 ;  /* 0x0000000c120c7825 */ /* 0x002fe200078e0218 */
[----:B-----5:R-:W-:-:S04]  /*2f20*/  R2UR UR11, R11 ;  /* 0x000000000b0b72ca */ /* 0x020fc800000e0000 */
[----:B------:R1:W5:Y:S01]  /*2f30*/  LDG.E R11, desc[UR38][R12.64+0x8] ;  /* 0x000008260c0b7981 */ /* 0x000362000c1e1900 */
[----:B------:R-:W-:Y:S02]  /*2f40*/  SHF.R.S32.HI R19, RZ, 0x1f, R18 ;  /* 0x0000001fff137819 */ /* 0x000fe40000011412 */
[----:B------:R-:W-:-:S06]  /*2f50*/  MOV R22, 0x1 ;  /* 0x0000000100167802 */ /* 0x000fcc0000000f00 */
[----:B------:R-:W-:-:S04]  /*2f60*/  UIADD3 UR11, UR11, 0x3f, URZ ;  /* 0x0000003f0b0b7890 */ /* 0x000fc8000fffe03f */
[----:B------:R-:W-:-:S04]  /*2f70*/  USHF.R.S32.HI UR13, URZ, 0x1f, UR11 ;  /* 0x0000001f3f0d7899 */ /* 0x000fc8000801140b */
[----:B------:R-:W-:-:S04]  /*2f80*/  ULEA.HI UR13, UR13, UR11, URZ, 0x6 ;  /* 0x0000000b0d0d7291 */ /* 0x000fc8000f8f303f */
[----:B------:R-:W-:-:S04]  /*2f90*/  USHF.R.S32.HI UR13, URZ, 0x6, UR13 ;  /* 0x000000063f0d7899 */ /* 0x000fc8000801140d */
[----:B------:R-:W-:Y:S02]  /*2fa0*/  USHF.R.U32.HI UR42, URZ, 0x3, UR13 ;  /* 0x000000033f2a7899 */ /* 0x000fe4000801160d */
[----:B------:R-:W-:Y:S02]  /*2fb0*/  ULOP3.LUT UR41, UR13, 0x7, URZ, 0xc0, !UPT ;  /* 0x000000070d297892 */ /* 0x000fe4000f8ec03f */
[----:B-1----:R-:W-:-:S12]  /*2fc0*/  ULOP3.LUT UR42, UR42, 0x1, URZ, 0xc0, !UPT ;  /* 0x000000012a2a7892 */ /* 0x002fd8000f8ec03f */
.L_x_20:
[----:B------:R-:W-:-:S04]  /*2fd0*/  IMAD.WIDE.U32 R24, R18, 0xc, R24 ;  /* 0x0000000c12187825 */ /* 0x000fc800078e0018 */
[----:B------:R-:W-:-:S04]  /*2fe0*/  IMAD R3, R19, 0xc, RZ ;  /* 0x0000000c13037824 */ /* 0x000fc800078e02ff */
[----:B------:R-:W-:-:S05]  /*2ff0*/  IMAD.IADD R25, R25, 0x1, R3 ;  /* 0x0000000119197824 */ /* 0x000fca00078e0203 */
[----:B------:R1:W5:Y:S04]  /*3000*/  LDG.E R19, desc[UR38][R24.64+0x4] ;  /* 0x0000042618137981 */ /* 0x000368000c1e1900 */
[----:B------:R1:W5:Y:S01]  /*3010*/  LDG.E R13, desc[UR38][R24.64] ;  /* 0x00000026180d7981 */ /* 0x000362000c1e1900 */
[----:B------:R-:W-:-:S13]  /*3020*/  PLOP3.LUT P1, PT, PT, PT, UP1, 0x80, 0x0 ;  /* 0x000000000000781c */ /* 0x000fda0003f2f018 */
[----:B-1----:R-:W-:Y:S05]  /*3030*/  @!P1 BRA `(.L_x_24) ;  /* 0x000000c000889947 */ /* 0x002fea0003800000 */
[----:B------:R-:W-:-:S06]  /*3040*/  UISETP.GT.U32.AND UP0, UPT, UR31, 0x1, UPT ;  /* 0x000000011f00788c */ /* 0x000fcc000bf04070 */
[----:B------:R-:W-:-:S13]  /*3050*/  PLOP3.LUT P0, PT, PT, PT, UP0, 0x80, 0x0 ;  /* 0x000000000000781c */ /* 0x000fda0003f0f008 */
[----:B--2---:R-:W-:Y:S05]  /*3060*/  @P0 EXIT ;  /* 0x000000000000094d */ /* 0x004fea0003800000 */
.L_x_25:
[----:B------:R-:W-:-:S08]  /*3070*/  NOP ;  /* 0x0000000000007918 */ /* 0x000fd00000000000 */
[----:B------:R-:W1:Y:S02]  /*3080*/  USETMAXREG.TRY_ALLOC.CTAPOOL UP0, 0xe8 ;  /* 0x000000e8000079c8 */ /* 0x000e640008000600 */
[----:B-1----:R-:W-:-:S13]  /*3090*/  PLOP3.LUT P0, PT, PT, PT, UP0, 0x80, 0x0 ;  /* 0x000000000000781c */ /* 0x002fda0003f0f008 */
[----:B------:R-:W-:Y:S05]  /*30a0*/  @!P0 BRA `(.L_x_25) ;  /* 0xfffffffc00f08947 */ /* 0x000fea000383ffff */
[----:B------:R-:W1:Y:S01]  /*30b0*/  SHFL.IDX PT, R2, R2, RZ, 0x1f ;  /* 0x00001fff02027589 */ /* 0x000e6200000e0000 */
[----:B------:R-:W2:Y:S01]  /*30c0*/  S2UR UR4, SR_CTAID.Y ;  /* 0x00000000000479c3 */ /* 0x000ea20000002600 */
[----:B------:R-:W-:Y:S01]  /*30d0*/  UMOV UR36, URZ ;  /* 0x0000003f00247c82 */ /* 0x000fe20008000000 */
[----:B------:R-:W-:Y:S01]  /*30e0*/  UMOV UR37, URZ ;  /* 0x0000003f00257c82 */ /* 0x000fe20008000000 */
[----:B-1----:R-:W-:Y:S01]  /*30f0*/  LOP3.LUT P0, RZ, R2, 0x3, RZ, 0xc0, !PT ;  /* 0x0000000302ff7812 */ /* 0x002fe2000780c0ff */
[----:B--2---:R-:W-:-:S12]  /*3100*/  UIMAD UR4, UR4, UR60, UR57 ;  /* 0x0000003c040472a4 */ /* 0x004fd8000f8e0239 */
[----:B------:R-:W-:Y:S05]  /*3110*/  @P0 BRA `(.L_x_26) ;  /* 0x0000000000a40947 */ /* 0x000fea0003800000 */
[----:B------:R-:W-:Y:S01]  /*3120*/  ELECT P0, URZ, PT ;  /* 0x00000000003f782f */ /* 0x000fe20003800000 */
[----:B------:R-:W-:-:S12]  /*3130*/  BSSY B0, `(.L_x_27) ;  /* 0x0000020000007945 */ /* 0x000fd80003800000 */
[----:B------:R-:W-:Y:S05]  /*3140*/  @!P0 BRA `(.L_x_28) ;  /* 0x0000000000788947 */ /* 0x000fea0003800000 */
[----:B------:R-:W1:Y:S01]  /*3150*/  S2UR UR6, SR_CgaCtaId ;  /* 0x00000000000679c3 */ /* 0x000e620000008800 */
[----:B------:R-:W-:Y:S01]  /*3160*/  UISETP.NE.AND UP0, UPT, UR12, 0x1, UPT ;  /* 0x000000010c00788c */ /* 0x000fe2000bf05270 */
[----:B------:R-:W-:-:S06]  /*3170*/  UMOV UR5, 0x400 ;  /* 0x0000040000057882 */ /* 0x000fcc0000000000 */
[----:B------:R-:W2:Y:S08]  /*3180*/  LDC.64 R4, c[0x0][0x700] ;  /* 0x0001c000ff047b82 */ /* 0x000eb00000000a00 */
[----:B----4-:R-:W2:Y:S08]  /*3190*/  LDC.64 R6, c[0x0][0x708] ;  /* 0x0001c200ff067b82 */ /* 0x010eb00000000a00 */
[----:B-----5:R-:W3:Y:S01]  /*31a0*/  LDC.64 R8, c[0x0][0x710] ;  /* 0x0001c400ff087b82 */ /* 0x020ee20000000a00 */
[----:B-1----:R-:W-:-:S04]  /*31b0*/  ULEA UR5, UR6, UR5, 0x18 ;  /* 0x0000000506057291 */ /* 0x002fc8000f8ec03f */
[----:B------:R-:W-:Y:S02]  /*31c0*/  UIADD3 UR6, UR5, 0x80, URZ ;  /* 0x0000008005067890 */ /* 0x000fe4000fffe03f */
[----:B------:R-:W-:Y:S01]  /*31d0*/  @!UP0 UIADD3 UR6, UR5, URZ, URZ ;  /* 0x0000003f05068290 */ /* 0x000fe2000fffe03f */
[----:B------:R-:W3:Y:S08]  /*31e0*/  LDC.64 R10, c[0x0][0x718] ;  /* 0x0001c600ff0a7b82 */ /* 0x000ef00000000a00 */
[----:B------:R-:W1:Y:S01]  /*31f0*/  LDC.64 R24, c[0x0][0x720] ;  /* 0x0001c800ff187b82 */ /* 0x000e620000000a00 */
[----:B--2---:R2:W-:Y:S07]  /*3200*/  STS.128 [UR6+0x34780], R4 ;  /* 0x03478004ff007988 */ /* 0x0045ee0008000c06 */
[----:B------:R-:W1:Y:S08]  /*3210*/  LDC.64 R26, c[0x0][0x728] ;  /* 0x0001ca00ff1a7b82 */ /* 0x000e700000000a00 */
[----:B------:R-:W4:Y:S01]  /*3220*/  LDC.64 R28, c[0x0][0x730] ;  /* 0x0001cc00ff1c7b82 */ /* 0x000f220000000a00 */
[----:B---3--:R2:W-:Y:S07]  /*3230*/  STS.128 [UR6+0x34790], R8 ;  /* 0x03479008ff007988 */ /* 0x0085ee0008000c06 */
[----:B------:R-:W4:Y:S08]  /*3240*/  LDC.64 R30, c[0x0][0x738] ;  /* 0x0001ce00ff1e7b82 */ /* 0x000f300000000a00 */
[----:B------:R-:W3:Y:S01]  /*3250*/  LDC.64 R32, c[0x0][0x740] ;  /* 0x0001d000ff207b82 */ /* 0x000ee20000000a00 */
[----:B-1----:R2:W-:Y:S07]  /*3260*/  STS.128 [UR6+0x347a0], R24 ;  /* 0x0347a018ff007988 */ /* 0x0025ee0008000c06 */
[----:B------:R-:W3:Y:S08]  /*3270*/  LDC.64 R34, c[0x0][0x748] ;  /* 0x0001d200ff227b82 */ /* 0x000ef00000000a00 */
[----:B------:R-:W1:Y:S01]  /*3280*/  LDC.64 R36, c[0x0][0x750] ;  /* 0x0001d400ff247b82 */ /* 0x000e620000000a00 */
[----:B----4-:R2:W-:Y:S07]  /*3290*/  STS.128 [UR6+0x347b0], R28 ;  /* 0x0347b01cff007988 */ /* 0x0105ee0008000c06 */
[----:B------:R-:W1:Y:S08]  /*32a0*/  LDC.64 R38, c[0x0][0x758] ;  /* 0x0001d600ff267b82 */ /* 0x000e700000000a00 */
[----:B------:R-:W4:Y:S01]  /*32b0*/  LDC.64 R40, c[0x0][0x760] ;  /* 0x0001d800ff287b82 */ /* 0x000f220000000a00 */
[----:B---3--:R2:W-:Y:S07]  /*32c0*/  STS.128 [UR6+0x347c0], R32 ;  /* 0x0347c020ff007988 */ /* 0x0085ee0008000c06 */
[----:B------:R-:W4:Y:S08]  /*32d0*/  LDC.64 R42, c[0x0][0x768] ;  /* 0x0001da00ff2a7b82 */ /* 0x000f300000000a00 */
[----:B------:R-:W3:Y:S01]  /*32e0*/  LDC.64 R44, c[0x0][0x770] ;  /* 0x0001dc00ff2c7b82 */ /* 0x000ee20000000a00 */
[----:B-1----:R2:W-:Y:S07]  /*32f0*/  STS.128 [UR6+0x347d0], R36 ;  /* 0x0347d024ff007988 */ /* 0x0025ee0008000c06 */
[----:B------:R-:W3:Y:S01]  /*3300*/  LDC.64 R46, c[0x0][0x778] ;  /* 0x0001de00ff2e7b82 */ /* 0x000ee20000000a00 */
[----:B----4-:R2:W-:Y:S04]  /*3310*/  STS.128 [UR6+0x347e0], R40 ;  /* 0x0347e028ff007988 */ /* 0x0105e80008000c06 */
[----:B---3--:R2:W-:Y:S02]  /*3320*/  STS.128 [UR6+0x347f0], R44 ;  /* 0x0347f02cff007988 */ /* 0x0085e40008000c06 */
.L_x_28:
[----:B------:R-:W-:Y:S05]  /*3330*/  BSYNC B0 ;  /* 0x0000000000007941 */ /* 0x000fea0003800000 */
.L_x_27:
[----:B------:R-:W-:Y:S01]  /*3340*/  UISETP.NE.AND UP0, UPT, UR12, 0x1, UPT ;  /* 0x000000010c00788c */ /* 0x000fe2000bf05270 */
[----:B------:R-:W-:Y:S01]  /*3350*/  NOP ;  /* 0x0000000000007918 */ /* 0x000fe20000000000 */
[----:B------:R-:W-:Y:S01]  /*3360*/  ULDC UR5, c[0x0][0x884] ;  /* 0x0002210000057ab9 */ /* 0x000fe20000000800 */
[----:B------:R-:W-:Y:S01]  /*3370*/  ULDC.64 UR36, c[0x0][0x800] ;  /* 0x0002000000247ab9 */ /* 0x000fe20000000a00 */
[----:B------:R-:W-:-:S04]  /*3380*/  USEL UR5, UR5, URZ, UP0 ;  /* 0x0000003f05057287 */ /* 0x000fc80008000000 */
[----:B------:R-:W-:-:S04]  /*3390*/  UIADD3 UR5, UR4, UR5, URZ ;  /* 0x0000000504057290 */ /* 0x000fc8000fffe03f */
[----:B------:R-:W-:-:S12]  /*33a0*/  UIMAD.WIDE UR36, UR5, 0x80, UR36 ;  /* 0x00000080052478a5 */ /* 0x000fd8000f8e0224 */
.L_x_26:
[----:B------:R-:W-:-:S13]  /*33b0*/  ISETP.NE.AND P0, PT, RZ, UR43, PT ;  /* 0x0000002bff007c0c */ /* 0x000fda000bf05270 */
[----:B------:R-:W-:Y:S05]  /*33c0*/  @P0 BRA `(.L_x_29) ;  /* 0x00000004000c0947 */ /* 0x000fea0003800000 */
[----:B------:R-:W-:Y:S01]  /*33d0*/  ELECT P0, URZ, PT ;  /* 0x00000000003f782f */ /* 0x000fe20003800000 */
[----:B------:R-:W-:-:S12]  /*33e0*/  BSSY B0, `(.L_x_30) ;  /* 0x000002c000007945 */ /* 0x000fd80003800000 */
[----:B------:R-:W-:Y:S05]  /*33f0*/  @!P0 BRA `(.L_x_31) ;  /* 0x0000000000a88947 */ /* 0x000fea0003800000 */
[----:B--2---:R-:W1:Y:S08]  /*3400*/  LDC.64 R4, c[0x0][0x820] ;  /* 0x00020800ff047b82 */ /* 0x004e700000000a00 */
[----:B------:R-:W2:Y:S01]  /*3410*/  LDC.64 R2, c[0x0][0x818] ;  /* 0x00020600ff027b82 */ /* 0x000ea20000000a00 */
[----:B-1----:R-:W-:-:S06]  /*3420*/  IMAD.WIDE R4, R18, 0x8, R4 ;  /* 0x0000000812047825 */ /* 0x002fcc00078e0204 */
[----:B------:R-:W3:Y:S01]  /*3430*/  LDG.E.64 R4, desc[UR38][R4.64] ;  /* 0x0000002604047981 */ /* 0x000ee2000c1e1b00 */
[----:B--2---:R-:W-:-:S06]  /*3440*/  IMAD.WIDE R2, R18, 0x8, R2 ;  /* 0x0000000812027825 */ /* 0x004fcc00078e0202 */
[----:B------:R-:W2:Y:S01]  /*3450*/  LDG.E.64 R2, desc[UR38][R2.64] ;  /* 0x0000002602027981 */ /* 0x000ea2000c1e1b00 */
[----:B------:R-:W1:Y:S01]  /*3460*/  S2UR UR5, SR_CgaCtaId ;  /* 0x00000000000579c3 */ /* 0x000e620000008800 */
[----:B------:R-:W-:Y:S01]  /*3470*/  UISETP.NE.AND UP0, UPT, UR12, 0x1, UPT ;  /* 0x000000010c00788c */ /* 0x000fe2000bf05270 */
[----:B------:R-:W-:Y:S02]  /*3480*/  UMOV UR4, 0x400 ;  /* 0x0000040000047882 */ /* 0x000fe40000000000 */
[----:B-1----:R-:W-:-:S04]  /*3490*/  ULEA UR4, UR5, UR4, 0x18 ;  /* 0x0000000405047291 */ /* 0x002fc8000f8ec03f */
[----:B------:R-:W-:-:S04]  /*34a0*/  UIADD3 UR5, UR4, 0x80, URZ ;  /* 0x0000008004057890 */ /* 0x000fc8000fffe03f */
[----:B------:R-:W-:-:S04]  /*34b0*/  @!UP0 UIADD3 UR5, UR4, URZ, URZ ;  /* 0x0000003f04058290 */ /* 0x000fc8000fffe03f */
[----:B------:R-:W-:-:S05]  /*34c0*/  UIADD3 UR4, UR5, 0x34780, URZ ;  /* 0x0003478005047890 */ /* 0x000fca000fffe03f */
[----:B-----5:R-:W1:Y:S01]  /*34d0*/  LDS R0, [UR5+0x3479c] ;  /* 0x03479c05ff007984 */ /* 0x020e620008000800 */
[----:B------:R-:W-:-:S03]  /*34e0*/  MOV R10, UR4 ;  /* 0x00000004000a7c02 */ /* 0x000fc60008000f00 */
[----:B------:R-:W-:Y:S01]  /*34f0*/  STS [UR5+0x347b0], RZ ;  /* 0x0347b0ffff007988 */ /* 0x000fe20008000805 */
[----:B------:R-:W-:-:S05]  /*3500*/  SHF.R.U64 R10, R10, 0x4, RZ ;  /* 0x000000040a0a7819 */ /* 0x000fca00000012ff */
[----:B------:R-:W-:Y:S04]  /*3510*/  STS [UR5+0x34790], R10 ;  /* 0x0347900aff007988 */ /* 0x000fe80008000805 */
[----:B------:R-:W-:Y:S01]  /*3520*/  STS [UR5+0x34794], R10 ;  /* 0x0347940aff007988 */ /* 0x000fe20008000805 */
[----:B---3--:R-:W-:-:S04]  /*3530*/  SHF.L.U64.HI R9, R4, 0x1, R5 ;  /* 0x0000000104097819 */ /* 0x008fc80000010205 */
[----:B------:R-:W-:-:S04]  /*3540*/  LOP3.LUT R9, R9, 0x1fffffff, RZ, 0xc0, !PT ;  /* 0x1fffffff09097812 */ /* 0x000fc800078ec0ff */
[----:B------:R-:W-:Y:S01]  /*3550*/  SHF.R.U32.HI R5, RZ, 0x4, R9 ;  /* 0x00000004ff057819 */ /* 0x000fe20000011609 */
[----:B--2---:R-:W-:Y:S03]  /*3560*/  STS.64 [UR5+0x34780], R2 ;  /* 0x03478002ff007988 */ /* 0x004fe60008000a05 */
[----:B-1----:R-:W-:-:S05]  /*3570*/  LOP3.LUT R0, R0, 0xf, R5, 0xb8, !PT ;  /* 0x0000000f00007812 */ /* 0x002fca00078eb805 */
[----:B------:R1:W-:Y:S04]  /*3580*/  STS [UR5+0x3479c], R0 ;  /* 0x03479c00ff007988 */ /* 0x0003e80008000805 */
[----:B------:R-:W2:Y:S01]  /*3590*/  LDS R5, [UR5+0x3479c] ;  /* 0x03479c05ff057984 */ /* 0x000ea20008000800 */
[----:B-1----:R-:W-:Y:S01]  /*35a0*/  IMAD.SHL.U32 R0, R4, 0x2, RZ ;  /* 0x0000000204007824 */ /* 0x002fe200078e00ff */
[----:B------:R-:W-:-:S04]  /*35b0*/  IADD3 R4, R13, -0x1, RZ ;  /* 0xffffffff0d047810 */ /* 0x000fc80007ffe0ff */
[----:B------:R-:W-:-:S04]  /*35c0*/  LOP3.LUT R0, R0, 0xfffffffe, RZ, 0xc0, !PT ;  /* 0xfffffffe00007812 */ /* 0x000fc800078ec0ff */
[----:B------:R-:W-:-:S05]  /*35d0*/  SHF.R.U64 R0, R0, 0x4, R9 ;  /* 0x0000000400007819 */ /* 0x000fca0000001209 */
[----:B------:R-:W-:Y:S01]  /*35e0*/  STS [UR5+0x3478c], R0 ;  /* 0x03478c00ff007988 */ /* 0x000fe20008000805 */
[----:B--2---:R-:W-:-:S05]  /*35f0*/  LOP3.LUT R6, R5, 0xf0, RZ, 0xb8, !PT ;  /* 0x000000f005067812 */ /* 0x004fca00078eb8ff */
[----:B------:R4:W-:Y:S04]  /*3600*/  STS [UR5+0x3479c], R6 ;  /* 0x03479c06ff007988 */ /* 0x0009e80008000805 */
[----:B------:R-:W1:Y:S01]  /*3610*/  LDS R5, [UR5+0x3479c] ;  /* 0x03479c05ff057984 */ /* 0x000e620008000800 */
[----:B----4-:R-:W-:Y:S02]  /*3620*/  CS2R R6, SRZ ;  /* 0x0000000000067805 */ /* 0x010fe4000001ff00 */
[----:B-1----:R-:W-:Y:S01]  /*3630*/  LOP3.LUT R11, R5, 0xf00, RZ, 0xb8, !PT ;  /* 0x00000f00050b7812 */ /* 0x002fe200078eb8ff */
[----:B------:R-:W-:-:S04]  /*3640*/  VIADD R5, R19, 0xffffffff ;  /* 0xffffffff13057836 */ /* 0x000fc80000000000 */
[----:B------:R-:W-:Y:S04]  /*3650*/  STS.64 [UR5+0x34798], R10 ;  /* 0x0347980aff007988 */ /* 0x000fe80008000a05 */
[----:B------:R-:W1:Y:S04]  /*3660*/  LDS R8, [UR5+0x3479c] ;  /* 0x03479c05ff087984 */ /* 0x000e680008000800 */
[----:B------:R3:W-:Y:S01]  /*3670*/  STS.128 [UR5+0x347a0], R4 ;  /* 0x0347a004ff007988 */ /* 0x0007e20008000c05 */
[----:B-1----:R-:W-:-:S05]  /*3680*/  LOP3.LUT R8, R8, 0xf000, RZ, 0xb8, !PT ;  /* 0x0000f00008087812 */ /* 0x002fca00078eb8ff */
[----:B------:R3:W-:Y:S02]  /*3690*/  STS [UR5+0x3479c], R8 ;  /* 0x03479c08ff007988 */ /* 0x0007e40008000805 */
.L_x_31:
[----:B------:R-:W-:Y:S05]  /*36a0*/  BSYNC B0 ;  /* 0x0000000000007941 */ /* 0x000fea0003800000 */
.L_x_30:
[----:B------:R-:W-:Y:S01]  /*36b0*/  ELECT P0, URZ, PT ;  /* 0x00000000003f782f */ /* 0x000fe20003800000 */
[----:B------:R-:W-:Y:S01]  /*36c0*/  NOP ;  /* 0x0000000000007918 */ /* 0x000fe20000000000 */
[----:B------:R-:W-:Y:S11]  /*36d0*/  BSSY B0, `(.L_x_32) ;  /* 0x0000004000007945 */ /* 0x000ff60003800000 */
[----:B------:R-:W-:Y:S05]  /*36e0*/  @!P0 BRA `(.L_x_33) ;  /* 0x0000000000088947 */ /* 0x000fea0003800000 */
[----:B------:R0:W-:Y:S01]  /*36f0*/  UTMACMDFLUSH ;  /* 0x00000000000079b7 */ /* 0x0001e20000000000 */
[----:B------:R-:W-:-:S04]  /*3700*/  DEPBAR.LE SB0, 0x0 ;  /* 0x000080000000791a */ /* 0x000fc80000000000 */
.L_x_33:
[----:B------:R-:W-:Y:S05]  /*3710*/  BSYNC B0 ;  /* 0x0000000000007941 */ /* 0x000fea0003800000 */
.L_x_32:
[----:B------:R-:W1:Y:S01]  /*3720*/  S2UR UR5, SR_CgaCtaId ;  /* 0x00000000000579c3 */ /* 0x000e620000008800 */
[----:B-----5:R-:W2:Y:S01]  /*3730*/  S2R R0, SR_LANEID ;  /* 0x0000000000007919 */ /* 0x020ea20000000000 */
[----:B------:R-:W-:Y:S01]  /*3740*/  UISETP.NE.AND UP0, UPT, UR12, 0x1, UPT ;  /* 0x000000010c00788c */ /* 0x000fe2000bf05270 */
[----:B------:R-:W-:Y:S02]  /*3750*/  UMOV UR4, 0x400 ;  /* 0x0000040000047882 */ /* 0x000fe40000000000 */
[----:B-1----:R-:W-:-:S04]  /*3760*/  ULEA UR4, UR5, UR4, 0x18 ;  /* 0x0000000405047291 */ /* 0x002fc8000f8ec03f */
[----:B------:R-:W-:-:S04]  /*3770*/  UIADD3 UR5, UR4, 0x80, URZ ;  /* 0x0000008004057890 */ /* 0x000fc8000fffe03f */
[----:B------:R-:W-:Y:S01]  /*3780*/  @!UP0 UIADD3 UR5, UR4, URZ, URZ ;  /* 0x0000003f04058290 */ /* 0x000fe2000fffe03f */
[----:B--2---:R-:W-:-:S05]  /*3790*/  SHF.L.U32 R0, R0, 0x2, RZ ;  /* 0x0000000200007819 */ /* 0x004fca00000006ff */
[----:B------:R-:W-:Y:S01]  /*37a0*/  IMAD.U32 R3, RZ, RZ, UR5 ;  /* 0x00000005ff037e24 */ /* 0x000fe2000f8e00ff */
[----:B------:R-:W-:-:S04]  /*37b0*/  IADD3 R2, P0, R0, UR36, RZ ;  /* 0x0000002400027c10 */ /* 0x000fc8000ff1e0ff */
[----:B---3--:R-:W-:Y:S02]  /*37c0*/  IADD3 R4, R0, 0x34780, R3 ;  /* 0x0003478000047810 */ /* 0x008fe40007ffe003 */
[----:B------:R-:W-:-:S03]  /*37d0*/  IADD3.X R3, RZ, UR37, RZ, P0, !PT ;  /* 0x00000025ff037c10 */ /* 0x000fc600087fe4ff */
[----:B------:R-:W1:Y:S04]  /*37e0*/  LDS R5, [R4] ;  /* 0x0000000004057984 */ /* 0x000e680000000800 */
[----:B-1----:R1:W5:Y:S02]  /*37f0*/  ATOMG.E.EXCH.STRONG.GPU PT, RZ, [R2], R5 ;  /* 0x0000000502ff73a8 */ /* 0x00236400041ee100 */
.L_x_29:
[----:B-----5:R-:W-:Y:S01]  /*3800*/  SHF.R.S32.HI R0, RZ, 0x1f, R21 ;  /* 0x0000001fff007819 */ /* 0x020fe20000011415 */
[----:B------:R-:W3:Y:S01]  /*3810*/  S2UR UR56, SR_CgaCtaId ;  /* 0x00000000003879c3 */ /* 0x000ee20000008800 */
[----:B------:R-:W-:Y:S01]  /*3820*/  UISETP.NE.AND UP1, UPT, UR12, 0x1, UPT ;  /* 0x000000010c00788c */ /* 0x000fe2000bf25270 */
[----:B------:R-:W-:Y:S01]  /*3830*/  IMAD.MOV.U32 R23, RZ, RZ, RZ ;  /* 0x000000ffff177224 */ /* 0x000fe200078e00ff */
[----:B------:R-:W-:Y:S01]  /*3840*/  LEA.HI R0, R0, R21, RZ, 0x7 ;  /* 0x0000001500007211 */ /* 0x000fe200078f38ff */
[----:B------:R-:W-:Y:S01]  /*3850*/  UISETP.NE.AND UP0, UPT, UR31, URZ, UPT ;  /* 0x0000003f1f00728c */ /* 0x000fe2000bf05270 */
[----:B------:R-:W-:Y:S02]  /*3860*/  UMOV UR50, 0x400 ;  /* 0x0000040000327882 */ /* 0x000fe40000000000 */
[----:B------:R-:W-:Y:S01]  /*3870*/  LOP3.LUT R0, R0, 0xffffff80, RZ, 0xc0, !PT ;  /* 0xffffff8000007812 */ /* 0x000fe200078ec0ff */
[----:B------:R-:W-:Y:S02]  /*3880*/  USEL UR4, URZ, 0x1, UP0 ;  /* 0x000000013f047887 */ /* 0x000fe40008000000 */
[----:B------:R-:W-:-:S02]  /*3890*/  USHF.L.U32 UR47, UR31, 0x3, URZ ;  /* 0x000000031f2f7899 */ /* 0x000fc4000800063f */
[----:B------:R-:W-:Y:S01]  /*38a0*/  IMAD.IADD R0, R21, 0x1, -R0 ;  /* 0x0000000115007824 */ /* 0x000fe200078e0a00 */
[----:B------:R-:W-:Y:S01]  /*38b0*/  ULOP3.LUT UR48, UR40, 0x1, URZ, 0xfc, !UPT ;  /* 0x0000000128307892 */ /* 0x000fe2000f8efc3f */
[----:B------:R-:W-:Y:S01]  /*38c0*/  MOV R152, UR4 ;  /* 0x0000000400987c02 */ /* 0x000fe20008000f00 */
[----:B------:R-:W-:Y:S01]  /*38d0*/  ULOP3.LUT UR53, UR47, 0x8, URZ, 0xc0, !UPT ;  /* 0x000000082f357892 */ /* 0x000fe2000f8ec03f */
[C---:B------:R-:W-:Y:S01]  /*38e0*/  VIADD R157, R0.reuse, 0x1f ;  /* 0x0000001f009d7836 */ /* 0x040fe20000000000 */
[----:B-1----:R-:W-:Y:S01]  /*38f0*/  SHF.R.S32.HI R3, RZ, 0x1f, R0 ;  /* 0x0000001fff037819 */ /* 0x002fe20000011400 */
[----:B------:R-:W-:Y:S01]  /*3900*/  ULOP3.LUT UR49, UR59, 0x1, URZ, 0xfc, !UPT ;  /* 0x000000013b317892 */ /* 0x000fe2000f8efc3f */
[----:B------:R-:W-:Y:S01]  /*3910*/  SHF.L.U32 R2, R0, 0x6, RZ ;  /* 0x0000000600027819 */ /* 0x000fe200000006ff */
[----:B------:R-:W-:Y:S01]  /*3920*/  ULOP3.LUT UR54, UR61, 0x1, URZ, 0xfc, !UPT ;  /* 0x000000013d367892 */ /* 0x000fe2000f8efc3f */
[CC--:B--2---:R-:W-:Y:S01]  /*3930*/  LEA.HI R4, R3.reuse, R0.reuse, RZ, 0x5 ;  /* 0x0000000003047211 */ /* 0x0c4fe200078f28ff */
[----:B------:R-:W-:Y:S01]  /*3940*/  ULOP3.LUT UR55, UR47, 0x8, URZ, 0xc, !UPT ;  /* 0x000000082f377892 */ /* 0x000fe2000f8e0c3f */
[----:B------:R-:W-:Y:S01]  /*3950*/  LOP3.LUT R5, R2, 0x40, RZ, 0xc0, !PT ;  /* 0x0000004002057812 */ /* 0x000fe200078ec0ff */
[----:B---3--:R-:W-:Y:S01]  /*3960*/  ULEA UR50, UR56, UR50, 0x18 ;  /* 0x0000003238327291 */ /* 0x008fe2000f8ec03f */
[----:B------:R-:W-:Y:S01]  /*3970*/  SHF.R.U32.HI R2, RZ, 0x1, R4 ;  /* 0x00000001ff027819 */ /* 0x000fe20000011604 */
[----:B------:R-:W-:Y:S01]  /*3980*/  ULOP3.LUT UR53, UR53, 0x18, URZ, 0x3c, !UPT ;  /* 0x0000001835357892 */ /* 0x000fe2000f8e3c3f */
[-C--:B------:R-:W-:Y:S01]  /*3990*/  LEA.HI R4, R3, R0.reuse, RZ, 0x3 ;  /* 0x0000000003047211 */ /* 0x080fe200078f18ff */
[----:B------:R-:W-:Y:S01]  /*39a0*/  UIADD3 UR52, UR50, 0x80, URZ ;  /* 0x0000008032347890 */ /* 0x000fe2000fffe03f */
[----:B----4-:R-:W-:Y:S01]  /*39b0*/  LOP3.LUT R7, R5, 0x30, R2, 0xf8, !PT ;  /* 0x0000003005077812 */ /* 0x010fe200078ef802 */
[----:B------:R-:W-:Y:S01]  /*39c0*/  UIADD3 UR51, UR50, 0x34550, URZ ;  /* 0x0003455032337890 */ /* 0x000fe2000fffe03f */
[-C--:B------:R-:W-:Y:S01]  /*39d0*/  LEA.HI R2, R0, R0.reuse, RZ, 0x1 ;  /* 0x0000000000027211 */ /* 0x080fe200078f08ff */
[----:B------:R-:W-:Y:S01]  /*39e0*/  @!UP1 UIADD3 UR52, UR50, URZ, URZ ;  /* 0x0000003f32349290 */ /* 0x000fe2000fffe03f */
[----:B------:R-:W-:Y:S01]  /*39f0*/  LEA.HI R3, R3, R0, RZ, 0x4 ;  /* 0x0000000003037211 */ /* 0x000fe200078f20ff */
[----:B------:R-:W-:Y:S01]  /*3a00*/  UIADD3 UR5, UR47, UR51, URZ ;  /* 0x000000332f057290 */ /* 0x000fe2000fffe03f */
[----:B------:R-:W-:Y:S01]  /*3a10*/  SHF.R.S32.HI R2, RZ, 0x1, R2 ;  /* 0x00000001ff027819 */ /* 0x000fe20000011402 */
[----:B------:R-:W-:Y:S01]  /*3a20*/  UIADD3 UR52, UR52, 0x34780, URZ ;  /* 0x0003478034347890 */ /* 0x000fe2000fffe03f */
[----:B------:R-:W-:-:S02]  /*3a30*/  LOP3.LUT R7, R7, 0x8, R4, 0xf8, !PT ;  /* 0x0000000807077812 */ /* 0x000fc400078ef804 */
[----:B------:R-:W-:Y:S01]  /*3a40*/  SHF.R.S32.HI R4, RZ, 0x4, R3 ;  /* 0x00000004ff047819 */ /* 0x000fe20000011403 */
[----:B------:R-:W-:-:S03]  /*3a50*/  IMAD.SHL.U32 R2, R2, 0x80, RZ ;  /* 0x0000008002027824 */ /* 0x000fc600078e00ff */
[----:B------:R-:W-:Y:S02]  /*3a60*/  LEA.HI R3, R3, R4, RZ, 0x1 ;  /* 0x0000000403037211 */ /* 0x000fe400078f08ff */
[----:B------:R-:W-:Y:S02]  /*3a70*/  LOP3.LUT R2, R2, 0x180, RZ, 0xc0, !PT ;  /* 0x0000018002027812 */ /* 0x000fe400078ec0ff */
[----:B------:R-:W-:Y:S02]  /*3a80*/  LOP3.LUT R3, R3, 0x7ffffe, RZ, 0xc0, !PT ;  /* 0x007ffffe03037812 */ /* 0x000fe400078ec0ff */
[----:B------:R-:W-:Y:S02]  /*3a90*/  LOP3.LUT R5, R2, R5, RZ, 0xfc, !PT ;  /* 0x0000000502057212 */ /* 0x000fe400078efcff */
[----:B------:R-:W-:Y:S02]  /*3aa0*/  IADD3 R3, R4, -R3, RZ ;  /* 0x8000000304037210 */ /* 0x000fe40007ffe0ff */
[----:B------:R-:W-:-:S04]  /*3ab0*/  SHF.R.U32.HI R5, RZ, 0x3, R5 ;  /* 0x00000003ff057819 */ /* 0x000fc80000011605 */
[----:B------:R-:W-:Y:S01]  /*3ac0*/  LOP3.LUT R156, R5, R7, R2, 0x1e, !PT ;  /* 0x00000007059c7212 */ /* 0x000fe200078e1e02 */
[----:B------:R-:W-:-:S03]  /*3ad0*/  IMAD.MOV.U32 R5, RZ, RZ, 0x1 ;  /* 0x00000001ff057424 */ /* 0x000fc600078e00ff */
[----:B------:R-:W-:-:S07]  /*3ae0*/  LEA R156, R3, R156, 0x9 ;  /* 0x0000009c039c7211 */ /* 0x000fce00078e48ff */
.L_x_157:
[----:B-1----:R-:W1:Y:S02]  /*3af0*/  LDC.64 R2, c[0x0][0x290] ;  /* 0x0000a400ff027b82 */ /* 0x002e640000000a00 */
[----:B-1----:R-:W-:-:S05]  /*3b00*/  IMAD.WIDE R2, R18, 0xc, R2 ;  /* 0x0000000c12027825 */ /* 0x002fca00078e0202 */
[----:B--2---:R-:W2:Y:S01]  /*3b10*/  LDG.E R4, desc[UR38][R2.64+0x8] ;  /* 0x0000082602047981 */ /* 0x004ea2000c1e1900 */
[----:B------:R-:W-:Y:S01]  /*3b20*/  SHF.L.U32 R7, R152, 0x1f, RZ ;  /* 0x0000001f98077819 */ /* 0x000fe200000006ff */
[----:B------:R-:W-:Y:S01]  /*3b30*/  UMOV UR10, UR41 ;  /* 0x00000029000a7c82 */ /* 0x000fe20008000000 */
[----:B------:R-:W-:Y:S01]  /*3b40*/  MOV R6, UR51 ;  /* 0x0000003300067c02 */ /* 0x000fe20008000f00 */
[----:B------:R-:W-:-:S03]  /*3b50*/  IMAD.MOV.U32 R154, RZ, RZ, R18 ;  /* 0x000000ffff9a7224 */ /* 0x000fc600078e0012 */
[----:B------:R-:W1:Y:S01]  /*3b60*/  SYNCS.PHASECHK.TRANS64.TRYWAIT P0, [R6+UR47], R7 ;  /* 0x00000007060075a7 */ /* 0x000e62000800016f */
[----:B--2---:R-:W-:-:S13]  /*3b70*/  R2UR UR4, R4 ;  /* 0x00000000040472ca */ /* 0x004fda00000e0000 */
[----:B------:R-:W-:-:S04]  /*3b80*/  UIADD3 UR4, UR4, 0x3f, URZ ;  /* 0x0000003f04047890 */ /* 0x000fc8000fffe03f */
[----:B------:R-:W-:-:S04]  /*3b90*/  USHF.R.S32.HI UR5, URZ, 0x1f, UR4 ;  /* 0x0000001f3f057899 */ /* 0x000fc80008011404 */
[----:B------:R-:W-:-:S04]  /*3ba0*/  ULEA.HI UR5, UR5, UR4, URZ, 0x6 ;  /* 0x0000000405057291 */ /* 0x000fc8000f8f303f */
[----:B------:R-:W-:Y:S01]  /*3bb0*/  USHF.R.S32.HI UR9, URZ, 0x6, UR5 ;  /* 0x000000063f097899 */ /* 0x000fe20008011405 */
[----:B-1----:R-:W-:Y:S11]  /*3bc0*/  @!P0 BRA `(.L_x_34) ;  /* 0x0000011c00a08947 */ /* 0x002ff60003800000 */
.L_x_364:
[----:B------:R2:W-:Y:S01]  /*3bd0*/  STL [R1], RZ ;  /* 0x000000ff01007387 */ /* 0x0005e20000100800 */
[----:B------:R-:W-:Y:S01]  /*3be0*/  ISETP.GE.AND P0, PT, R4, 0x1, PT ;  /* 0x000000010400780c */ /* 0x000fe20003f06270 */
[----:B------:R-:W-:Y:S01]  /*3bf0*/  UMOV UR8, URZ ;  /* 0x0000003f00087c82 */ /* 0x000fe20008000000 */
[----:B------:R-:W-:Y:S01]  /*3c00*/  SHF.R.S32.HI R19, RZ, 0x1f, R18 ;  /* 0x0000001fff137819 */ /* 0x000fe20000011412 */
[----:B------:R2:W-:Y:S01]  /*3c10*/  STL [R1+0x4], RZ ;  /* 0x000004ff01007387 */ /* 0x0005e20000100800 */
[----:B-1----:R-:W-:Y:S02]  /*3c20*/  MOV R0, UR42 ;  /* 0x0000002a00007c02 */ /* 0x002fe40008000f00 */
[----:B------:R-:W-:Y:S02]  /*3c30*/  CS2R R150, SRZ ;  /* 0x0000000000967805 */ /* 0x000fe4000001ff00 */
[----:B------:R-:W-:Y:S01]  /*3c40*/  CS2R R24, SRZ ;  /* 0x0000000000187805 */ /* 0x000fe2000001ff00 */
[----:B------:R2:W-:Y:S01]  /*3c50*/  STL [R1+0x8], RZ ;  /* 0x000008ff01007387 */ /* 0x0005e20000100800 */
[----:B------:R-:W-:-:S02]  /*3c60*/  CS2R R26, SRZ ;  /* 0x00000000001a7805 */ /* 0x000fc4000001ff00 */
[----:B------:R-:W-:Y:S02]  /*3c70*/  CS2R R28, SRZ ;  /* 0x00000000001c7805 */ /* 0x000fe4000001ff00 */
[----:B------:R-:W-:Y:S01]  /*3c80*/  CS2R R30, SRZ ;  /* 0x00000000001e7805 */ /* 0x000fe2000001ff00 */
[----:B------:R2:W-:Y:S01]  /*3c90*/  STL [R1+0xc], RZ ;  /* 0x00000cff01007387 */ /* 0x0005e20000100800 */
[----:B------:R-:W-:Y:S02]  /*3ca0*/  CS2R R32, SRZ ;  /* 0x0000000000207805 */ /* 0x000fe4000001ff00 */
        /* <DEDUP_REMOVED lines=76> */
[----:B------:R-:W-:Y:S01]  /*4170*/  CS2R R148, SRZ ;  /* 0x0000000000947805 */ /* 0x000fe2000001ff00 */
[----:B------:R2:W-:Y:S04]  /*4180*/  STL [R1+0x5c], RZ ;  /* 0x00005cff01007387 */ /* 0x0005e80000100800 */
        /* <DEDUP_REMOVED lines=103> */
[----:B------:R2:W-:Y:S01]  /*4800*/  STL [R1+0x1fc], RZ ;  /* 0x0001fcff01007387 */ /* 0x0005e20000100800 */
[----:B------:R-:W-:Y:S05]  /*4810*/  @!P0 BRA `(.L_x_35) ;  /* 0x0000001400808947 */ /* 0x000fea0003800000 */
[----:B------:R-:W-:-:S06]  /*4820*/  UISETP.NE.AND UP0, UPT, UR48, 0x3, UPT ;  /* 0x000000033000788c */ /* 0x000fcc000bf05270 */
[----:B------:R-:W-:-:S13]  /*4830*/  PLOP3.LUT P1, PT, PT, PT, UP0, 0x80, 0x0 ;  /* 0x000000000000781c */ /* 0x000fda0003f2f008 */
[----:B------:R-:W-:Y:S05]  /*4840*/  @!P1 BRA `(.L_x_36) ;  /* 0x0000000000049947 */ /* 0x000fea0003800000 */
[----:B------:R-:W-:Y:S01]  /*4850*/  BPT.TRAP 0x1 ;  /* 0x000000040000795c */ /* 0x000fe20000300000 */
.L_x_36:
[----:B------:R-:W-:Y:S01]  /*4860*/  ULEA UR4, UR41, UR50, 0x3 ;  /* 0x0000003229047291 */ /* 0x000fe2000f8e183f */
[----:B------:R-:W-:-:S05]  /*4870*/  IMAD.U32 R0, RZ, RZ, UR42 ;  /* 0x0000002aff007e24 */ /* 0x000fca000f8e00ff */
[----:B------:R-:W-:-:S04]  /*4880*/  SHF.L.U32 R0, R0, 0x1f, RZ ;  /* 0x0000001f00007819 */ /* 0x000fc800000006ff */
[----:B------:R1:W3:Y:S01]  /*4890*/  SYNCS.PHASECHK.TRANS64.TRYWAIT P0, [UR4+0x34480], R0 ;  /* 0x03448000ff0075a7 */ /* 0x0002e20008000144 */
[----:B------:R-:W-:Y:S05]  /*48a0*/  @!P1 BRA `(.L_x_37) ;  /* 0x0000000000049947 */ /* 0x000fea0003800000 */
[----:B------:R-:W-:Y:S01]  /*48b0*/  BPT.TRAP 0x1 ;  /* 0x000000040000795c */ /* 0x000fe20000300000 */
.L_x_37:
[----:B---3--:R-:W-:Y:S05]  /*48c0*/  @P0 BRA `(.L_x_38) ;  /* 0x0000000000080947 */ /* 0x008fea0003800000 */
[----:B------:R-:W3:Y:S02]  /*48d0*/  SYNCS.PHASECHK.TRANS64.TRYWAIT P0, [UR4+0x34480], R0 ;  /* 0x03448000ff0075a7 */ /* 0x000ee40008000144 */
[----:B---3--:R-:W-:Y:S05]  /*48e0*/  @!P0 BRA `(.L_x_39) ;  /* 0x0000011000748947 */ /* 0x008fea0003800000 */
.L_x_38:
[----:B------:R-:W-:Y:S01]  /*48f0*/  UIADD3 UR5, UR50, 0x10000, URZ ;  /* 0x0001000032057890 */ /* 0x000fe2000fffe03f */
[----:B------:R-:W-:Y:S01]  /*4900*/  WARPGROUP.ARRIVE ;  /* 0x00000000000079c5 */ /* 0x000fe20000000000 */
[----:B------:R-:W-:Y:S02]  /*4910*/  USHF.R.U32.HI UR4, URZ, 0x4, UR50 ;  /* 0x000000043f047899 */ /* 0x000fe40008011632 */
[----:B------:R-:W-:Y:S02]  /*4920*/  USHF.R.U32.HI UR5, URZ, 0x4, UR5 ;  /* 0x000000043f057899 */ /* 0x000fe40008011605 */
[----:B------:R-:W-:Y:S02]  /*4930*/  ULOP3.LUT UR4, UR4, 0x3fff, URZ, 0xc0, !UPT ;  /* 0x00003fff04047892 */ /* 0x000fe4000f8ec03f */
[----:B------:R-:W-:Y:S02]  /*4940*/  ULOP3.LUT UR5, UR5, 0x3fff, URZ, 0xc0, !UPT ;  /* 0x00003fff05057892 */ /* 0x000fe4000f8ec03f */
[----:B------:R-:W-:-:S02]  /*4950*/  ULOP3.LUT UR4, UR4, 0x10000, URZ, 0xfc, !UPT ;  /* 0x0001000004047892 */ /* 0x000fc4000f8efc3f */
[----:B------:R-:W-:Y:S02]  /*4960*/  ULOP3.LUT UR5, UR5, 0x10000, URZ, 0xfc, !UPT ;  /* 0x0001000005057892 */ /* 0x000fe4000f8efc3f */
[----:B------:R-:W-:Y:S02]  /*4970*/  ULEA UR8, UR41, UR4, 0x9 ;  /* 0x0000000429087291 */ /* 0x000fe4000f8e483f */
[----:B------:R-:W-:Y:S01]  /*4980*/  ULEA UR10, UR41, UR5, 0xa ;  /* 0x00000005290a7291 */ /* 0x000fe2000f8e503f */
[----:B------:R-:W-:Y:S02]  /*4990*/  UMOV UR7, 0x80000020 ;  /* 0x8000002000077882 */ /* 0x000fe40000000000 */
[----:B------:R-:W-:Y:S02]  /*49a0*/  UMOV UR5, 0x80000020 ;  /* 0x8000002000057882 */ /* 0x000fe40000000000 */
[----:B------:R-:W-:Y:S02]  /*49b0*/  UMOV UR4, UR8 ;  /* 0x0000000800047c82 */ /* 0x000fe40008000000 */
[----:B------:R-:W-:-:S02]  /*49c0*/  UMOV UR6, UR10 ;  /* 0x0000000a00067c82 */ /* 0x000fc40008000000 */
[----:B------:R-:W-:Y:S01]  /*49d0*/  QGMMA.64x256x32.F32.E4M3.E4M3 R24, gdesc[UR4], RZ, !UPT, gsb0 ;  /* 0x03e00000041879f3 */ /* 0x000fe2000c0008ff */
[----:B------:R-:W-:Y:S01]  /*49e0*/  UIADD3 UR4, UR8, 0x100, URZ ;  /* 0x0000010008047890 */ /* 0x000fe2000fffe03f */
[----:B------:R-:W-:Y:S01]  /*49f0*/  UMOV UR5, 0x80000020 ;  /* 0x8000002000057882 */ /* 0x000fe20000000000 */
[----:B------:R-:W-:Y:S02]  /*4a00*/  WARPGROUP.DEPBAR.LE gsb0, 0x0 ;  /* 0x00008000000079c5 */ /* 0x000fe40000010000 */
[----:B------:R-:W-:Y:S01]  /*4a10*/  STL.64 [R1], R24 ;  /* 0x0000001801007387 */ /* 0x000fe20000100a00 */
[----:B------:R-:W-:Y:S01]  /*4a20*/  MOV R227, R66 ;  /* 0x0000004200e37202 */ /* 0x000fe20000000f00 */
[----:B------:R-:W-:Y:S01]  /*4a30*/  IMAD.MOV.U32 R226, RZ, RZ, R67 ;  /* 0x000000ffffe27224 */ /* 0x000fe200078e0043 */
[----:B------:R-:W-:Y:S01]  /*4a40*/  MOV R225, R68 ;  /* 0x0000004400e17202 */ /* 0x000fe20000000f00 */
[----:B------:R-:W-:Y:S01]  /*4a50*/  STL.64 [R1+0x8], R26 ;  /* 0x0000081a01007387 */ /* 0x000fe20000100a00 */
[----:B------:R-:W-:Y:S01]  /*4a60*/  IMAD.MOV.U32 R224, RZ, RZ, R69 ;  /* 0x000000ffffe07224 */ /* 0x000fe200078e0045 */
[----:B------:R-:W-:Y:S01]  /*4a70*/  MOV R223, R70 ;  /* 0x0000004600df7202 */ /* 0x000fe20000000f00 */
[----:B------:R-:W-:Y:S01]  /*4a80*/  IMAD.MOV.U32 R222, RZ, RZ, R71 ;  /* 0x000000ffffde7224 */ /* 0x000fe200078e0047 */
[----:B------:R-:W-:Y:S01]  /*4a90*/  STL.64 [R1+0x10], R28 ;  /* 0x0000101c01007387 */ /* 0x000fe20000100a00 */
        /* <DEDUP_REMOVED lines=94> */
[----:B---3--:R-:W-:Y:S01]  /*5080*/  IMAD.MOV.U32 R3, RZ, RZ, R149 ;  /* 0x000000ffff037224 */ /* 0x008fe200078e0095 */
[----:B------:R-:W-:Y:S01]  /*5090*/  MOV R2, R150 ;  /* 0x0000009600027202 */ /* 0x000fe20000000f00 */
[----:B------:R3:W-:Y:S01]  /*50a0*/  STL.64 [R1+0xa0], R64 ;  /* 0x0000a04001007387 */ /* 0x0007e20000100a00 */
[----:B-1----:R-:W-:-:S03]  /*50b0*/  IMAD.MOV.U32 R0, RZ, RZ, R151 ;  /* 0x000000ffff007224 */ /* 0x002fc600078e0097 */
[----:B------:R-:W-:Y:S04]  /*50c0*/  STL.64 [R1+0x2d8], R156 ;  /* 0x0002d89c01007387 */ /* 0x000fe80000100a00 */
[----:B------:R-:W-:Y:S01]  /*50d0*/  STL [R1+0x2d4], R154 ;  /* 0x0002d49a01007387 */ /* 0x000fe20000100800 */
[----:B---3--:R-:W-:-:S03]  /*50e0*/  WARPGROUP.ARRIVE ;  /* 0x00000000000079c5 */ /* 0x008fc60000000000 */
[----:B------:R-:W-:Y:S03]  /*50f0*/  STL [R1+0x2d0], R152 ;  /* 0x0002d09801007387 */ /* 0x000fe60000100800 */
[----:B------:R-:W-:Y:S03]  /*5100*/  QGMMA.64x256x32.F32.E4M3.E4M3 R24, gdesc[UR4], RZ, !UPT, gsb0 ;  /* 0x03e00000041879f3 */ /* 0x000fe6000c0008ff */
[----:B------:R-:W-:Y:S02]  /*5110*/  WARPGROUP.DEPBAR.LE gsb0, 0x0 ;  /* 0x00008000000079c5 */ /* 0x000fe40000010000 */
[----:B------:R-:W-:Y:S04]  /*5120*/  STL.64 [R1+0x2c8], R150 ;  /* 0x0002c89601007387 */ /* 0x000fe80000100a00 */
        /* <DEDUP_REMOVED lines=24> */
[----:B------:R1:W-:Y:S04]  /*52b0*/  STL.64 [R1+0x200], R100 ;  /* 0x0002006401007387 */ /* 0x0003e80000100a00 */
[----:B-1----:R-:W3:Y:S04]  /*52c0*/  LDL.LU R100, [R1] ;  /* 0x0000000001647983 */ /* 0x002ee80000300800 */
[----:B------:R-:W3:Y:S04]  /*52d0*/  LDL.LU R101, [R1+0x4] ;  /* 0x0000040001657983 */ /* 0x000ee80000300800 */
        /* <DEDUP_REMOVED lines=39> */
[----:B------:R-:W3:Y:S01]  /*5550*/  LDL.LU R141, [R1+0xa4] ;  /* 0x0000a400018d7983 */ /* 0x000ee20000300800 */
        /* <DEDUP_REMOVED lines=28> */
[----:B------:R-:W-:-:S02]  /*5720*/  UIADD3 UR4, UR8, 0x2, URZ ;  /* 0x0000000208047890 */ /* 0x000fc4000fffe03f */
[----:B------:R-:W-:Y:S01]  /*5730*/  UIADD3 UR6, UR10, 0x2, URZ ;  /* 0x000000020a067890 */ /* 0x000fe2000fffe03f */
[----:B------:R-:W-:Y:S01]  /*5740*/  UMOV UR5, 0x80000020 ;  /* 0x8000002000057882 */ /* 0x000fe20000000000 */
[----:B------:R-:W-:Y:S01]  /*5750*/  UMOV UR7, 0x80000020 ;  /* 0x8000002000077882 */ /* 0x000fe20000000000 */
[----:B---3--:R-:W-:-:S06]  /*5760*/  WARPGROUP.ARRIVE ;  /* 0x00000000000079c5 */ /* 0x008fcc0000000000 */
[----:B------:R-:W-:Y:S03]  /*5770*/  QGMMA.64x256x32.F32.E4M3.E4M3 R100, gdesc[UR4], R100, gsb0 ;  /* 0x03e00000046479f3 */ /* 0x000fe60008000864 */
[----:B------:R-:W-:Y:S02]  /*5780*/  WARPGROUP.DEPBAR.LE gsb0, 0x0 ;  /* 0x00008000000079c5 */ /* 0x000fe40000010000 */
[----:B------:R-:W-:Y:S04]  /*5790*/  STL.64 [R1], R100 ;  /* 0x0000006401007387 */ /* 0x000fe80000100a00 */
        /* <DEDUP_REMOVED lines=63> */
[----:B-1----:R3:W5:Y:S04]  /*5b90*/  LDL.LU.64 R156, [R1+0x2d8] ;  /* 0x0002d800019c7983 */ /* 0x0027680000300a00 */
[----:B------:R3:W5:Y:S04]  /*5ba0*/  LDL.LU R154, [R1+0x2d4] ;  /* 0x0002d400019a7983 */ /* 0x0007680000300800 */
[----:B------:R3:W5:Y:S04]  /*5bb0*/  LDL.LU R152, [R1+0x2d0] ;  /* 0x0002d00001987983 */ /* 0x0007680000300800 */
[----:B------:R-:W4:Y:S04]  /*5bc0*/  LDL.LU.64 R150, [R1+0x2c8] ;  /* 0x0002c80001967983 */ /* 0x000f280000300a00 */
        /* <DEDUP_REMOVED lines=24> */
[----:B------:R-:W4:Y:S01]  /*5d50*/  LDL.LU.64 R100, [R1+0x200] ;  /* 0x0002000001647983 */ /* 0x000f220000300a00 */
[----:B------:R-:W-:Y:S01]  /*5d60*/  UIADD3 UR4, UR8, 0x102, URZ ;  /* 0x0000010208047890 */ /* 0x000fe2000fffe03f */
[----:B------:R-:W-:Y:S01]  /*5d70*/  UMOV UR5, 0x80000020 ;  /* 0x8000002000057882 */ /* 0x000fe20000000000 */
[----:B------:R-:W-:Y:S01]  /*5d80*/  UIADD3 UR10, UR41, 0x1, URZ ;  /* 0x00000001290a7890 */ /* 0x000fe2000fffe03f */
[----:B------:R-:W-:-:S03]  /*5d90*/  UMOV UR8, 0x1 ;  /* 0x0000000100087882 */ /* 0x000fc60000000000 */
[----:B------:R-:W-:-:S04]  /*5da0*/  UISETP.NE.AND UP0, UPT, UR10, 0x8, UPT ;  /* 0x000000080a00788c */ /* 0x000fc8000bf05270 */
[----:B------:R-:W-:Y:S01]  /*5db0*/  USEL UR10, UR10, URZ, UP0 ;  /* 0x0000003f0a0a7287 */ /* 0x000fe20008000000 */
[----:B----4-:R-:W-:-:S06]  /*5dc0*/  WARPGROUP.ARRIVE ;  /* 0x00000000000079c5 */ /* 0x010fcc0000000000 */
[----:B------:R-:W-:Y:S01]  /*5dd0*/  QGMMA.64x256x32.F32.E4M3.E4M3 R24, gdesc[UR4], R24, gsb0 ;  /* 0x03e00000041879f3 */ /* 0x000fe20008000818 */
[----:B------:R-:W-:-:S04]  /*5de0*/  USEL UR4, URZ, 0x1, UP0 ;  /* 0x000000013f047887 */ /* 0x000fc80008000000 */
[----:B------:R-:W-:-:S06]  /*5df0*/  ULOP3.LUT UR4, UR42, UR4, URZ, 0x3c, !UPT ;  /* 0x000000042a047292 */ /* 0x000fcc000f8e3c3f */
[----:B---3--:R-:W-:Y:S01]  /*5e00*/  MOV R0, UR4 ;  /* 0x0000000400007c02 */ /* 0x008fe20008000f00 */
[----:B------:R-:W-:-:S06]  /*5e10*/  WARPGROUP.DEPBAR.LE gsb0, 0x0 ;  /* 0x00008000000079c5 */ /* 0x000fcc0000010000 */
.L_x_35:
[----:B------:R-:W-:-:S04]  /*5e20*/  UISETP.LT.AND UP0, UPT, UR9, 0x1, UPT ;  /* 0x000000010900788c */ /* 0x000fc8000bf01270 */
[----:B------:R-:W-:-:S04]  /*5e30*/  USEL UR4, UR9, 0x1, UP0 ;  /* 0x0000000109047887 */ /* 0x000fc80008000000 */
[----:B------:R-:W-:-:S04]  /*5e40*/  UIADD3 UR9, UR9, -UR4, URZ ;  /* 0x8000000409097290 */ /* 0x000fc8000fffe03f */
[----:B------:R-:W-:-:S06]  /*5e50*/  UISETP.GE.AND UP0, UPT, UR9, 0x1, UPT ;  /* 0x000000010900788c */ /* 0x000fcc000bf06270 */
[----:B------:R-:W-:-:S13]  /*5e60*/  PLOP3.LUT P0, PT, PT, PT, UP0, 0x80, 0x0 ;  /* 0x000000000000781c */ /* 0x000fda0003f0f008 */
[----:B------:R-:W-:Y:S05]  /*5e70*/  @!P0 BRA `(.L_x_40) ;  /* 0x0000002000b48947 */ /* 0x000fea0003800000 */
[----:B------:R-:W-:Y:S01]  /*5e80*/  IMAD.U32 R2, RZ, RZ, UR9 ;  /* 0x00000009ff027e24 */ /* 0x000fe2000f8e00ff */
[----:B------:R-:W-:-:S06]  /*5e90*/  UMOV UR11, UR41 ;  /* 0x00000029000b7c82 */ /* 0x000fcc0008000000 */
.L_x_47:
[----:B------:R-:W-:-:S06]  /*5ea0*/  UISETP.NE.AND UP0, UPT, UR48, 0x3, UPT ;  /* 0x000000033000788c */ /* 0x000fcc000bf05270 */
[----:B------:R-:W-:-:S13]  /*5eb0*/  PLOP3.LUT P1, PT, PT, PT, UP0, 0x80, 0x0 ;  /* 0x000000000000781c */ /* 0x000fda0003f2f008 */
[----:B------:R-:W-:Y:S05]  /*5ec0*/  @!P1 BRA `(.L_x_41) ;  /* 0x0000000000049947 */ /* 0x000fea0003800000 */
[----:B------:R-:W-:Y:S01]  /*5ed0*/  BPT.TRAP 0x1 ;  /* 0x000000040000795c */ /* 0x000fe20000300000 */
.L_x_41:
[----:B------:R-:W-:Y:S01]  /*5ee0*/  ULEA UR4, UR10, UR50, 0x3 ;  /* 0x000000320a047291 */ /* 0x000fe2000f8e183f */
[----:B------:R-:W-:-:S08]  /*5ef0*/  SHF.L.U32 R3, R0, 0x1f, RZ ;  /* 0x0000001f00037819 */ /* 0x000fd000000006ff */
[----:B------:R1:W3:Y:S01]  /*5f00*/  SYNCS.PHASECHK.TRANS64.TRYWAIT P0, [UR4+0x34480], R3 ;  /* 0x03448003ff0075a7 */ /* 0x0002e20008000144 */
[----:B------:R-:W-:Y:S05]  /*5f10*/  @!P1 BRA `(.L_x_42) ;  /* 0x0000000000049947 */ /* 0x000fea0003800000 */
[----:B------:R-:W-:Y:S01]  /*5f20*/  BPT.TRAP 0x1 ;  /* 0x000000040000795c */ /* 0x000fe20000300000 */
.L_x_42:
[----:B---3--:R-:W-:Y:S05]  /*5f30*/  @P0 BRA `(.L_x_43) ;  /* 0x0000000000080947 */ /* 0x008fea0003800000 */
[----:B------:R-:W3:Y:S02]  /*5f40*/  SYNCS.PHASECHK.TRANS64.TRYWAIT P0, [UR4+0x34480], R3 ;  /* 0x03448003ff0075a7 */ /* 0x000ee40008000144 */
[----:B---3--:R-:W-:Y:S05]  /*5f50*/  @!P0 BRA `(.L_x_44) ;  /* 0x000000f800f08947 */ /* 0x008fea0003800000 */
.L_x_43:
        /* <DEDUP_REMOVED lines=64> */
[----:B----4-:R-:W4:Y:S04]  /*6360*/  LDL.LU.64 R24, [R1] ;  /* 0x0000000001187983 */ /* 0x010f280000300a00 */
        /* <DEDUP_REMOVED lines=63> */
[----:B------:R-:W-:-:S02]  /*6760*/  UIADD3 UR5, UR50, 0x10000, URZ ;  /* 0x0001000032057890 */ /* 0x000fc4000fffe03f */
[----:B------:R-:W-:Y:S02]  /*6770*/  USHF.R.U32.HI UR4, URZ, 0x4, UR50 ;  /* 0x000000043f047899 */ /* 0x000fe40008011632 */
[----:B------:R-:W-:Y:S02]  /*6780*/  USHF.R.U32.HI UR5, URZ, 0x4, UR5 ;  /* 0x000000043f057899 */ /* 0x000fe40008011605 */
[----:B------:R-:W-:Y:S02]  /*6790*/  ULOP3.LUT UR4, UR4, 0x3fff, URZ, 0xc0, !UPT ;  /* 0x00003fff04047892 */ /* 0x000fe4000f8ec03f */
[----:B------:R-:W-:Y:S02]  /*67a0*/  ULOP3.LUT UR5, UR5, 0x3fff, URZ, 0xc0, !UPT ;  /* 0x00003fff05057892 */ /* 0x000fe4000f8ec03f */
[----:B------:R-:W-:Y:S02]  /*67b0*/  ULOP3.LUT UR4, UR4, 0x10000, URZ, 0xfc, !UPT ;  /* 0x0001000004047892 */ /* 0x000fe4000f8efc3f */
[----:B------:R-:W-:-:S02]  /*67c0*/  ULOP3.LUT UR5, UR5, 0x10000, URZ, 0xfc, !UPT ;  /* 0x0001000005057892 */ /* 0x000fc4000f8efc3f */
[----:B------:R-:W-:Y:S02]  /*67d0*/  UISETP.NE.U32.AND UP0, UPT, UR8, URZ, UPT ;  /* 0x0000003f0800728c */ /* 0x000fe4000bf05070 */
[----:B------:R-:W-:Y:S02]  /*67e0*/  ULEA UR12, UR10, UR4, 0x9 ;  /* 0x000000040a0c7291 */ /* 0x000fe4000f8e483f */
[----:B------:R-:W-:Y:S01]  /*67f0*/  ULEA UR13, UR10, UR5, 0xa ;  /* 0x000000050a0d7291 */ /* 0x000fe2000f8e503f */
[----:B------:R-:W-:Y:S02]  /*6800*/  UMOV UR7, 0x80000020 ;  /* 0x8000002000077882 */ /* 0x000fe40000000000 */
[----:B------:R-:W-:Y:S02]  /*6810*/  UMOV UR5, 0x80000020 ;  /* 0x8000002000057882 */ /* 0x000fe40000000000 */
[----:B------:R-:W-:Y:S02]  /*6820*/  UMOV UR4, UR12 ;  /* 0x0000000c00047c82 */ /* 0x000fe40008000000 */
[----:B------:R-:W-:Y:S01]  /*6830*/  UMOV UR6, UR13 ;  /* 0x0000000d00067c82 */ /* 0x000fe20008000000 */
[----:B----4-:R-:W-:-:S06]  /*6840*/  WARPGROUP.ARRIVE ;  /* 0x00000000000079c5 */ /* 0x010fcc0000000000 */
[----:B------:R-:W-:Y:S03]  /*6850*/  QGMMA.64x256x32.F32.E4M3.E4M3 R24, gdesc[UR4], R24, UP0, gsb0 ;  /* 0x03e00000041879f3 */ /* 0x000fe6000b800818 */
[----:B------:R-:W-:Y:S02]  /*6860*/  WARPGROUP.DEPBAR.LE gsb0, 0x0 ;  /* 0x00008000000079c5 */ /* 0x000fe40000010000 */
[----:B------:R-:W-:Y:S01]  /*6870*/  STL.64 [R1], R24 ;  /* 0x0000001801007387 */ /* 0x000fe20000100a00 */
[----:B---3--:R-:W-:Y:S01]  /*6880*/  MOV R7, R150 ;  /* 0x0000009600077202 */ /* 0x008fe20000000f00 */
[----:B-1----:R-:W-:Y:S01]  /*6890*/  IMAD.MOV.U32 R3, RZ, RZ, R151 ;  /* 0x000000ffff037224 */ /* 0x002fe200078e0097 */
        /* <DEDUP_REMOVED lines=81> */
[----:B------:R1:W-:Y:S01]  /*6db0*/  STL.64 [R1+0xa8], R66 ;  /* 0x0000a84201007387 */ /* 0x0003e20000100a00 */
[----:B------:R-:W-:Y:S01]  /*6dc0*/  IMAD.MOV.U32 R165, RZ, RZ, R89 ;  /* 0x000000ffffa57224 */ /* 0x000fe200078e0059 */
[----:B------:R-:W-:Y:S01]  /*6dd0*/  MOV R162, R86 ;  /* 0x0000005600a27202 */ /* 0x000fe20000000f00 */
[----:B------:R-:W-:Y:S01]  /*6de0*/  IMAD.MOV.U32 R163, RZ, RZ, R87 ;  /* 0x000000ffffa37224 */ /* 0x000fe200078e0057 */
[----:B------:R-:W3:Y:S01]  /*6df0*/  LDL.LU.64 R150, [R1+0x4d8] ;  /* 0x0004d80001967983 */ /* 0x000ee20000300a00 */
[----:B------:R-:W-:Y:S01]  /*6e00*/  MOV R160, R84 ;  /* 0x0000005400a07202 */ /* 0x000fe20000000f00 */
[----:B------:R-:W-:Y:S01]  /*6e10*/  IMAD.MOV.U32 R161, RZ, RZ, R85 ;  /* 0x000000ffffa17224 */ /* 0x000fe200078e0055 */
[----:B------:R-:W-:Y:S01]  /*6e20*/  MOV R158, R82 ;  /* 0x00000052009e7202 */ /* 0x000fe20000000f00 */
[----:B------:R-:W3:Y:S01]  /*6e30*/  LDL.LU.64 R148, [R1+0x4d0] ;  /* 0x0004d00001947983 */ /* 0x000ee20000300a00 */
        /* <DEDUP_REMOVED lines=19> */
[----:B------:R-:W3:Y:S04]  /*6f70*/  LDL.LU.64 R138, [R1+0x4a8] ;  /* 0x0004a800018a7983 */ /* 0x000ee80000300a00 */
        /* <DEDUP_REMOVED lines=35> */
[----:B-1----:R-:W3:Y:S04]  /*71b0*/  LDL.LU.64 R66, [R1+0x388] ;  /* 0x0003880001427983 */ /* 0x002ee80000300a00 */
        /* <DEDUP_REMOVED lines=20> */
[----:B------:R-:W3:Y:S01]  /*7300*/  LDL.LU.64 R24, [R1+0x2e0] ;  /* 0x0002e00001187983 */ /* 0x000ee20000300a00 */
[----:B------:R-:W-:Y:S01]  /*7310*/  UIADD3 UR4, UR12, 0x100, URZ ;  /* 0x000001000c047890 */ /* 0x000fe2000fffe03f */
[----:B------:R-:W-:-:S02]  /*7320*/  UMOV UR5, 0x80000020 ;  /* 0x8000002000057882 */ /* 0x000fc40000000000 */
[----:B-----5:R-:W-:Y:S04]  /*7330*/  STL.64 [R1+0x2d8], R156 ;  /* 0x0002d89c01007387 */ /* 0x020fe80000100a00 */
[----:B------:R-:W-:Y:S04]  /*7340*/  STL [R1+0x2d4], R154 ;  /* 0x0002d49a01007387 */ /* 0x000fe80000100800 */
[----:B------:R-:W-:Y:S01]  /*7350*/  STL [R1+0x2d0], R152 ;  /* 0x0002d09801007387 */ /* 0x000fe20000100800 */
[----:B---3--:R-:W-:-:S06]  /*7360*/  WARPGROUP.ARRIVE ;  /* 0x00000000000079c5 */ /* 0x008fcc0000000000 */
[----:B------:R-:W-:Y:S03]  /*7370*/  QGMMA.64x256x32.F32.E4M3.E4M3 R24, gdesc[UR4], R24, UP0, gsb0 ;  /* 0x03e00000041879f3 */ /* 0x000fe6000b800818 */
        /* <DEDUP_REMOVED lines=100> */
[----:B------:R-:W-:Y:S03]  /*79c0*/  QGMMA.64x256x32.F32.E4M3.E4M3 R100, gdesc[UR4], R100, UP0, gsb0 ;  /* 0x03e00000046479f3 */ /* 0x000fe6000b800864 */
        /* <DEDUP_REMOVED lines=96> */
[----:B----4-:R-:W-:-:S07]  /*7fd0*/  WARPGROUP.ARRIVE ;  /* 0x00000000000079c5 */ /* 0x010fce0000000000 */
[----:B------:R-:W-:Y:S03]  /*7fe0*/  QGMMA.64x256x32.F32.E4M3.E4M3 R24, gdesc[UR4], R24, UP0, gsb0 ;  /* 0x03e00000041879f3 */ /* 0x000fe6000b800818 */
[----:B------:R-:W-:Y:S02]  /*7ff0*/  WARPGROUP.DEPBAR.LE gsb0, 0x0 ;  /* 0x00008000000079c5 */ /* 0x000fe40000010000 */
[----:B---3--:R-:W-:Y:S05]  /*8000*/  @!P1 BRA `(.L_x_45) ;  /* 0x0000000000049947 */ /* 0x008fea0003800000 */
[----:B------:R-:W-:Y:S01]  /*8010*/  BPT.TRAP 0x1 ;  /* 0x000000040000795c */ /* 0x000fe20000300000 */
.L_x_45:
[----:B------:R-:W-:Y:S02]  /*8020*/  UISETP.GT.U32.AND UP0, UPT, UR40, 0x1, UPT ;  /* 0x000000012800788c */ /* 0x000fe4000bf04070 */
[----:B------:R-:W-:-:S04]  /*8030*/  ULEA UR4, UR11, UR50, 0x3 ;  /* 0x000000320b047291 */ /* 0x000fc8000f8e183f */
[----:B------:R-:W-:Y:S01]  /*8040*/  UIADD3 UR4, UR4, 0x344c0, URZ ;  /* 0x000344c004047890 */ /* 0x000fe2000fffe03f */
[----:B------:R-:W-:-:S03]  /*8050*/  PLOP3.LUT P0, PT, PT, PT, UP0, 0x80, 0x0 ;  /* 0x000000000000781c */ /* 0x000fc60003f0f008 */
[----:B------:R-:W-:-:S09]  /*8060*/  UPRMT UR4, URZ, 0x654, UR4 ;  /* 0x000006543f047896 */ /* 0x000fd20008000004 */
[----:B------:R-:W-:Y:S01]  /*8070*/  SYNCS.ARRIVE.TRANS64.RED.A1T0 RZ, [UR4], RZ ;  /* 0x000000ffffff79a7 */ /* 0x000fe20008100404 */
[----:B------:R-:W-:Y:S05]  /*8080*/  @P0 BRA `(.L_x_46) ;  /* 0x0000000000040947 */ /* 0x000fea0003800000 */
[----:B------:R-:W-:Y:S01]  /*8090*/  BPT.TRAP 0x1 ;  /* 0x000000040000795c */ /* 0x000fe20000300000 */
.L_x_46:
[----:B------:R-:W-:Y:S01]  /*80a0*/  UIADD3 UR10, UR10, 0x1, URZ ;  /* 0x000000010a0a7890 */ /* 0x000fe2000fffe03f */
[C---:B------:R-:W-:Y:S01]  /*80b0*/  ISETP.GT.AND P0, PT, R2.reuse, 0x1, PT ;  /* 0x000000010200780c */ /* 0x040fe20003f04270 */
[----:B------:R-:W-:Y:S01]  /*80c0*/  UIADD3 UR11, UR11, 0x1, URZ ;  /* 0x000000010b0b7890 */ /* 0x000fe2000fffe03f */
[----:B------:R-:W-:Y:S01]  /*80d0*/  IADD3 R2, R2, -0x1, RZ ;  /* 0xffffffff02027810 */ /* 0x000fe20007ffe0ff */
[----:B------:R-:W-:Y:S02]  /*80e0*/  UISETP.NE.AND UP0, UPT, UR10, 0x8, UPT ;  /* 0x000000080a00788c */ /* 0x000fe4000bf05270 */
[----:B------:R-:W-:Y:S02]  /*80f0*/  UISETP.NE.AND UP1, UPT, UR11, 0x8, UPT ;  /* 0x000000080b00788c */ /* 0x000fe4000bf25270 */
[----:B------:R-:W-:Y:S02]  /*8100*/  USEL UR4, URZ, 0x1, UP0 ;  /* 0x000000013f047887 */ /* 0x000fe40008000000 */
[----:B------:R-:W-:-:S02]  /*8110*/  USEL UR10, UR10, URZ, UP0 ;  /* 0x0000003f0a0a7287 */ /* 0x000fc40008000000 */
[----:B------:R-:W-:Y:S02]  /*8120*/  USEL UR11, UR11, URZ, UP1 ;  /* 0x0000003f0b0b7287 */ /* 0x000fe40008800000 */
[----:B------:R-:W-:Y:S01]  /*8130*/  LOP3.LUT R0, R0, UR4, RZ, 0x3c, !PT ;  /* 0x0000000400007c12 */ /* 0x000fe2000f8e3cff */
[----:B------:R-:W-:Y:S09]  /*8140*/  @P0 BRA `(.L_x_47) ;  /* 0xffffffdc00540947 */ /* 0x000ff2000383ffff */
.L_x_40:
[----:B------:R-:W-:Y:S01]  /*8150*/  ISETP.GE.AND P0, PT, R4, 0x1, PT ;  /* 0x000000010400780c */ /* 0x000fe20003f06270 */
[----:B------:R-:W-:-:S04]  /*8160*/  IMAD.U32 R0, RZ, RZ, UR55 ;  /* 0x00000037ff007e24 */ /* 0x000fc8000f8e00ff */
[----:B------:R1:W-:Y:S08]  /*8170*/  SYNCS.ARRIVE.TRANS64.A1T0 RZ, [R0+UR51], RZ ;  /* 0x000000ff00ff79a7 */ /* 0x0003f00008100033 */
[----:B-1----:R-:W-:Y:S05]  /*8180*/  @!P0 BRA `(.L_x_48) ;  /* 0x0000000000388947 */ /* 0x002fea0003800000 */
[----:B------:R-:W-:-:S06]  /*8190*/  UISETP.NE.AND UP0, UPT, UR48, 0x3, UPT ;  /* 0x000000033000788c */ /* 0x000fcc000bf05270 */
[----:B------:R-:W-:-:S13]  /*81a0*/  PLOP3.LUT P0, PT, PT, PT, UP0, 0x80, 0x0 ;  /* 0x000000000000781c */ /* 0x000fda0003f0f008 */
[----:B------:R-:W-:Y:S05]  /*81b0*/  @!P0 BRA `(.L_x_49) ;  /* 0x0000000000048947 */ /* 0x000fea0003800000 */
[----:B------:R-:W-:Y:S01]  /*81c0*/  BPT.TRAP 0x1 ;  /* 0x000000040000795c */ /* 0x000fe20000300000 */
.L_x_49:
[----:B------:R-:W-:Y:S02]  /*81d0*/  UIADD3 UR9, UR9, UR41, URZ ;  /* 0x0000002909097290 */ /* 0x000fe4000fffe03f */
[----:B------:R-:W-:Y:S02]  /*81e0*/  UISETP.GT.U32.AND UP0, UPT, UR40, 0x1, UPT ;  /* 0x000000012800788c */ /* 0x000fe4000bf04070 */
[----:B------:R-:W-:-:S04]  /*81f0*/  USHF.L.U32 UR9, UR9, 0x3, URZ ;  /* 0x0000000309097899 */ /* 0x000fc8000800063f */
[----:B------:R-:W-:Y:S01]  /*8200*/  ULOP3.LUT UR9, UR9, 0x38, URZ, 0xc0, !UPT ;  /* 0x0000003809097892 */ /* 0x000fe2000f8ec03f */
[----:B------:R-:W-:-:S03]  /*8210*/  PLOP3.LUT P0, PT, PT, PT, UP0, 0x80, 0x0 ;  /* 0x000000000000781c */ /* 0x000fc60003f0f008 */
[----:B------:R-:W-:-:S04]  /*8220*/  UIADD3 UR9, UR50, 0x344c0, UR9 ;  /* 0x000344c032097890 */ /* 0x000fc8000fffe009 */
[----:B------:R-:W-:-:S09]  /*8230*/  UPRMT UR9, URZ, 0x654, UR9 ;  /* 0x000006543f097896 */ /* 0x000fd20008000009 */
[----:B------:R-:W-:Y:S01]  /*8240*/  SYNCS.ARRIVE.TRANS64.RED.A1T0 RZ, [UR9], RZ ;  /* 0x000000ffffff79a7 */ /* 0x000fe20008100409 */
[----:B------:R-:W-:Y:S05]  /*8250*/  @P0 BRA `(.L_x_48) ;  /* 0x0000000000040947 */ /* 0x000fea0003800000 */
[----:B------:R-:W-:Y:S01]  /*8260*/  BPT.TRAP 0x1 ;  /* 0x000000040000795c */ /* 0x000fe20000300000 */
.L_x_48:
[----:B-----5:R-:W-:Y:S02]  /*8270*/  SHF.L.U32 R0, R152, 0x1f, RZ ;  /* 0x0000001f98007819 */ /* 0x020fe400000006ff */
[----:B------:R-:W-:Y:S02]  /*8280*/  R2UR UR4, R4 ;  /* 0x00000000040472ca */ /* 0x000fe400000e0000 */
[----:B------:R-:W1:Y:S11]  /*8290*/  SYNCS.PHASECHK.TRANS64.TRYWAIT P0, [R6+UR47+0x10], R0 ;  /* 0x00001000060075a7 */ /* 0x000e76000800016f */
[----:B------:R-:W-:-:S04]  /*82a0*/  UIADD3 UR4, UR4, 0x3f, URZ ;  /* 0x0000003f04047890 */ /* 0x000fc8000fffe03f */
[----:B------:R-:W-:-:S04]  /*82b0*/  USHF.R.S32.HI UR5, URZ, 0x1f, UR4 ;  /* 0x0000001f3f057899 */ /* 0x000fc80008011404 */
[----:B------:R-:W-:-:S04]  /*82c0*/  ULEA.HI UR5, UR5, UR4, URZ, 0x6 ;  /* 0x0000000405057291 */ /* 0x000fc8000f8f303f */
[----:B------:R-:W-:Y:S01]  /*82d0*/  USHF.R.S32.HI UR5, URZ, 0x6, UR5 ;  /* 0x000000063f057899 */ /* 0x000fe20008011405 */
[----:B-1----:R-:W-:Y:S11]  /*82e0*/  @!P0 BRA `(.L_x_50) ;  /* 0x000000d800248947 */ /* 0x002ff60003800000 */
.L_x_365:
[----:B------:R-:W-:Y:S01]  /*82f0*/  UIADD3 UR41, UR5, UR41, URZ ;  /* 0x0000002905297290 */ /* 0x000fe2000fffe03f */
[----:B------:R-:W-:-:S03]  /*8300*/  LOP3.LUT P0, RZ, R5, 0xff, RZ, 0xc0, !PT ;  /* 0x000000ff05ff7812 */ /* 0x000fc6000780c0ff */
[----:B------:R-:W-:Y:S02]  /*8310*/  USHF.R.U32.HI UR4, URZ, 0x3, UR41 ;  /* 0x000000033f047899 */ /* 0x000fe40008011629 */
[----:B------:R-:W-:Y:S02]  /*8320*/  UISETP.GT.U32.AND UP0, UPT, UR41, 0x7, UPT ;  /* 0x000000072900788c */ /* 0x000fe4000bf04070 */
[----:B------:R-:W-:Y:S02]  /*8330*/  ULOP3.LUT UR4, UR4, 0x1, URZ, 0xc0, !UPT ;  /* 0x0000000104047892 */ /* 0x000fe4000f8ec03f */
[----:B------:R-:W-:Y:S02]  /*8340*/  UISETP.LT.U32.AND UP0, UPT, UR5, 0x8, UP0 ;  /* 0x000000080500788c */ /* 0x000fe40008701070 */
[----:B------:R-:W-:Y:S02]  /*8350*/  UISETP.NE.U32.AND UP1, UPT, UR4, 0x1, UPT ;  /* 0x000000010400788c */ /* 0x000fe4000bf25070 */
[----:B------:R-:W-:-:S02]  /*8360*/  ULOP3.LUT UR41, UR41, 0x7, URZ, 0xc0, !UPT ;  /* 0x0000000729297892 */ /* 0x000fc4000f8ec03f */
[----:B------:R-:W-:Y:S02]  /*8370*/  UISETP.GT.U32.AND UP1, UPT, UR5, 0x7, !UP1 ;  /* 0x000000070500788c */ /* 0x000fe4000cf24070 */
[----:B------:R-:W-:Y:S02]  /*8380*/  USEL UR5, URZ, 0x1, !UP0 ;  /* 0x000000013f057887 */ /* 0x000fe4000c000000 */
[----:B------:R-:W-:-:S04]  /*8390*/  USEL UR4, URZ, 0x1, !UP1 ;  /* 0x000000013f047887 */ /* 0x000fc8000c800000 */
[----:B------:R-:W-:Y:S01]  /*83a0*/  ULOP3.LUT UR42, UR4, UR42, UR5, 0x96, !UPT ;  /* 0x0000002a042a7292 */ /* 0x000fe2000f8e9605 */
[----:B------:R-:W-:Y:S11]  /*83b0*/  @!P0 BRA `(.L_x_51) ;  /* 0x00000000000c8947 */ /* 0x000ff60003800000 */
[----:B------:R-:W-:-:S04]  /*83c0*/  DEPBAR {5,4,3,2,1,0} ;  /* 0x0000003f0000791a */ /* 0x000fc80000000000 */
[----:B------:R3:W-:Y:S02]  /*83d0*/  UTMACCTL.IV [UR36] ;  /* 0x00000000240079b9 */ /* 0x0007e40008000000 */
[----:B---3--:R-:W-:Y:S01]  /*83e0*/  NOP ;  /* 0x0000000000007918 */ /* 0x008fe20000000000 */
.L_x_51:
[----:B------:R-:W-:Y:S01]  /*83f0*/  UIADD3 UR4, UR50, 0x30000, URZ ;  /* 0x0003000032047890 */ /* 0x000fe2000fffe03f */
[----:B------:R-:W-:Y:S02]  /*8400*/  R2UR UR45, R16 ;  /* 0x00000000102d72ca */ /* 0x000fe400000e0000 */
[----:B------:R-:W-:Y:S01]  /*8410*/  R2UR UR46, R17 ;  /* 0x00000000112e72ca */ /* 0x000fe200000e0000 */
[----:B------:R-:W-:-:S06]  /*8420*/  ULOP3.LUT UP0, URZ, UR4, 0x3ff, URZ, 0xc0, !UPT ;  /* 0x000003ff043f7892 */ /* 0x000fcc000f80c03f */
[----:B------:R-:W-:-:S04]  /*8430*/  PLOP3.LUT P0, PT, PT, PT, UP0, 0x80, 0x0 ;  /* 0x000000000000781c */ /* 0x000fc80003f0f008 */
[----:B------:R-:W-:Y:S02]  /*8440*/  USHF.L.U32 UR45, UR45, 0x7, URZ ;  /* 0x000000072d2d7899 */ /* 0x000fe4000800063f */
[----:B------:R-:W-:-:S07]  /*8450*/  USHF.L.U32 UR46, UR46, 0x8, URZ ;  /* 0x000000082e2e7899 */ /* 0x000fce000800063f */
[----:B------:R-:W-:Y:S05]  /*8460*/  @!P0 BRA `(.L_x_52) ;  /* 0x00000000007c8947 */ /* 0x000fea0003800000 */
[----:B------:R-:W-:Y:S01]  /*8470*/  MOV R16, 0x0 ;  /* 0x0000000000107802 */ /* 0x000fe20000000f00 */
[----:B------:R-:W-:Y:S01]  /*8480*/  ULDC.64 UR4, c[0x4][0x68] ;  /* 0x01001a0000047ab9 */ /* 0x000fe20000000a00 */
[----:B------:R-:W-:Y:S01]  /*8490*/  ULDC.64 UR6, c[0x4][0x70] ;  /* 0x01001c0000067ab9 */ /* 0x000fe20000000a00 */
[----:B------:R-:W-:Y:S01]  /*84a0*/  ULDC.64 UR8, c[0x4][0x8] ;  /* 0x0100020000087ab9 */ /* 0x000fe20000000a00 */
[----:B-1----:R1:W3:Y:S01]  /*84b0*/  LDC.64 R2, c[0x4][R16] ;  /* 0x0100000010027b82 */ /* 0x0022e20000000a00 */
[----:B------:R-:W-:Y:S01]  /*84c0*/  MOV R4, UR4 ;  /* 0x0000000400047c02 */ /* 0x000fe20008000f00 */
[----:B------:R-:W-:Y:S01]  /*84d0*/  IMAD.U32 R5, RZ, RZ, UR5 ;  /* 0x00000005ff057e24 */ /* 0x000fe2000f8e00ff */
[----:B------:R-:W-:Y:S01]  /*84e0*/  MOV R6, UR6 ;  /* 0x0000000600067c02 */ /* 0x000fe20008000f00 */
[----:B------:R-:W-:Y:S01]  /*84f0*/  IMAD.U32 R7, RZ, RZ, UR7 ;  /* 0x00000007ff077e24 */ /* 0x000fe2000f8e00ff */
[----:B------:R-:W-:Y:S01]  /*8500*/  MOV R10, UR8 ;  /* 0x00000008000a7c02 */ /* 0x000fe20008000f00 */
[----:B------:R-:W-:Y:S01]  /*8510*/  IMAD.U32 R11, RZ, RZ, UR9 ;  /* 0x00000009ff0b7e24 */ /* 0x000fe2000f8e00ff */
[----:B------:R-:W-:Y:S01]  /*8520*/  MOV R8, 0x70 ;  /* 0x0000007000087802 */ /* 0x000fe20000000f00 */
[----:B------:R-:W-:Y:S01]  /*8530*/  IMAD.MOV.U32 R12, RZ, RZ, 0x1 ;  /* 0x00000001ff0c7424 */ /* 0x000fe200078e00ff */
[----:B-1----:R-:W-:-:S07]  /*8540*/  MOV R13, RZ ;  /* 0x000000ff000d7202 */ /* 0x002fce0000000f00 */
[----:B------:R-:W-:-:S07]  /*8550*/  LEPC R20, `(.L_x_53) ;  /* 0x000000001014794e */ /* 0x000fce0000000000 */
[----:B--23--:R-:W-:Y:S05]  /*8560*/  CALL.ABS.NOINC R2 ;  /* 0x0000000002007343 */ /* 0x00cfea0003c00000 */
.L_x_53:
[----:B------:R1:W2:Y:S01]  /*8570*/  LDC.64 R2, c[0x4][R16] ;  /* 0x0100000010027b82 */ /* 0x0002a20000000a00 */
[----:B------:R-:W-:Y:S01]  /*8580*/  ULDC.64 UR4, c[0x4][0x68] ;  /* 0x01001a0000047ab9 */ /* 0x000fe20000000a00 */
[----:B------:R-:W-:Y:S01]  /*8590*/  ULDC.64 UR6, c[0x4][0x70] ;  /* 0x01001c0000067ab9 */ /* 0x000fe20000000a00 */
[----:B------:R-:W-:Y:S01]  /*85a0*/  ULDC.64 UR8, c[0x4][0x8] ;  /* 0x0100020000087ab9 */ /* 0x000fe20000000a00 */
[----:B------:R-:W-:Y:S01]  /*85b0*/  IMAD.U32 R4, RZ, RZ, UR4 ;  /* 0x00000004ff047e24 */ /* 0x000fe2000f8e00ff */
[----:B------:R-:W-:Y:S01]  /*85c0*/  MOV R5, UR5 ;  /* 0x0000000500057c02 */ /* 0x000fe20008000f00 */
[----:B------:R-:W-:Y:S01]  /*85d0*/  IMAD.U32 R6, RZ, RZ, UR6 ;  /* 0x00000006ff067e24 */ /* 0x000fe2000f8e00ff */
[----:B------:R-:W-:Y:S01]  /*85e0*/  MOV R7, UR7 ;  /* 0x0000000700077c02 */ /* 0x000fe20008000f00 */
[----:B------:R-:W-:Y:S01]  /*85f0*/  IMAD.U32 R10, RZ, RZ, UR8 ;  /* 0x00000008ff0a7e24 */ /* 0x000fe2000f8e00ff */
[----:B------:R-:W-:Y:S01]  /*8600*/  MOV R11, UR9 ;  /* 0x00000009000b7c02 */ /* 0x000fe20008000f00 */
[----:B------:R-:W-:Y:S01]  /*8610*/  IMAD.MOV.U32 R8, RZ, RZ, 0x70 ;  /* 0x00000070ff087424 */ /* 0x000fe200078e00ff */
[----:B------:R-:W-:Y:S01]  /*8620*/  MOV R12, 0x1 ;  /* 0x00000001000c7802 */ /* 0x000fe20000000f00 */
[----:B-1----:R-:W-:-:S07]  /*8630*/  IMAD.MOV.U32 R13, RZ, RZ, RZ ;  /* 0x000000ffff0d7224 */ /* 0x002fce00078e00ff */
[----:B------:R-:W-:-:S07]  /*8640*/  LEPC R20, `(.L_x_52) ;  /* 0x000000001014794e */ /* 0x000fce0000000000 */
[----:B--2---:R-:W-:Y:S05]  /*8650*/  CALL.ABS.NOINC R2 ;  /* 0x0000000002007343 */ /* 0x004fea0003c00000 */
.L_x_52:
[----:B------:R-:W-:Y:S02]  /*8660*/  ULDC.64 UR4, c[0x0][0x590] ;  /* 0x0001640000047ab9 */ /* 0x000fe40000000a00 */
[----:B------:R-:W-:-:S04]  /*8670*/  ISETP.NE.U32.AND P0, PT, RZ, UR4, PT ;  /* 0x00000004ff007c0c */ /* 0x000fc8000bf05070 */
[----:B------:R-:W-:-:S13]  /*8680*/  ISETP.NE.AND.EX P0, PT, RZ, UR5, PT, P0 ;  /* 0x00000005ff007c0c */ /* 0x000fda000bf05300 */
[----:B------:R-:W-:Y:S05]  /*8690*/  @!P0 BRA `(.L_x_54) ;  /* 0x0000000000148947 */ /* 0x000fea0003800000 */
[----:B-1----:R-:W-:-:S04]  /*86a0*/  LEA R2, P0, R18, UR4, 0x3 ;  /* 0x0000000412027c11 */ /* 0x002fc8000f8018ff */
[----:B------:R-:W-:-:S06]  /*86b0*/  LEA.HI.X R3, R18, UR5, R19, 0x3, P0 ;  /* 0x0000000512037c11 */ /* 0x000fcc00080f1c13 */
[----:B------:R-:W3:Y:S04]  /*86c0*/  LDG.E.64 R2, desc[UR38][R2.64] ;  /* 0x0000002602027981 */ /* 0x000ee8000c1e1b00 */
[----:B---3--:R3:W5:Y:S01]  /*86d0*/  LD.E R0, desc[UR38][R2.64] ;  /* 0x0000002602007980 */ /* 0x008762000c101900 */
[----:B------:R-:W-:Y:S05]  /*86e0*/  BRA `(.L_x_55) ;  /* 0x0000000000307947 */ /* 0x000fea0003800000 */
.L_x_54:
[----:B------:R-:W-:Y:S02]  /*86f0*/  ULDC.64 UR4, c[0x0][0x588] ;  /* 0x0001620000047ab9 */ /* 0x000fe40000000a00 */
[----:B------:R-:W-:-:S04]  /*8700*/  ISETP.NE.U32.AND P0, PT, RZ, UR4, PT ;  /* 0x00000004ff007c0c */ /* 0x000fc8000bf05070 */
[----:B------:R-:W-:-:S13]  /*8710*/  ISETP.NE.AND.EX P0, PT, RZ, UR5, PT, P0 ;  /* 0x00000005ff007c0c */ /* 0x000fda000bf05300 */
[----:B------:R-:W-:Y:S05]  /*8720*/  @!P0 BRA `(.L_x_56) ;  /* 0x0000000000188947 */ /* 0x000fea0003800000 */
[----:B------:R-:W3:Y:S01]  /*8730*/  LDC.64 R4, c[0x0][0x588] ;  /* 0x00016200ff047b82 */ /* 0x000ee20000000a00 */
[----:B------:R-:W-:Y:S02]  /*8740*/  ULDC UR4, c[0x0][0x598] ;  /* 0x0001660000047ab9 */ /* 0x000fe40000000800 */
[----:B-1----:R-:W-:-:S04]  /*8750*/  IMAD R2, R18, UR4, RZ ;  /* 0x0000000412027c24 */ /* 0x002fc8000f8e02ff */
[----:B---3--:R-:W-:-:S05]  /*8760*/  IMAD.WIDE R2, R2, 0x4, R4 ;  /* 0x0000000402027825 */ /* 0x008fca00078e0204 */
[----:B------:R1:W5:Y:S01]  /*8770*/  LDG.E R0, desc[UR38][R2.64] ;  /* 0x0000002602007981 */ /* 0x000362000c1e1900 */
[----:B------:R-:W-:Y:S05]  /*8780*/  BRA `(.L_x_55) ;  /* 0x0000000000087947 */ /* 0x000fea0003800000 */
.L_x_56:
[----:B------:R-:W-:Y:S02]  /*8790*/  ULDC UR4, c[0x0][0x580] ;  /* 0x0001600000047ab9 */ /* 0x000fe40000000800 */
[----:B-1----:R-:W-:-:S07]  /*87a0*/  MOV R0, UR4 ;  /* 0x0000000400007c02 */ /* 0x002fce0008000f00 */
.L_x_55:
[----:B------:R-:W-:Y:S02]  /*87b0*/  ULDC.64 UR4, c[0x0][0x5b8] ;  /* 0x00016e0000047ab9 */ /* 0x000fe40000000a00 */
[----:B------:R-:W-:-:S04]  /*87c0*/  ISETP.NE.U32.AND P0, PT, RZ, UR4, PT ;  /* 0x00000004ff007c0c */ /* 0x000fc8000bf05070 */
[----:B------:R-:W-:-:S13]  /*87d0*/  ISETP.NE.AND.EX P0, PT, RZ, UR5, PT, P0 ;  /* 0x00000005ff007c0c */ /* 0x000fda000bf05300 */
[----:B------:R-:W-:Y:S05]  /*87e0*/  @!P0 BRA `(.L_x_57) ;  /* 0x0000000000148947 */ /* 0x000fea0003800000 */
[----:B-1-3--:R-:W-:-:S04]  /*87f0*/  LEA R2, P0, R18, UR4, 0x3 ;  /* 0x0000000412027c11 */ /* 0x00afc8000f8018ff */
[----:B------:R-:W-:-:S06]  /*8800*/  LEA.HI.X R3, R18, UR5, R19, 0x3, P0 ;  /* 0x0000000512037c11 */ /* 0x000fcc00080f1c13 */
[----:B------:R-:W3:Y:S04]  /*8810*/  LDG.E.64 R2, desc[UR38][R2.64] ;  /* 0x0000002602027981 */ /* 0x000ee8000c1e1b00 */
[----:B---3--:R1:W5:Y:S01]  /*8820*/  LD.E R2, desc[UR38][R2.64] ;  /* 0x0000002602027980 */ /* 0x008362000c101900 */
[----:B------:R-:W-:Y:S05]  /*8830*/  BRA `(.L_x_58) ;  /* 0x0000000000307947 */ /* 0x000fea0003800000 */
.L_x_57:
[----:B------:R-:W-:Y:S02]  /*8840*/  ULDC.64 UR4, c[0x0][0x5b0] ;  /* 0x00016c0000047ab9 */ /* 0x000fe40000000a00 */
[----:B------:R-:W-:-:S04]  /*8850*/  ISETP.NE.U32.AND P0, PT, RZ, UR4, PT ;  /* 0x00000004ff007c0c */ /* 0x000fc8000bf05070 */
[----:B------:R-:W-:-:S13]  /*8860*/  ISETP.NE.AND.EX P0, PT, RZ, UR5, PT, P0 ;  /* 0x00000005ff007c0c */ /* 0x000fda000bf05300 */
[----:B------:R-:W-:Y:S05]  /*8870*/  @!P0 BRA `(.L_x_59) ;  /* 0x0000000000188947 */ /* 0x000fea0003800000 */
[----:B------:R-:W4:Y:S01]  /*8880*/  LDC.64 R4, c[0x0][0x5b0] ;  /* 0x00016c00ff047b82 */ /* 0x000f220000000a00 */
[----:B------:R-:W-:Y:S02]  /*8890*/  ULDC UR4, c[0x0][0x5c0] ;  /* 0x0001700000047ab9 */ /* 0x000fe40000000800 */
[----:B-1-3--:R-:W-:-:S04]  /*88a0*/  IMAD R2, R18, UR4, RZ ;  /* 0x0000000412027c24 */ /* 0x00afc8000f8e02ff */
[----:B----4-:R-:W-:-:S06]  /*88b0*/  IMAD.WIDE R2, R2, 0x4, R4 ;  /* 0x0000000402027825 */ /* 0x010fcc00078e0204 */
[----:B------:R3:W5:Y:S01]  /*88c0*/  LDG.E R2, desc[UR38][R2.64] ;  /* 0x0000002602027981 */ /* 0x000762000c1e1900 */
[----:B------:R-:W-:Y:S05]  /*88d0*/  BRA `(.L_x_58) ;  /* 0x0000000000087947 */ /* 0x000fea0003800000 */
.L_x_59:
[----:B------:R-:W-:Y:S02]  /*88e0*/  ULDC UR4, c[0x0][0x5a8] ;  /* 0x00016a0000047ab9 */ /* 0x000fe40000000800 */
[----:B-1-3--:R-:W-:-:S07]  /*88f0*/  IMAD.U32 R2, RZ, RZ, UR4 ;  /* 0x00000004ff027e24 */ /* 0x00afce000f8e00ff */
.L_x_58:
[----:B------:R-:W-:Y:S01]  /*8900*/  ISETP.GT.U32.AND P0, PT, R157, 0x3e, PT ;  /* 0x0000003e9d00780c */ /* 0x000fe20003f04070 */
[----:B------:R-:W-:Y:S01]  /*8910*/  BSSY B0, `(.L_x_60) ;  /* 0x0000007000007945 */ /* 0x000fe20003800000 */
[----:B------:R-:W-:-:S11]  /*8920*/  PRMT R16, RZ, 0x7610, R16 ;  /* 0x00007610ff107816 */ /* 0x000fd60000000010 */
[----:B------:R-:W-:Y:S05]  /*8930*/  @P0 BRA `(.L_x_61) ;  /* 0x0000000000100947 */ /* 0x000fea0003800000 */
[----:B------:R-:W-:-:S03]  /*8940*/  UMOV UR4, 0xffffffff ;  /* 0xffffffff00047882 */ /* 0x000fc60000000000 */
[----:B------:R-:W-:Y:S05]  /*8950*/  BRA.DIV UR4, `(.L_x_62) ;  /* 0x000000d204a47947 */ /* 0x000fea000b800000 */
[----:B------:R-:W-:-:S13]  /*8960*/  ELECT P6, URZ, PT ;  /* 0x00000000003f782f */ /* 0x000fda00038c0000 */
.L_x_367:
[----:B------:R-:W-:-:S07]  /*8970*/  SEL R16, RZ, 0x1, !P6 ;  /* 0x00000001ff107807 */ /* 0x000fce0007000000 */
.L_x_61:
[----:B------:R-:W-:Y:S05]  /*8980*/  BSYNC B0 ;  /* 0x0000000000007941 */ /* 0x000fea0003800000 */
.L_x_60:
[----:B-1-3--:R-:W-:-:S04]  /*8990*/  MOV R3, UR54 ;  /* 0x0000003600037c02 */ /* 0x00afc80008000f00 */
[----:B------:R-:W-:-:S13]  /*89a0*/  ISETP.NE.AND P0, PT, R3, 0x3, PT ;  /* 0x000000030300780c */ /* 0x000fda0003f05270 */
[----:B------:R-:W-:Y:S05]  /*89b0*/  @!P0 BRA `(.L_x_63) ;  /* 0x0000000000048947 */ /* 0x000fea0003800000 */
[----:B------:R-:W-:Y:S01]  /*89c0*/  BPT.TRAP 0x1 ;  /* 0x000000040000795c */ /* 0x000fe20000300000 */
.L_x_63:
[----:B------:R-:W-:Y:S02]  /*89d0*/  SHF.L.U32 R158, RZ, 0x1f, RZ ;  /* 0x0000001fff9e7819 */ /* 0x000fe400000006ff */
[----:B-----5:R-:W-:Y:S02]  /*89e0*/  FSETP.NEU.AND P1, PT, R0, RZ, PT ;  /* 0x000000ff0000720b */ /* 0x020fe40003f2d000 */
[----:B------:R-:W1:Y:S02]  /*89f0*/  SYNCS.PHASECHK.TRANS64.TRYWAIT P2, [UR50+0x34500], R158 ;  /* 0x0345009eff0075a7 */ /* 0x000e640008040172 */
[----:B-1----:R-:W-:Y:S09]  /*8a00*/  @!P2 BRA `(.L_x_64) ;  /* 0x000000d00090a947 */ /* 0x002ff20003800000 */
.L_x_368:
[----:B-1----:R-:W3:Y:S04]  /*8a10*/  LDL.LU R3, [R1] ;  /* 0x0000000001037983 */ /* 0x002ee80000300800 */
[----:B------:R-:W4:Y:S04]  /*8a20*/  LDL.LU R7, [R1+0x4] ;  /* 0x0000040001077983 */ /* 0x000f280000300800 */
[----:B------:R-:W5:Y:S01]  /*8a30*/  LDL.LU R6, [R1+0x8] ;  /* 0x0000080001067983 */ /* 0x000f620000300800 */
[----:B------:R-:W-:Y:S01]  /*8a40*/  IMAD.MOV.U32 R8, RZ, RZ, RZ ;  /* 0x000000ffff087224 */ /* 0x000fe200078e00ff */
[----:B------:R-:W-:Y:S01]  /*8a50*/  @P1 LEA R4, R156, UR50, 0x1 ;  /* 0x000000329c041c11 */ /* 0x000fe2000f8e08ff */
[----:B------:R-:W-:Y:S05]  /*8a60*/  @P1 WARPSYNC.ALL ;  /* 0x0000000000001948 */ /* 0x000fea0003800000 */
[----:B------:R-:W1:Y:S01]  /*8a70*/  @P1 LDSM.16.MT88.4 R8, [R4+0x30000] ;  /* 0x030000000408183b */ /* 0x000e620000004200 */
[----:B------:R-:W-:Y:S01]  /*8a80*/  BSSY B0, `(.L_x_65) ;  /* 0x000000f000007945 */ /* 0x000fe20003800000 */
[----:B-1----:R-:W-:-:S02]  /*8a90*/  HADD2.F32 R5, -RZ, R8.H0_H0 ;  /* 0x20000008ff057230 */ /* 0x002fc40000004100 */
[----:B---3--:R-:W-:-:S04]  /*8aa0*/  FMUL R3, R3, R2 ;  /* 0x0000000203037220 */ /* 0x008fc80000400000 */
[----:B------:R-:W-:Y:S01]  /*8ab0*/  FFMA R5, R5, R0, R3 ;  /* 0x0000000005057223 */ /* 0x000fe20000000003 */
[----:B------:R-:W-:Y:S02]  /*8ac0*/  HADD2.F32 R3, -RZ, R8.H1_H1 ;  /* 0x30000008ff037230 */ /* 0x000fe40000004100 */
[-C--:B----4-:R-:W-:Y:S01]  /*8ad0*/  FMUL R12, R7, R2.reuse ;  /* 0x00000002070c7220 */ /* 0x090fe20000400000 */
[----:B-----5:R-:W-:-:S03]  /*8ae0*/  FMUL R13, R6, R2 ;  /* 0x00000002060d7220 */ /* 0x020fc60000400000 */
[----:B------:R-:W-:-:S05]  /*8af0*/  FFMA R12, R3, R0, R12 ;  /* 0x00000000030c7223 */ /* 0x000fca000000000c */
[----:B------:R-:W-:Y:S02]  /*8b00*/  F2FP.F16.F32.PACK_AB R12, R12, R5 ;  /* 0x000000050c0c723e */ /* 0x000fe400000000ff */
[----:B------:R-:W1:Y:S01]  /*8b10*/  @P1 LDSM.16.MT88.4 R4, [R4+0x30800] ;  /* 0x030800000404183b */ /* 0x000e620000004200 */
[----:B------:R-:W-:Y:S05]  /*8b20*/  @P1 BRA `(.L_x_66) ;  /* 0x0000000000101947 */ /* 0x000fea0003800000 */
[----:B------:R-:W-:Y:S02]  /*8b30*/  MOV R9, RZ ;  /* 0x000000ff00097202 */ /* 0x000fe40000000f00 */
[----:B------:R-:W-:Y:S02]  /*8b40*/  CS2R R10, SRZ ;  /* 0x00000000000a7805 */ /* 0x000fe4000001ff00 */
[----:B-1----:R-:W-:Y:S02]  /*8b50*/  CS2R R4, SRZ ;  /* 0x0000000000047805 */ /* 0x002fe4000001ff00 */
[----:B------:R-:W-:-:S07]  /*8b60*/  CS2R R6, SRZ ;  /* 0x0000000000067805 */ /* 0x000fce000001ff00 */
.L_x_66:
[----:B------:R-:W-:Y:S05]  /*8b70*/  BSYNC B0 ;  /* 0x0000000000007941 */ /* 0x000fea0003800000 */
.L_x_65:
[----:B------:R-:W3:Y:S04]  /*8b80*/  LDL.LU R163, [R1+0xc] ;  /* 0x00000c0001a37983 */ /* 0x000ee80000300800 */
[----:B------:R-:W4:Y:S04]  /*8b90*/  LDL.LU R18, [R1+0x10] ;  /* 0x0000100001127983 */ /* 0x000f280000300800 */
[----:B------:R-:W5:Y:S04]  /*8ba0*/  LDL.LU R17, [R1+0x14] ;  /* 0x0000140001117983 */ /* 0x000f680000300800 */
[----:B------:R-:W2:Y:S04]  /*8bb0*/  LDL.LU R15, [R1+0x18] ;  /* 0x00001800010f7983 */ /* 0x000ea80000300800 */
        /* <DEDUP_REMOVED lines=8> */
[----:B------:R-:W2:Y:S01]  /*8c40*/  LDL.LU R155, [R1+0x3c] ;  /* 0x00003c00019b7983 */ /* 0x000ea20000300800 */
[--C-:B------:R-:W-:Y:S01]  /*8c50*/  HADD2.F32 R3, -RZ, R9.reuse.H0_H0 ;  /* 0x20000009ff037230 */ /* 0x100fe20000004100 */
[----:B------:R-:W-:Y:S05]  /*8c60*/  WARPSYNC.ALL ;  /* 0x0000000000007948 */ /* 0x000fea0003800000 */
[----:B------:R-:W-:Y:S01]  /*8c70*/  FFMA R14, R3, R0, R13 ;  /* 0x00000000030e7223 */ /* 0x000fe2000000000d */
[----:B------:R-:W-:Y:S01]  /*8c80*/  HADD2.F32 R3, -RZ, R9.H1_H1 ;  /* 0x30000009ff037230 */ /* 0x000fe20000004100 */
[----:B------:R-:W-:Y:S01]  /*8c90*/  PRMT R16, R16, 0x9910, RZ ;  /* 0x0000991010107816 */ /* 0x000fe200000000ff */
[----:B------:R-:W-:Y:S01]  /*8ca0*/  BSSY B0, `(.L_x_67) ;  /* 0x000003f000007945 */ /* 0x000fe20003800000 */
[----:B---3--:R-:W-:-:S04]  /*8cb0*/  FMUL R13, R163, R2 ;  /* 0x00000002a30d7220 */ /* 0x008fc80000400000 */
[----:B------:R-:W-:Y:S01]  /*8cc0*/  FFMA R13, R3, R0, R13 ;  /* 0x00000000030d7223 */ /* 0x000fe2000000000d */
[----:B----4-:R-:W-:-:S04]  /*8cd0*/  FMUL R3, R18, R2 ;  /* 0x0000000212037220 */ /* 0x010fc80000400000 */
[----:B------:R-:W-:Y:S01]  /*8ce0*/  F2FP.F16.F32.PACK_AB R13, R13, R14 ;  /* 0x0000000e0d0d723e */ /* 0x000fe200000000ff */
[----:B------:R-:W-:-:S05]  /*8cf0*/  HADD2.F32 R14, -RZ, R10.H0_H0 ;  /* 0x2000000aff0e7230 */ /* 0x000fca0000004100 */
[----:B------:R-:W-:Y:S01]  /*8d00*/  FFMA R18, R14, R0, R3 ;  /* 0x000000000e127223 */ /* 0x000fe20000000003 */
[----:B------:R-:W-:Y:S02]  /*8d10*/  HADD2.F32 R14, -RZ, R10.H1_H1 ;  /* 0x3000000aff0e7230 */ /* 0x000fe40000004100 */
[----:B-----5:R-:W-:-:S04]  /*8d20*/  FMUL R3, R17, R2 ;  /* 0x0000000211037220 */ /* 0x020fc80000400000 */
[----:B------:R-:W-:Y:S01]  /*8d30*/  FFMA R17, R14, R0, R3 ;  /* 0x000000000e117223 */ /* 0x000fe20000000003 */
[----:B------:R-:W-:Y:S02]  /*8d40*/  HADD2.F32 R14, -RZ, R11.H0_H0 ;  /* 0x2000000bff0e7230 */ /* 0x000fe40000004100 */
[----:B--2---:R-:W-:-:S04]  /*8d50*/  FMUL R3, R15, R2 ;  /* 0x000000020f037220 */ /* 0x004fc80000400000 */
[----:B------:R-:W-:Y:S01]  /*8d60*/  FFMA R15, R14, R0, R3 ;  /* 0x000000000e0f7223 */ /* 0x000fe20000000003 */
[----:B------:R-:W-:Y:S02]  /*8d70*/  HADD2.F32 R14, -RZ, R11.H1_H1 ;  /* 0x3000000bff0e7230 */ /* 0x000fe40000004100 */
[----:B------:R-:W-:-:S04]  /*8d80*/  FMUL R3, R162, R2 ;  /* 0x00000002a2037220 */ /* 0x000fc80000400000 */
[----:B------:R-:W-:Y:S01]  /*8d90*/  FFMA R3, R14, R0, R3 ;  /* 0x000000000e037223 */ /* 0x000fe20000000003 */
[----:B------:R-:W-:-:S04]  /*8da0*/  F2FP.F16.F32.PACK_AB R14, R17, R18 ;  /* 0x00000012110e723e */ /* 0x000fc800000000ff */
[----:B------:R-:W-:Y:S02]  /*8db0*/  F2FP.F16.F32.PACK_AB R15, R3, R15 ;  /* 0x0000000f030f723e */ /* 0x000fe400000000ff */
[----:B------:R-:W-:-:S05]  /*8dc0*/  LEA R3, R156, UR50, 0x1 ;  /* 0x000000329c037c11 */ /* 0x000fca000f8e08ff */
[----:B------:R1:W-:Y:S02]  /*8dd0*/  STSM.16.MT88.4 [R3+0x30000], R12 ;  /* 0x0300000c03007844 */ /* 0x0003e40000004200 */
[--C-:B-1----:R-:W-:Y:S02]  /*8de0*/  HADD2.F32 R13, -RZ, R4.reuse.H1_H1 ;  /* 0x30000004ff0d7230 */ /* 0x102fe40000004100 */
[-C--:B------:R-:W-:Y:S01]  /*8df0*/  FMUL R12, R21, R2.reuse ;  /* 0x00000002150c7220 */ /* 0x080fe20000400000 */
[----:B------:R-:W-:Y:S02]  /*8e00*/  HADD2.F32 R14, -RZ, R4.H0_H0 ;  /* 0x20000004ff0e7230 */ /* 0x000fe40000004100 */
[----:B------:R-:W-:Y:S01]  /*8e10*/  FMUL R15, R153, R2 ;  /* 0x00000002990f7220 */ /* 0x000fe20000400000 */
[-C--:B------:R-:W-:Y:S01]  /*8e20*/  FFMA R21, R13, R0.reuse, R12 ;  /* 0x000000000d157223 */ /* 0x080fe2000000000c */
[--C-:B------:R-:W-:Y:S02]  /*8e30*/  HADD2.F32 R13, -RZ, R5.reuse.H1_H1 ;  /* 0x30000005ff0d7230 */ /* 0x100fe40000004100 */
[----:B------:R-:W-:Y:S01]  /*8e40*/  FFMA R153, R14, R0, R15 ;  /* 0x000000000e997223 */ /* 0x000fe2000000000f */
[----:B------:R-:W-:Y:S01]  /*8e50*/  FMUL R12, R19, R2 ;  /* 0x00000002130c7220 */ /* 0x000fe20000400000 */
[----:B------:R-:W-:-:S02]  /*8e60*/  HADD2.F32 R14, -RZ, R5.H0_H0 ;  /* 0x20000005ff0e7230 */ /* 0x000fc40000004100 */
[----:B------:R-:W-:Y:S01]  /*8e70*/  FMUL R15, R20, R2 ;  /* 0x00000002140f7220 */ /* 0x000fe20000400000 */
[-C--:B------:R-:W-:Y:S01]  /*8e80*/  FFMA R19, R13, R0.reuse, R12 ;  /* 0x000000000d137223 */ /* 0x080fe2000000000c */
[--C-:B------:R-:W-:Y:S02]  /*8e90*/  HADD2.F32 R13, -RZ, R6.reuse.H1_H1 ;  /* 0x30000006ff0d7230 */ /* 0x100fe40000004100 */
[----:B------:R-:W-:Y:S01]  /*8ea0*/  FFMA R20, R14, R0, R15 ;  /* 0x000000000e147223 */ /* 0x000fe2000000000f */
[-C--:B------:R-:W-:Y:S01]  /*8eb0*/  FMUL R12, R160, R2.reuse ;  /* 0x00000002a00c7220 */ /* 0x080fe20000400000 */
[----:B------:R-:W-:Y:S02]  /*8ec0*/  HADD2.F32 R14, -RZ, R6.H0_H0 ;  /* 0x20000006ff0e7230 */ /* 0x000fe40000004100 */
[----:B------:R-:W-:Y:S01]  /*8ed0*/  FMUL R15, R161, R2 ;  /* 0x00000002a10f7220 */ /* 0x000fe20000400000 */
[----:B------:R-:W-:Y:S01]  /*8ee0*/  FFMA R17, R13, R0, R12 ;  /* 0x000000000d117223 */ /* 0x000fe2000000000c */
[----:B------:R-:W-:-:S02]  /*8ef0*/  HADD2.F32 R13, -RZ, R7.H0_H0 ;  /* 0x20000007ff0d7230 */ /* 0x000fc40000004100 */
[----:B------:R-:W-:Y:S01]  /*8f00*/  FFMA R18, R14, R0, R15 ;  /* 0x000000000e127223 */ /* 0x000fe2000000000f */
[----:B------:R-:W-:Y:S02]  /*8f10*/  HADD2.F32 R12, -RZ, R7.H1_H1 ;  /* 0x30000007ff0c7230 */ /* 0x000fe40000004100 */
[-C--:B------:R-:W-:Y:S01]  /*8f20*/  FMUL R14, R159, R2.reuse ;  /* 0x000000029f0e7220 */ /* 0x080fe20000400000 */
[----:B------:R-:W-:Y:S01]  /*8f30*/  FMUL R15, R155, R2 ;  /* 0x000000029b0f7220 */ /* 0x000fe20000400000 */
[----:B------:R-:W-:Y:S02]  /*8f40*/  IMAD.MOV.U32 R155, RZ, RZ, R16 ;  /* 0x000000ffff9b7224 */ /* 0x000fe400078e0010 */
[-C--:B------:R-:W-:Y:S01]  /*8f50*/  FFMA R16, R13, R0.reuse, R14 ;  /* 0x000000000d107223 */ /* 0x080fe2000000000e */
[----:B------:R-:W-:Y:S01]  /*8f60*/  FFMA R15, R12, R0, R15 ;  /* 0x000000000c0f7223 */ /* 0x000fe2000000000f */
[----:B------:R-:W-:Y:S02]  /*8f70*/  F2FP.F16.F32.PACK_AB R12, R21, R153 ;  /* 0x00000099150c723e */ /* 0x000fe400000000ff */
[----:B------:R-:W-:-:S02]  /*8f80*/  F2FP.F16.F32.PACK_AB R13, R19, R20 ;  /* 0x00000014130d723e */ /* 0x000fc400000000ff */
[----:B------:R-:W-:Y:S02]  /*8f90*/  F2FP.F16.F32.PACK_AB R14, R17, R18 ;  /* 0x00000012110e723e */ /* 0x000fe400000000ff */
[----:B------:R-:W-:Y:S02]  /*8fa0*/  F2FP.F16.F32.PACK_AB R15, R15, R16 ;  /* 0x000000100f0f723e */ /* 0x000fe400000000ff */
[----:B------:R-:W-:-:S03]  /*8fb0*/  ISETP.NE.AND P2, PT, R155, RZ, PT ;  /* 0x000000ff9b00720c */ /* 0x000fc60003f45270 */
[----:B------:R1:W-:Y:S01]  /*8fc0*/  STSM.16.MT88.4 [R3+0x30800], R12 ;  /* 0x0308000c03007844 */ /* 0x0003e20000004200 */
[----:B------:R-:W-:Y:S01]  /*8fd0*/  @!PT LDS RZ, [RZ] ;  /* 0x00000000fffff984 */ /* 0x000fe20000000800 */
[----:B------:R-:W-:Y:S01]  /*8fe0*/  @!PT LDS RZ, [RZ] ;  /* 0x00000000fffff984 */ /* 0x000fe20000000800 */
[----:B------:R-:W-:Y:S01]  /*8ff0*/  @!PT LDS RZ, [RZ] ;  /* 0x00000000fffff984 */ /* 0x000fe20000000800 */
[----:B------:R-:W-:Y:S01]  /*9000*/  @!PT LDS RZ, [RZ] ;  /* 0x00000000fffff984 */ /* 0x000fe20000000800 */
[----:B------:R2:W-:Y:S06]  /*9010*/  MEMBAR.ALL.CTA ;  /* 0x0000000000007992 */ /* 0x0005ec0000008000 */
[----:B--2---:R-:W2:Y:S02]  /*9020*/  FENCE.VIEW.ASYNC.S ;  /* 0x00000000000073c6 */ /* 0x004ea40000000000 */
[----:B--2---:R-:W-:Y:S06]  /*9030*/  BAR.SYNC.DEFER_BLOCKING 0x1, 0x80 ;  /* 0x0042000000007b1d */ /* 0x004fec0000010000 */
[----:B------:R-:W-:Y:S05]  /*9040*/  @!P2 BRA `(.L_x_68) ;  /* 0x000000000010a947 */ /* 0x000fea0003800000 */
[----:B------:R-:W-:-:S09]  /*9050*/  UIADD3 UR44, UR50, 0x30000, URZ ;  /* 0x00030000322c7890 */ /* 0x000fd2000fffe03f */
[----:B------:R2:W-:Y:S01]  /*9060*/  UTMASTG.2D [UR44], [UR36] ;  /* 0x0000002c240073b5 */ /* 0x0005e20008008000 */
[----:B------:R0:W-:Y:S01]  /*9070*/  UTMACMDFLUSH ;  /* 0x00000000000079b7 */ /* 0x0001e20000000000 */
[----:B--2---:R-:W-:-:S04]  /*9080*/  DEPBAR.LE SB0, 0x1 ;  /* 0x000080400000791a */ /* 0x004fc80000000000 */
.L_x_68:
[----:B------:R-:W-:Y:S05]  /*9090*/  BSYNC B0 ;  /* 0x0000000000007941 */ /* 0x000fea0003800000 */
.L_x_67:
[----:B------:R-:W-:Y:S06]  /*90a0*/  BAR.SYNC.DEFER_BLOCKING 0x1, 0x80 ;  /* 0x0042000000007b1d */ /* 0x000fec0000010000 */
[----:B------:R-:W-:Y:S05]  /*90b0*/  @!P0 BRA `(.L_x_69) ;  /* 0x0000000000048947 */ /* 0x000fea0003800000 */
[----:B------:R-:W-:Y:S01]  /*90c0*/  BPT.TRAP 0x1 ;  /* 0x000000040000795c */ /* 0x000fe20000300000 */
.L_x_69:
[----:B------:R-:W2:Y:S02]  /*90d0*/  SYNCS.PHASECHK.TRANS64.TRYWAIT P3, [UR50+0x34508], R158 ;  /* 0x0345089eff0075a7 */ /* 0x000ea40008060172 */
[----:B--2---:R-:W-:Y:S05]  /*90e0*/  @!P3 BRA `(.L_x_70) ;  /* 0x000000c800f0b947 */ /* 0x004fea0003800000 */
.L_x_369:
[----:B------:R-:W-:Y:S05]  /*90f0*/  @P1 WARPSYNC.ALL ;  /* 0x0000000000001948 */ /* 0x000fea0003800000 */
[----:B------:R-:W2:Y:S01]  /*9100*/  @P1 LDSM.16.MT88.4 R8, [R3+0x31000] ;  /* 0x031000000308183b */ /* 0x000ea20000004200 */
[-C--:B------:R-:W-:Y:S01]  /*9110*/  FMUL R28, R28, R2.reuse ;  /* 0x000000021c1c7220 */ /* 0x080fe20000400000 */
[-C--:B------:R-:W-:Y:S01]  /*9120*/  FMUL R29, R29, R2.reuse ;  /* 0x000000021d1d7220 */ /* 0x080fe20000400000 */
[-C--:B------:R-:W-:Y:S01]  /*9130*/  FMUL R24, R24, R2.reuse ;  /* 0x0000000218187220 */ /* 0x080fe20000400000 */
[----:B------:R-:W3:Y:S01]  /*9140*/  @P1 LDSM.16.MT88.4 R4, [R3+0x31800] ;  /* 0x031800000304183b */ /* 0x000ee20000004200 */
[-C--:B------:R-:W-:Y:S01]  /*9150*/  FMUL R26, R26, R2.reuse ;  /* 0x000000021a1a7220 */ /* 0x080fe20000400000 */
[-C--:B------:R-:W-:Y:S01]  /*9160*/  FMUL R30, R30, R2.reuse ;  /* 0x000000021e1e7220 */ /* 0x080fe20000400000 */
[-C--:B------:R-:W-:Y:S01]  /*9170*/  FMUL R25, R25, R2.reuse ;  /* 0x0000000219197220 */ /* 0x080fe20000400000 */
[-C--:B------:R-:W-:Y:S01]  /*9180*/  FMUL R27, R27, R2.reuse ;  /* 0x000000021b1b7220 */ /* 0x080fe20000400000 */
[-C--:B-1----:R-:W-:Y:S01]  /*9190*/  FMUL R15, R31, R2.reuse ;  /* 0x000000021f0f7220 */ /* 0x082fe20000400000 */
[----:B------:R-:W-:Y:S05]  /*91a0*/  WARPSYNC.ALL ;  /* 0x0000000000007948 */ /* 0x000fea0003800000 */
[-C--:B------:R-:W-:Y:S01]  /*91b0*/  FMUL R32, R32, R2.reuse ;  /* 0x0000000220207220 */ /* 0x080fe20000400000 */
[-C--:B------:R-:W-:Y:S01]  /*91c0*/  FMUL R33, R33, R2.reuse ;  /* 0x0000000221217220 */ /* 0x080fe20000400000 */
[-C--:B------:R-:W-:Y:S01]  /*91d0*/  FMUL R34, R34, R2.reuse ;  /* 0x0000000222227220 */ /* 0x080fe20000400000 */
[-C--:B------:R-:W-:Y:S01]  /*91e0*/  FMUL R35, R35, R2.reuse ;  /* 0x0000000223237220 */ /* 0x080fe20000400000 */
[-C--:B------:R-:W-:Y:S01]  /*91f0*/  FMUL R36, R36, R2.reuse ;  /* 0x0000000224247220 */ /* 0x080fe20000400000 */
[-C--:B------:R-:W-:Y:S01]  /*9200*/  FMUL R37, R37, R2.reuse ;  /* 0x0000000225257220 */ /* 0x080fe20000400000 */
[-C--:B------:R-:W-:Y:S01]  /*9210*/  FMUL R38, R38, R2.reuse ;  /* 0x0000000226267220 */ /* 0x080fe20000400000 */
[----:B------:R-:W-:Y:S01]  /*9220*/  FMUL R39, R39, R2 ;  /* 0x0000000227277220 */ /* 0x000fe20000400000 */
[----:B------:R-:W-:Y:S01]  /*9230*/  BSSY B0, `(.L_x_71) ;  /* 0x0000039000007945 */ /* 0x000fe20003800000 */
[----:B--2---:R-:W-:-:S02]  /*9240*/  HADD2.F32 R14, -RZ, R10.H0_H0 ;  /* 0x2000000aff0e7230 */ /* 0x004fc40000004100 */
[----:B------:R-:W-:Y:S02]  /*9250*/  HADD2.F32 R12, -RZ, R8.H0_H0 ;  /* 0x20000008ff0c7230 */ /* 0x000fe40000004100 */
[--C-:B------:R-:W-:Y:S02]  /*9260*/  HADD2.F32 R13, -RZ, R9.reuse.H0_H0 ;  /* 0x20000009ff0d7230 */ /* 0x100fe40000004100 */
[-C--:B------:R-:W-:Y:S01]  /*9270*/  FFMA R28, R14, R0.reuse, R28 ;  /* 0x000000000e1c7223 */ /* 0x080fe2000000001c */
[----:B------:R-:W-:Y:S02]  /*9280*/  HADD2.F32 R14, -RZ, R10.H1_H1 ;  /* 0x3000000aff0e7230 */ /* 0x000fe40000004100 */
[-C--:B------:R-:W-:Y:S01]  /*9290*/  FFMA R24, R12, R0.reuse, R24 ;  /* 0x000000000c187223 */ /* 0x080fe20000000018 */
[----:B------:R-:W-:Y:S02]  /*92a0*/  HADD2.F32 R12, -RZ, R8.H1_H1 ;  /* 0x30000008ff0c7230 */ /* 0x000fe40000004100 */
[----:B------:R-:W-:Y:S01]  /*92b0*/  FFMA R26, R13, R0, R26 ;  /* 0x000000000d1a7223 */ /* 0x000fe2000000001a */
[----:B------:R-:W-:-:S02]  /*92c0*/  HADD2.F32 R13, -RZ, R9.H1_H1 ;  /* 0x30000009ff0d7230 */ /* 0x000fc40000004100 */
[-C--:B------:R-:W-:Y:S01]  /*92d0*/  FFMA R29, R14, R0.reuse, R29 ;  /* 0x000000000e1d7223 */ /* 0x080fe2000000001d */
[--C-:B------:R-:W-:Y:S02]  /*92e0*/  HADD2.F32 R14, -RZ, R11.reuse.H0_H0 ;  /* 0x2000000bff0e7230 */ /* 0x100fe40000004100 */
[-C--:B------:R-:W-:Y:S01]  /*92f0*/  FFMA R12, R12, R0.reuse, R25 ;  /* 0x000000000c0c7223 */ /* 0x080fe20000000019 */
[-C--:B------:R-:W-:Y:S02]  /*9300*/  FFMA R13, R13, R0.reuse, R27 ;  /* 0x000000000d0d7223 */ /* 0x080fe4000000001b */
[----:B------:R-:W-:Y:S01]  /*9310*/  FFMA R30, R14, R0, R30 ;  /* 0x000000000e1e7223 */ /* 0x000fe2000000001e */
[----:B------:R-:W-:Y:S01]  /*9320*/  HADD2.F32 R14, -RZ, R11.H1_H1 ;  /* 0x3000000bff0e7230 */ /* 0x000fe20000004100 */
[----:B------:R-:W-:Y:S02]  /*9330*/  F2FP.F16.F32.PACK_AB R12, R12, R24 ;  /* 0x000000180c0c723e */ /* 0x000fe400000000ff */
[----:B------:R-:W-:-:S02]  /*9340*/  F2FP.F16.F32.PACK_AB R13, R13, R26 ;  /* 0x0000001a0d0d723e */ /* 0x000fc400000000ff */
[----:B------:R-:W-:Y:S01]  /*9350*/  FFMA R15, R14, R0, R15 ;  /* 0x000000000e0f7223 */ /* 0x000fe2000000000f */
[----:B------:R-:W-:-:S04]  /*9360*/  F2FP.F16.F32.PACK_AB R14, R29, R28 ;  /* 0x0000001c1d0e723e */ /* 0x000fc800000000ff */
[----:B------:R-:W-:-:S05]  /*9370*/  F2FP.F16.F32.PACK_AB R15, R15, R30 ;  /* 0x0000001e0f0f723e */ /* 0x000fca00000000ff */
[----:B------:R3:W-:Y:S02]  /*9380*/  STSM.16.MT88.4 [R3+0x31000], R12 ;  /* 0x0310000c03007844 */ /* 0x0007e40000004200 */
[--C-:B---3--:R-:W-:Y:S02]  /*9390*/  HADD2.F32 R13, -RZ, R4.reuse.H0_H0 ;  /* 0x20000004ff0d7230 */ /* 0x108fe40000004100 */
[----:B------:R-:W-:-:S03]  /*93a0*/  HADD2.F32 R12, -RZ, R4.H1_H1 ;  /* 0x30000004ff0c7230 */ /* 0x000fc60000004100 */
[-C--:B------:R-:W-:Y:S01]  /*93b0*/  FFMA R32, R13, R0.reuse, R32 ;  /* 0x000000000d207223 */ /* 0x080fe20000000020 */
[--C-:B------:R-:W-:Y:S02]  /*93c0*/  HADD2.F32 R13, -RZ, R5.reuse.H0_H0 ;  /* 0x20000005ff0d7230 */ /* 0x100fe40000004100 */
[-C--:B------:R-:W-:Y:S01]  /*93d0*/  FFMA R33, R12, R0.reuse, R33 ;  /* 0x000000000c217223 */ /* 0x080fe20000000021 */
[----:B------:R-:W-:Y:S02]  /*93e0*/  HADD2.F32 R12, -RZ, R5.H1_H1 ;  /* 0x30000005ff0c7230 */ /* 0x000fe40000004100 */
[-C--:B------:R-:W-:Y:S01]  /*93f0*/  FFMA R34, R13, R0.reuse, R34 ;  /* 0x000000000d227223 */ /* 0x080fe20000000022 */
[--C-:B------:R-:W-:Y:S02]  /*9400*/  HADD2.F32 R13, -RZ, R6.reuse.H0_H0 ;  /* 0x20000006ff0d7230 */ /* 0x100fe40000004100 */
[----:B------:R-:W-:Y:S01]  /*9410*/  FFMA R35, R12, R0, R35 ;  /* 0x000000000c237223 */ /* 0x000fe20000000023 */
[----:B------:R-:W-:-:S02]  /*9420*/  HADD2.F32 R12, -RZ, R6.H1_H1 ;  /* 0x30000006ff0c7230 */ /* 0x000fc40000004100 */
[-C--:B------:R-:W-:Y:S01]  /*9430*/  FFMA R36, R13, R0.reuse, R36 ;  /* 0x000000000d247223 */ /* 0x080fe20000000024 */
[--C-:B------:R-:W-:Y:S02]  /*9440*/  HADD2.F32 R13, -RZ, R7.reuse.H0_H0 ;  /* 0x20000007ff0d7230 */ /* 0x100fe40000004100 */
[-C--:B------:R-:W-:Y:S01]  /*9450*/  FFMA R14, R12, R0.reuse, R37 ;  /* 0x000000000c0e7223 */ /* 0x080fe20000000025 */
[----:B------:R-:W-:Y:S02]  /*9460*/  HADD2.F32 R12, -RZ, R7.H1_H1 ;  /* 0x30000007ff0c7230 */ /* 0x000fe40000004100 */
[----:B------:R-:W-:Y:S01]  /*9470*/  FFMA R38, R13, R0, R38 ;  /* 0x000000000d267223 */ /* 0x000fe20000000026 */
[----:B------:R-:W-:Y:S02]  /*9480*/  F2FP.F16.F32.PACK_AB R13, R35, R34 ;  /* 0x00000022230d723e */ /* 0x000fe400000000ff */
[----:B------:R-:W-:Y:S01]  /*9490*/  FFMA R15, R12, R0, R39 ;  /* 0x000000000c0f7223 */ /* 0x000fe20000000027 */
[----:B------:R-:W-:-:S02]  /*94a0*/  F2FP.F16.F32.PACK_AB R12, R33, R32 ;  /* 0x00000020210c723e */ /* 0x000fc400000000ff */
[----:B------:R-:W-:Y:S02]  /*94b0*/  F2FP.F16.F32.PACK_AB R14, R14, R36 ;  /* 0x000000240e0e723e */ /* 0x000fe400000000ff */
[----:B------:R-:W-:-:S05]  /*94c0*/  F2FP.F16.F32.PACK_AB R15, R15, R38 ;  /* 0x000000260f0f723e */ /* 0x000fca00000000ff */
        /* <DEDUP_REMOVED lines=9> */
[----:B------:R-:W-:Y:S02]  /*9560*/  UIADD3 UR5, UR45, 0x40, URZ ;  /* 0x000000402d057890 */ /* 0x000fe4000fffe03f */
[----:B------:R-:W-:Y:S01]  /*9570*/  UIADD3 UR4, UR50, 0x31000, URZ ;  /* 0x0003100032047890 */ /* 0x000fe2000fffe03f */
[----:B------:R-:W-:-:S08]  /*9580*/  UMOV UR6, UR46 ;  /* 0x0000002e00067c82 */ /* 0x000fd00008000000 */
[----:B------:R2:W-:Y:S01]  /*9590*/  UTMASTG.2D [UR4], [UR36] ;  /* 0x00000004240073b5 */ /* 0x0005e20008008000 */
[----:B------:R0:W-:Y:S01]  /*95a0*/  UTMACMDFLUSH ;  /* 0x00000000000079b7 */ /* 0x0001e20000000000 */
[----:B--2---:R-:W-:-:S04]  /*95b0*/  DEPBAR.LE SB0, 0x1 ;  /* 0x000080400000791a */ /* 0x004fc80000000000 */
.L_x_72:
[----:B------:R-:W-:Y:S05]  /*95c0*/  BSYNC B0 ;  /* 0x0000000000007941 */ /* 0x000fea0003800000 */
.L_x_71:
[----:B------:R-:W-:Y:S06]  /*95d0*/  BAR.SYNC.DEFER_BLOCKING 0x1, 0x80 ;  /* 0x0042000000007b1d */ /* 0x000fec0000010000 */
[----:B------:R-:W-:Y:S05]  /*95e0*/  @!P0 BRA `(.L_x_73) ;  /* 0x0000000000048947 */ /* 0x000fea0003800000 */
[----:B------:R-:W-:Y:S01]  /*95f0*/  BPT.TRAP 0x1 ;  /* 0x000000040000795c */ /* 0x000fe20000300000 */
.L_x_73:
[----:B------:R-:W-:-:S04]  /*9600*/  UIADD3 UR7, UR50, 0x34520, URZ ;  /* 0x0003452032077890 */ /* 0x000fc8000fffe03f */
[----:B------:R-:W-:-:S09]  /*9610*/  UPRMT UR7, UR56, 0x654, UR7 ;  /* 0x0000065438077896 */ /* 0x000fd20008000007 */
[----:B------:R-:W-:Y:S01]  /*9620*/  SYNCS.ARRIVE.TRANS64.RED.A1T0 RZ, [UR7], RZ ;  /* 0x000000ffffff79a7 */ /* 0x000fe20008100407 */
[----:B------:R-:W-:Y:S05]  /*9630*/  @!P0 BRA `(.L_x_74) ;  /* 0x0000000000048947 */ /* 0x000fea0003800000 */
[----:B------:R-:W-:Y:S01]  /*9640*/  BPT.TRAP 0x1 ;  /* 0x000000040000795c */ /* 0x000fe20000300000 */
.L_x_74:
[----:B------:R-:W2:Y:S02]  /*9650*/  SYNCS.PHASECHK.TRANS64.TRYWAIT P3, [UR50+0x34510], R158 ;  /* 0x0345109eff0075a7 */ /* 0x000ea40008060172 */
[----:B--2---:R-:W-:Y:S05]  /*9660*/  @!P3 BRA `(.L_x_75) ;  /* 0x000000c400a8b947 */ /* 0x004fea0003800000 */
.L_x_370:
[----:B-1----:R-:W2:Y:S04]  /*9670*/  LDL.LU R12, [R1+0x40] ;  /* 0x00004000010c7983 */ /* 0x002ea80000300800 */
[----:B------:R-:W3:Y:S04]  /*9680*/  LDL.LU R31, [R1+0x44] ;  /* 0x00004400011f7983 */ /* 0x000ee80000300800 */
[----:B------:R-:W4:Y:S04]  /*9690*/  LDL.LU R15, [R1+0x48] ;  /* 0x00004800010f7983 */ /* 0x000f280000300800 */
[----:B------:R-:W5:Y:S04]  /*96a0*/  LDL.LU R30, [R1+0x4c] ;  /* 0x00004c00011e7983 */ /* 0x000f680000300800 */
        /* <DEDUP_REMOVED lines=11> */
[----:B------:R-:W5:Y:S01]  /*9760*/  LDL.LU R24, [R1+0x7c] ;  /* 0x00007c0001187983 */ /* 0x000f620000300800 */
[----:B------:R-:W-:Y:S05]  /*9770*/  @P1 WARPSYNC.ALL ;  /* 0x0000000000001948 */ /* 0x000fea0003800000 */
[----:B------:R-:W1:Y:S04]  /*9780*/  @P1 LDSM.16.MT88.4 R8, [R3+0x32000] ;  /* 0x032000000308183b */ /* 0x000e680000004200 */
[----:B------:R-:W5:Y:S01]  /*9790*/  @P1 LDSM.16.MT88.4 R4, [R3+0x32800] ;  /* 0x032800000304183b */ /* 0x000f620000004200 */
[----:B------:R-:W-:Y:S05]  /*97a0*/  WARPSYNC.ALL ;  /* 0x0000000000007948 */ /* 0x000fea0003800000 */
[----:B------:R-:W-:Y:S01]  /*97b0*/  BSSY B0, `(.L_x_76) ;  /* 0x0000049000007945 */ /* 0x000fe20003800000 */
[----:B--2---:R-:W-:Y:S01]  /*97c0*/  FMUL R13, R12, R2 ;  /* 0x000000020c0d7220 */ /* 0x004fe20000400000 */
[----:B-1----:R-:W-:-:S05]  /*97d0*/  HADD2.F32 R12, -RZ, R8.H0_H0 ;  /* 0x20000008ff0c7230 */ /* 0x002fca0000004100 */
[----:B------:R-:W-:Y:S01]  /*97e0*/  FFMA R14, R12, R0, R13 ;  /* 0x000000000c0e7223 */ /* 0x000fe2000000000d */
[----:B------:R-:W-:Y:S02]  /*97f0*/  HADD2.F32 R12, -RZ, R8.H1_H1 ;  /* 0x30000008ff0c7230 */ /* 0x000fe40000004100 */
[----:B---3--:R-:W-:-:S04]  /*9800*/  FMUL R13, R31, R2 ;  /* 0x000000021f0d7220 */ /* 0x008fc80000400000 */
[----:B------:R-:W-:Y:S01]  /*9810*/  FFMA R12, R12, R0, R13 ;  /* 0x000000000c0c7223 */ /* 0x000fe2000000000d */
[----:B------:R-:W-:-:S04]  /*9820*/  HADD2.F32 R13, -RZ, R9.H0_H0 ;  /* 0x20000009ff0d7230 */ /* 0x000fc80000004100 */
[----:B------:R-:W-:Y:S01]  /*9830*/  F2FP.F16.F32.PACK_AB R12, R12, R14 ;  /* 0x0000000e0c0c723e */ /* 0x000fe200000000ff */
[----:B----4-:R-:W-:-:S04]  /*9840*/  FMUL R14, R15, R2 ;  /* 0x000000020f0e7220 */ /* 0x010fc80000400000 */
[----:B------:R-:W-:Y:S01]  /*9850*/  FFMA R15, R13, R0, R14 ;  /* 0x000000000d0f7223 */ /* 0x000fe2000000000e */
[----:B------:R-:W-:Y:S02]  /*9860*/  HADD2.F32 R13, -RZ, R9.H1_H1 ;  /* 0x30000009ff0d7230 */ /* 0x000fe40000004100 */
[----:B-----5:R-:W-:-:S04]  /*9870*/  FMUL R14, R30, R2 ;  /* 0x000000021e0e7220 */ /* 0x020fc80000400000 */
[----:B------:R-:W-:Y:S01]  /*9880*/  FFMA R13, R13, R0, R14 ;  /* 0x000000000d0d7223 */ /* 0x000fe2000000000e */
[----:B------:R-:W-:-:S04]  /*9890*/  HADD2.F32 R14, -RZ, R10.H0_H0 ;  /* 0x2000000aff0e7230 */ /* 0x000fc80000004100 */
[----:B------:R-:W-:Y:S01]  /*98a0*/  F2FP.F16.F32.PACK_AB R13, R13, R15 ;  /* 0x0000000f0d0d723e */ /* 0x000fe200000000ff */
[----:B------:R-:W-:-:S04]  /*98b0*/  FMUL R15, R18, R2 ;  /* 0x00000002120f7220 */ /* 0x000fc80000400000 */
[----:B------:R-:W-:Y:S01]  /*98c0*/  FFMA R18, R14, R0, R15 ;  /* 0x000000000e127223 */ /* 0x000fe2000000000f */
[----:B------:R-:W-:Y:S02]  /*98d0*/  HADD2.F32 R14, -RZ, R10.H1_H1 ;  /* 0x3000000aff0e7230 */ /* 0x000fe40000004100 */
[----:B------:R-:W-:-:S04]  /*98e0*/  FMUL R15, R17, R2 ;  /* 0x00000002110f7220 */ /* 0x000fc80000400000 */
[----:B------:R-:W-:Y:S01]  /*98f0*/  FFMA R17, R14, R0, R15 ;  /* 0x000000000e117223 */ /* 0x000fe2000000000f */
[----:B------:R-:W-:Y:S02]  /*9900*/  HADD2.F32 R14, -RZ, R11.H0_H0 ;  /* 0x2000000bff0e7230 */ /* 0x000fe40000004100 */
[----:B------:R-:W-:-:S04]  /*9910*/  FMUL R15, R16, R2 ;  /* 0x00000002100f7220 */ /* 0x000fc80000400000 */
[----:B------:R-:W-:Y:S01]  /*9920*/  FFMA R16, R14, R0, R15 ;  /* 0x000000000e107223 */ /* 0x000fe2000000000f */
[----:B------:R-:W-:Y:S02]  /*9930*/  HADD2.F32 R14, -RZ, R11.H1_H1 ;  /* 0x3000000bff0e7230 */ /* 0x000fe40000004100 */
[----:B------:R-:W-:-:S04]  /*9940*/  FMUL R15, R29, R2 ;  /* 0x000000021d0f7220 */ /* 0x000fc80000400000 */
[----:B------:R-:W-:Y:S01]  /*9950*/  FFMA R15, R14, R0, R15 ;  /* 0x000000000e0f7223 */ /* 0x000fe2000000000f */
[----:B------:R-:W-:Y:S01]  /*9960*/  F2FP.F16.F32.PACK_AB R14, R17, R18 ;  /* 0x00000012110e723e */ /* 0x000fe200000000ff */
[----:B------:R-:W-:Y:S02]  /*9970*/  HADD2.F32 R18, -RZ, R7.H0_H0 ;  /* 0x20000007ff127230 */ /* 0x000fe40000004100 */
[----:B------:R-:W-:Y:S01]  /*9980*/  FMUL R17, R24, R2 ;  /* 0x0000000218117220 */ /* 0x000fe20000400000 */
[----:B------:R-:W-:Y:S01]  /*9990*/  F2FP.F16.F32.PACK_AB R15, R15, R16 ;  /* 0x000000100f0f723e */ /* 0x000fe200000000ff */
[----:B------:R-:W-:-:S04]  /*99a0*/  HADD2.F32 R16, -RZ, R6.H0_H0 ;  /* 0x20000006ff107230 */ /* 0x000fc80000004100 */
[----:B------:R1:W-:Y:S02]  /*99b0*/  STSM.16.MT88.4 [R3+0x32000], R12 ;  /* 0x0320000c03007844 */ /* 0x0003e40000004200 */
[--C-:B-1----:R-:W-:Y:S02]  /*99c0*/  HADD2.F32 R13, -RZ, R4.reuse.H0_H0 ;  /* 0x20000004ff0d7230 */ /* 0x102fe40000004100 */
[-C--:B------:R-:W-:Y:S01]  /*99d0*/  FMUL R15, R21, R2.reuse ;  /* 0x00000002150f7220 */ /* 0x080fe20000400000 */
[----:B------:R-:W-:Y:S02]  /*99e0*/  HADD2.F32 R12, -RZ, R4.H1_H1 ;  /* 0x30000004ff0c7230 */ /* 0x000fe40000004100 */
[----:B------:R-:W-:Y:S01]  /*99f0*/  FMUL R14, R20, R2 ;  /* 0x00000002140e7220 */ /* 0x000fe20000400000 */
[-C--:B------:R-:W-:Y:S01]  /*9a00*/  FFMA R21, R13, R0.reuse, R15 ;  /* 0x000000000d157223 */ /* 0x080fe2000000000f */
[--C-:B------:R-:W-:Y:S02]  /*9a10*/  HADD2.F32 R13, -RZ, R5.reuse.H0_H0 ;  /* 0x20000005ff0d7230 */ /* 0x100fe40000004100 */
[----:B------:R-:W-:Y:S01]  /*9a20*/  FFMA R20, R12, R0, R14 ;  /* 0x000000000c147223 */ /* 0x000fe2000000000e */
[----:B------:R-:W-:Y:S01]  /*9a30*/  FMUL R15, R28, R2 ;  /* 0x000000021c0f7220 */ /* 0x000fe20000400000 */
[----:B------:R-:W-:-:S02]  /*9a40*/  HADD2.F32 R14, -RZ, R5.H1_H1 ;  /* 0x30000005ff0e7230 */ /* 0x000fc40000004100 */
[----:B------:R-:W-:Y:S01]  /*9a50*/  FMUL R12, R19, R2 ;  /* 0x00000002130c7220 */ /* 0x000fe20000400000 */
[----:B------:R-:W-:Y:S01]  /*9a60*/  FFMA R19, R13, R0, R15 ;  /* 0x000000000d137223 */ /* 0x000fe2000000000f */
[----:B------:R-:W-:Y:S02]  /*9a70*/  FMUL R15, R27, R2 ;  /* 0x000000021b0f7220 */ /* 0x000fe40000400000 */
[----:B------:R-:W-:Y:S01]  /*9a80*/  FFMA R13, R14, R0, R12 ;  /* 0x000000000e0d7223 */ /* 0x000fe2000000000c */
[----:B------:R-:W-:Y:S02]  /*9a90*/  HADD2.F32 R12, -RZ, R6.H1_H1 ;  /* 0x30000006ff0c7230 */ /* 0x000fe40000004100 */
[----:B------:R-:W-:Y:S01]  /*9aa0*/  FMUL R14, R26, R2 ;  /* 0x000000021a0e7220 */ /* 0x000fe20000400000 */
[----:B------:R-:W-:Y:S01]  /*9ab0*/  FFMA R15, R16, R0, R15 ;  /* 0x00000000100f7223 */ /* 0x000fe2000000000f */
[----:B------:R-:W-:Y:S01]  /*9ac0*/  FMUL R16, R25, R2 ;  /* 0x0000000219107220 */ /* 0x000fe20000400000 */
[----:B------:R-:W-:Y:S01]  /*9ad0*/  F2FP.F16.F32.PACK_AB R13, R13, R19 ;  /* 0x000000130d0d723e */ /* 0x000fe200000000ff */
[----:B------:R-:W-:Y:S01]  /*9ae0*/  FFMA R14, R12, R0, R14 ;  /* 0x000000000c0e7223 */ /* 0x000fe2000000000e */
[----:B------:R-:W-:-:S02]  /*9af0*/  HADD2.F32 R12, -RZ, R7.H1_H1 ;  /* 0x30000007ff0c7230 */ /* 0x000fc40000004100 */
[-C--:B------:R-:W-:Y:S02]  /*9b00*/  FFMA R16, R18, R0.reuse, R16 ;  /* 0x0000000012107223 */ /* 0x080fe40000000010 */
[----:B------:R-:W-:Y:S01]  /*9b10*/  F2FP.F16.F32.PACK_AB R14, R14, R15 ;  /* 0x0000000f0e0e723e */ /* 0x000fe200000000ff */
[----:B------:R-:W-:Y:S01]  /*9b20*/  FFMA R17, R12, R0, R17 ;  /* 0x000000000c117223 */ /* 0x000fe20000000011 */
[----:B------:R-:W-:-:S04]  /*9b30*/  F2FP.F16.F32.PACK_AB R12, R20, R21 ;  /* 0x00000015140c723e */ /* 0x000fc800000000ff */
        /* <DEDUP_REMOVED lines=16> */
.L_x_77:
[----:B------:R-:W-:Y:S05]  /*9c40*/  BSYNC B0 ;  /* 0x0000000000007941 */ /* 0x000fea0003800000 */
.L_x_76:
[----:B------:R-:W-:Y:S06]  /*9c50*/  BAR.SYNC.DEFER_BLOCKING 0x1, 0x80 ;  /* 0x0042000000007b1d */ /* 0x000fec0000010000 */
[----:B------:R-:W-:Y:S05]  /*9c60*/  @!P0 BRA `(.L_x_78) ;  /* 0x0000000000048947 */ /* 0x000fea0003800000 */
[----:B------:R-:W-:Y:S01]  /*9c70*/  BPT.TRAP 0x1 ;  /* 0x000000040000795c */ /* 0x000fe20000300000 */
.L_x_78:
[----:B------:R-:W-:-:S04]  /*9c80*/  UIADD3 UR8, UR50, 0x34528, URZ ;  /* 0x0003452832087890 */ /* 0x000fc8000fffe03f */
[----:B------:R-:W-:-:S09]  /*9c90*/  UPRMT UR8, UR56, 0x654, UR8 ;  /* 0x0000065438087896 */ /* 0x000fd20008000008 */
[----:B------:R-:W-:Y:S01]  /*9ca0*/  SYNCS.ARRIVE.TRANS64.RED.A1T0 RZ, [UR8], RZ ;  /* 0x000000ffffff79a7 */ /* 0x000fe20008100408 */
[----:B------:R-:W-:Y:S05]  /*9cb0*/  @!P0 BRA `(.L_x_79) ;  /* 0x0000000000048947 */ /* 0x000fea0003800000 */
[----:B------:R-:W-:Y:S01]  /*9cc0*/  BPT.TRAP 0x1 ;  /* 0x000000040000795c */ /* 0x000fe20000300000 */
.L_x_79:
[----:B------:R-:W2:Y:S02]  /*9cd0*/  SYNCS.PHASECHK.TRANS64.TRYWAIT P3, [UR50+0x34518], R158 ;  /* 0x0345189eff0075a7 */ /* 0x000ea40008060172 */
[----:B--2---:R-:W-:Y:S05]  /*9ce0*/  @!P3 BRA `(.L_x_80) ;  /* 0x000000c00020b947 */ /* 0x004fea0003800000 */
.L_x_371:
[----:B------:R-:W-:Y:S05]  /*9cf0*/  @P1 WARPSYNC.ALL ;  /* 0x0000000000001948 */ /* 0x000fea0003800000 */
[----:B------:R-:W2:Y:S01]  /*9d00*/  @P1 LDSM.16.MT88.4 R8, [R3+0x33000] ;  /* 0x033000000308183b */ /* 0x000ea20000004200 */
[-C--:B-1----:R-:W-:Y:S01]  /*9d10*/  FMUL R13, R40, R2.reuse ;  /* 0x00000002280d7220 */ /* 0x082fe20000400000 */
[-C--:B------:R-:W-:Y:S01]  /*9d20*/  FMUL R15, R42, R2.reuse ;  /* 0x000000022a0f7220 */ /* 0x080fe20000400000 */
[-C--:B------:R-:W-:Y:S01]  /*9d30*/  FMUL R17, R44, R2.reuse ;  /* 0x000000022c117220 */ /* 0x080fe20000400000 */
[----:B------:R-:W1:Y:S01]  /*9d40*/  @P1 LDSM.16.MT88.4 R4, [R3+0x33800] ;  /* 0x033800000304183b */ /* 0x000e620000004200 */
[-C--:B------:R-:W-:Y:S01]  /*9d50*/  FMUL R19, R46, R2.reuse ;  /* 0x000000022e137220 */ /* 0x080fe20000400000 */
[-C--:B------:R-:W-:Y:S01]  /*9d60*/  FMUL R47, R47, R2.reuse ;  /* 0x000000022f2f7220 */ /* 0x080fe20000400000 */
[-C--:B------:R-:W-:Y:S01]  /*9d70*/  FMUL R49, R49, R2.reuse ;  /* 0x0000000231317220 */ /* 0x080fe20000400000 */
[----:B------:R-:W-:Y:S05]  /*9d80*/  WARPSYNC.ALL ;  /* 0x0000000000007948 */ /* 0x000fea0003800000 */
[-C--:B------:R-:W-:Y:S01]  /*9d90*/  FMUL R51, R51, R2.reuse ;  /* 0x0000000233337220 */ /* 0x080fe20000400000 */
[-C--:B------:R-:W-:Y:S01]  /*9da0*/  FMUL R53, R53, R2.reuse ;  /* 0x0000000235357220 */ /* 0x080fe20000400000 */
[----:B------:R-:W-:Y:S01]  /*9db0*/  FMUL R55, R55, R2 ;  /* 0x0000000237377220 */ /* 0x000fe20000400000 */
[----:B------:R-:W-:Y:S01]  /*9dc0*/  BSSY B0, `(.L_x_81) ;  /* 0x0000040000007945 */ /* 0x000fe20003800000 */
[----:B--2---:R-:W-:-:S02]  /*9dd0*/  HADD2.F32 R12, -RZ, R8.H0_H0 ;  /* 0x20000008ff0c7230 */ /* 0x004fc40000004100 */
[----:B------:R-:W-:Y:S02]  /*9de0*/  HADD2.F32 R14, -RZ, R8.H1_H1 ;  /* 0x30000008ff0e7230 */ /* 0x000fe40000004100 */
[----:B------:R-:W-:Y:S02]  /*9df0*/  HADD2.F32 R16, -RZ, R9.H1_H1 ;  /* 0x30000009ff107230 */ /* 0x000fe40000004100 */
[----:B------:R-:W-:Y:S01]  /*9e00*/  FFMA R12, R12, R0, R13 ;  /* 0x000000000c0c7223 */ /* 0x000fe2000000000d */
[----:B------:R-:W-:Y:S01]  /*9e10*/  FMUL R13, R41, R2 ;  /* 0x00000002290d7220 */ /* 0x000fe20000400000 */
[----:B------:R-:W-:Y:S02]  /*9e20*/  HADD2.F32 R18, -RZ, R10.H1_H1 ;  /* 0x3000000aff127230 */ /* 0x000fe40000004100 */
[----:B------:R-:W-:Y:S02]  /*9e30*/  HADD2.F32 R20, -RZ, R11.H1_H1 ;  /* 0x3000000bff147230 */ /* 0x000fe40000004100 */
[----:B------:R-:W-:Y:S01]  /*9e40*/  FFMA R13, R14, R0, R13 ;  /* 0x000000000e0d7223 */ /* 0x000fe2000000000d */
[----:B------:R-:W-:-:S02]  /*9e50*/  HADD2.F32 R14, -RZ, R9.H0_H0 ;  /* 0x20000009ff0e7230 */ /* 0x000fc40000004100 */
[----:B------:R-:W-:Y:S02]  /*9e60*/  FFMA R47, R20, R0, R47 ;  /* 0x00000000142f7223 */ /* 0x000fe4000000002f */
[----:B------:R-:W-:Y:S01]  /*9e70*/  F2FP.F16.F32.PACK_AB R12, R13, R12 ;  /* 0x0000000c0d0c723e */ /* 0x000fe200000000ff */
[----:B------:R-:W-:Y:S01]  /*9e80*/  FFMA R14, R14, R0, R15 ;  /* 0x000000000e0e7223 */ /* 0x000fe2000000000f */
[----:B------:R-:W-:Y:S01]  /*9e90*/  FMUL R15, R43, R2 ;  /* 0x000000022b0f7220 */ /* 0x000fe20000400000 */
[----:B-1----:R-:W-:-:S03]  /*9ea0*/  HADD2.F32 R20, -RZ, R5.H1_H1 ;  /* 0x30000005ff147230 */ /* 0x002fc60000004100 */
[----:B------:R-:W-:Y:S01]  /*9eb0*/  FFMA R15, R16, R0, R15 ;  /* 0x00000000100f7223 */ /* 0x000fe2000000000f */
[----:B------:R-:W-:-:S04]  /*9ec0*/  HADD2.F32 R16, -RZ, R10.H0_H0 ;  /* 0x2000000aff107230 */ /* 0x000fc80000004100 */
[----:B------:R-:W-:Y:S01]  /*9ed0*/  F2FP.F16.F32.PACK_AB R13, R15, R14 ;  /* 0x0000000e0f0d723e */ /* 0x000fe200000000ff */
[----:B------:R-:W-:Y:S01]  /*9ee0*/  FFMA R16, R16, R0, R17 ;  /* 0x0000000010107223 */ /* 0x000fe20000000011 */
[----:B------:R-:W-:-:S04]  /*9ef0*/  FMUL R17, R45, R2 ;  /* 0x000000022d117220 */ /* 0x000fc80000400000 */
[----:B------:R-:W-:Y:S01]  /*9f00*/  FFMA R17, R18, R0, R17 ;  /* 0x0000000012117223 */ /* 0x000fe20000000011 */
[----:B------:R-:W-:-:S04]  /*9f10*/  HADD2.F32 R18, -RZ, R11.H0_H0 ;  /* 0x2000000bff127230 */ /* 0x000fc80000004100 */
[----:B------:R-:W-:Y:S01]  /*9f20*/  F2FP.F16.F32.PACK_AB R14, R17, R16 ;  /* 0x00000010110e723e */ /* 0x000fe200000000ff */
[----:B------:R-:W-:Y:S01]  /*9f30*/  FFMA R18, R18, R0, R19 ;  /* 0x0000000012127223 */ /* 0x000fe20000000013 */
[--C-:B------:R-:W-:Y:S02]  /*9f40*/  HADD2.F32 R16, -RZ, R4.reuse.H0_H0 ;  /* 0x20000004ff107230 */ /* 0x100fe40000004100 */
[-C--:B------:R-:W-:Y:S01]  /*9f50*/  FMUL R17, R48, R2.reuse ;  /* 0x0000000230117220 */ /* 0x080fe20000400000 */
[----:B------:R-:W-:Y:S01]  /*9f60*/  FMUL R19, R50, R2 ;  /* 0x0000000232137220 */ /* 0x000fe20000400000 */
[----:B------:R-:W-:Y:S01]  /*9f70*/  F2FP.F16.F32.PACK_AB R15, R47, R18 ;  /* 0x000000122f0f723e */ /* 0x000fe200000000ff */
[----:B------:R-:W-:Y:S02]  /*9f80*/  HADD2.F32 R18, -RZ, R4.H1_H1 ;  /* 0x30000004ff127230 */ /* 0x000fe40000004100 */
[-C--:B------:R-:W-:Y:S02]  /*9f90*/  FFMA R16, R16, R0.reuse, R17 ;  /* 0x0000000010107223 */ /* 0x080fe40000000011 */
[----:B------:R1:W-:Y:S01]  /*9fa0*/  STSM.16.MT88.4 [R3+0x33000], R12 ;  /* 0x0330000c03007844 */ /* 0x0003e20000004200 */
[----:B------:R-:W-:Y:S01]  /*9fb0*/  FFMA R17, R18, R0, R49 ;  /* 0x0000000012117223 */ /* 0x000fe20000000031 */
[----:B------:R-:W-:-:S02]  /*9fc0*/  HADD2.F32 R18, -RZ, R5.H0_H0 ;  /* 0x20000005ff127230 */ /* 0x000fc40000004100 */
[--C-:B-1----:R-:W-:Y:S02]  /*9fd0*/  HADD2.F32 R12, -RZ, R6.reuse.H0_H0 ;  /* 0x20000006ff0c7230 */ /* 0x102fe40000004100 */
[----:B------:R-:W-:Y:S01]  /*9fe0*/  FMUL R15, R52, R2 ;  /* 0x00000002340f7220 */ /* 0x000fe20000400000 */
[-C--:B------:R-:W-:Y:S01]  /*9ff0*/  FFMA R13, R18, R0.reuse, R19 ;  /* 0x00000000120d7223 */ /* 0x080fe20000000013 */
[-C--:B------:R-:W-:Y:S01]  /*a000*/  FFMA R14, R20, R0.reuse, R51 ;  /* 0x00000000140e7223 */ /* 0x080fe20000000033 */
[----:B------:R-:W-:Y:S02]  /*a010*/  HADD2.F32 R18, -RZ, R6.H1_H1 ;  /* 0x30000006ff127230 */ /* 0x000fe40000004100 */
[----:B------:R-:W-:Y:S01]  /*a020*/  FFMA R15, R12, R0, R15 ;  /* 0x000000000c0f7223 */ /* 0x000fe2000000000f */
[--C-:B------:R-:W-:Y:S02]  /*a030*/  HADD2.F32 R12, -RZ, R7.reuse.H0_H0 ;  /* 0x20000007ff0c7230 */ /* 0x100fe40000004100 */
[----:B------:R-:W-:Y:S01]  /*a040*/  FMUL R19, R54, R2 ;  /* 0x0000000236137220 */ /* 0x000fe20000400000 */
[----:B------:R-:W-:-:S02]  /*a050*/  HADD2.F32 R20, -RZ, R7.H1_H1 ;  /* 0x30000007ff147230 */ /* 0x000fc40000004100 */
[-C--:B------:R-:W-:Y:S01]  /*a060*/  FFMA R18, R18, R0.reuse, R53 ;  /* 0x0000000012127223 */ /* 0x080fe20000000035 */
[----:B------:R-:W-:Y:S01]  /*a070*/  F2FP.F16.F32.PACK_AB R13, R14, R13 ;  /* 0x0000000d0e0d723e */ /* 0x000fe200000000ff */
[----:B------:R-:W-:Y:S01]  /*a080*/  FFMA R19, R12, R0, R19 ;  /* 0x000000000c137223 */ /* 0x000fe20000000013 */
        /* <DEDUP_REMOVED lines=14> */
[----:B------:R-:W-:Y:S02]  /*a170*/  UIADD3 UR5, UR45, 0x40, URZ ;  /* 0x000000402d057890 */ /* 0x000fe4000fffe03f */
[----:B------:R-:W-:-:S09]  /*a180*/  UIADD3 UR4, UR50, 0x33000, URZ ;  /* 0x0003300032047890 */ /* 0x000fd2000fffe03f */
[----:B------:R2:W-:Y:S01]  /*a190*/  UTMASTG.2D [UR4], [UR36] ;  /* 0x00000004240073b5 */ /* 0x0005e20008008000 */
[----:B------:R0:W-:Y:S01]  /*a1a0*/  UTMACMDFLUSH ;  /* 0x00000000000079b7 */ /* 0x0001e20000000000 */
[----:B--2---:R-:W-:-:S04]  /*a1b0*/  DEPBAR.LE SB0, 0x1 ;  /* 0x000080400000791a */ /* 0x004fc80000000000 */
.L_x_82:
[----:B------:R-:W-:Y:S05]  /*a1c0*/  BSYNC B0 ;  /* 0x0000000000007941 */ /* 0x000fea0003800000 */
.L_x_81:
[----:B------:R-:W-:Y:S06]  /*a1d0*/  BAR.SYNC.DEFER_BLOCKING 0x1, 0x80 ;  /* 0x0042000000007b1d */ /* 0x000fec0000010000 */
[----:B------:R-:W-:Y:S05]  /*a1e0*/  @!P0 BRA `(.L_x_83) ;  /* 0x0000000000048947 */ /* 0x000fea0003800000 */
[----:B------:R-:W-:Y:S01]  /*a1f0*/  BPT.TRAP 0x1 ;  /* 0x000000040000795c */ /* 0x000fe20000300000 */
.L_x_83:
[----:B------:R-:W-:-:S04]  /*a200*/  UIADD3 UR9, UR50, 0x34530, URZ ;  /* 0x0003453032097890 */ /* 0x000fc8000fffe03f */
[----:B------:R-:W-:-:S09]  /*a210*/  UPRMT UR9, UR56, 0x654, UR9 ;  /* 0x0000065438097896 */ /* 0x000fd20008000009 */
[----:B------:R-:W-:Y:S01]  /*a220*/  SYNCS.ARRIVE.TRANS64.RED.A1T0 RZ, [UR9], RZ ;  /* 0x000000ffffff79a7 */ /* 0x000fe20008100409 */
[----:B------:R-:W-:Y:S05]  /*a230*/  @!P0 BRA `(.L_x_84) ;  /* 0x0000000000048947 */ /* 0x000fea0003800000 */
[----:B------:R-:W-:Y:S01]  /*a240*/  BPT.TRAP 0x1 ;  /* 0x000000040000795c */ /* 0x000fe20000300000 */
.L_x_84:
[----:B------:R-:W-:-:S04]  /*a250*/  MOV R20, 0x1 ;  /* 0x0000000100147802 */ /* 0x000fc80000000f00 */
[----:B------:R-:W-:-:S04]  /*a260*/  SHF.L.U32 R20, R20, 0x1f, RZ ;  /* 0x0000001f14147819 */ /* 0x000fc800000006ff */
[----:B------:R-:W2:Y:S02]  /*a270*/  SYNCS.PHASECHK.TRANS64.TRYWAIT P3, [UR50+0x34500], R20 ;  /* 0x03450014ff0075a7 */ /* 0x000ea40008060172 */
[----:B--2---:R-:W-:Y:S05]  /*a280*/  @!P3 BRA `(.L_x_85) ;  /* 0x000000b800d0b947 */ /* 0x004fea0003800000 */
.L_x_372:
        /* <DEDUP_REMOVED lines=21> */
[----:B-1----:R-:W-:-:S02]  /*a3e0*/  HADD2.F32 R14, -RZ, R8.H1_H1 ;  /* 0x30000008ff0e7230 */ /* 0x002fc40000004100 */
[-C--:B--2---:R-:W-:Y:S01]  /*a3f0*/  FMUL R13, R13, R2.reuse ;  /* 0x000000020d0d7220 */ /* 0x084fe20000400000 */
[----:B---3--:R-:W-:Y:S01]  /*a400*/  FMUL R15, R12, R2 ;  /* 0x000000020c0f7220 */ /* 0x008fe20000400000 */
[----:B------:R-:W-:-:S05]  /*a410*/  HADD2.F32 R12, -RZ, R8.H0_H0 ;  /* 0x20000008ff0c7230 */ /* 0x000fca0000004100 */
[-C--:B------:R-:W-:Y:S01]  /*a420*/  FFMA R12, R12, R0.reuse, R13 ;  /* 0x000000000c0c7223 */ /* 0x080fe2000000000d */
[----:B------:R-:W-:Y:S01]  /*a430*/  FFMA R13, R14, R0, R15 ;  /* 0x000000000e0d7223 */ /* 0x000fe2000000000f */
[-C--:B----4-:R-:W-:Y:S01]  /*a440*/  FMUL R15, R17, R2.reuse ;  /* 0x00000002110f7220 */ /* 0x090fe20000400000 */
[----:B-----5:R-:W-:Y:S01]  /*a450*/  FMUL R17, R16, R2 ;  /* 0x0000000210117220 */ /* 0x020fe20000400000 */
[--C-:B------:R-:W-:Y:S02]  /*a460*/  HADD2.F32 R14, -RZ, R9.reuse.H0_H0 ;  /* 0x20000009ff0e7230 */ /* 0x100fe40000004100 */
[----:B------:R-:W-:Y:S01]  /*a470*/  HADD2.F32 R16, -RZ, R9.H1_H1 ;  /* 0x30000009ff107230 */ /* 0x000fe20000004100 */
[----:B------:R-:W-:Y:S02]  /*a480*/  F2FP.F16.F32.PACK_AB R12, R13, R12 ;  /* 0x0000000c0d0c723e */ /* 0x000fe400000000ff */
[-C--:B------:R-:W-:Y:S02]  /*a490*/  FFMA R14, R14, R0.reuse, R15 ;  /* 0x000000000e0e7223 */ /* 0x080fe4000000000f */
[----:B------:R-:W-:Y:S01]  /*a4a0*/  FFMA R15, R16, R0, R17 ;  /* 0x00000000100f7223 */ /* 0x000fe20000000011 */
[-C--:B------:R-:W-:Y:S01]  /*a4b0*/  FMUL R17, R19, R2.reuse ;  /* 0x0000000213117220 */ /* 0x080fe20000400000 */
[----:B------:R-:W-:Y:S01]  /*a4c0*/  FMUL R19, R18, R2 ;  /* 0x0000000212137220 */ /* 0x000fe20000400000 */
[----:B------:R-:W-:-:S02]  /*a4d0*/  HADD2.F32 R16, -RZ, R10.H0_H0 ;  /* 0x2000000aff107230 */ /* 0x000fc40000004100 */
[----:B------:R-:W-:Y:S01]  /*a4e0*/  HADD2.F32 R18, -RZ, R10.H1_H1 ;  /* 0x3000000aff127230 */ /* 0x000fe20000004100 */
[----:B------:R-:W-:Y:S01]  /*a4f0*/  F2FP.F16.F32.PACK_AB R13, R15, R14 ;  /* 0x0000000e0f0d723e */ /* 0x000fe200000000ff */
[----:B------:R-:W-:Y:S01]  /*a500*/  FMUL R21, R21, R2 ;  /* 0x0000000215157220 */ /* 0x000fe20000400000 */
[-C--:B------:R-:W-:Y:S02]  /*a510*/  FFMA R16, R16, R0.reuse, R17 ;  /* 0x0000000010107223 */ /* 0x080fe40000000011 */
[----:B------:R-:W-:Y:S01]  /*a520*/  FFMA R17, R18, R0, R19 ;  /* 0x0000000012117223 */ /* 0x000fe20000000013 */
[-C--:B------:R-:W-:Y:S01]  /*a530*/  FMUL R19, R24, R2.reuse ;  /* 0x0000000218137220 */ /* 0x080fe20000400000 */
[--C-:B------:R-:W-:Y:S02]  /*a540*/  HADD2.F32 R18, -RZ, R11.reuse.H0_H0 ;  /* 0x2000000bff127230 */ /* 0x100fe40000004100 */
[----:B------:R-:W-:Y:S02]  /*a550*/  HADD2.F32 R24, -RZ, R11.H1_H1 ;  /* 0x3000000bff187230 */ /* 0x000fe40000004100 */
[----:B------:R-:W-:Y:S01]  /*a560*/  FMUL R25, R25, R2 ;  /* 0x0000000219197220 */ /* 0x000fe20000400000 */
[----:B------:R-:W-:Y:S01]  /*a570*/  F2FP.F16.F32.PACK_AB R14, R17, R16 ;  /* 0x00000010110e723e */ /* 0x000fe200000000ff */
[-C--:B------:R-:W-:Y:S01]  /*a580*/  FFMA R18, R18, R0.reuse, R19 ;  /* 0x0000000012127223 */ /* 0x080fe20000000013 */
[----:B------:R-:W-:Y:S01]  /*a590*/  FFMA R19, R24, R0, R21 ;  /* 0x0000000018137223 */ /* 0x000fe20000000015 */
[----:B------:R-:W-:Y:S01]  /*a5a0*/  FMUL R21, R26, R2 ;  /* 0x000000021a157220 */ /* 0x000fe20000400000 */
[----:B------:R-:W-:-:S02]  /*a5b0*/  HADD2.F32 R24, -RZ, R4.H0_H0 ;  /* 0x20000004ff187230 */ /* 0x000fc40000004100 */
[----:B------:R-:W-:Y:S02]  /*a5c0*/  HADD2.F32 R26, -RZ, R4.H1_H1 ;  /* 0x30000004ff1a7230 */ /* 0x000fe40000004100 */
[----:B------:R-:W-:Y:S01]  /*a5d0*/  FMUL R27, R27, R2 ;  /* 0x000000021b1b7220 */ /* 0x000fe20000400000 */
[----:B------:R-:W-:Y:S01]  /*a5e0*/  F2FP.F16.F32.PACK_AB R15, R19, R18 ;  /* 0x00000012130f723e */ /* 0x000fe200000000ff */
[-C--:B------:R-:W-:Y:S01]  /*a5f0*/  FFMA R21, R24, R0.reuse, R21 ;  /* 0x0000000018157223 */ /* 0x080fe20000000015 */
[----:B------:R-:W-:Y:S01]  /*a600*/  FFMA R24, R26, R0, R25 ;  /* 0x000000001a187223 */ /* 0x000fe20000000019 */
[-C--:B------:R-:W-:Y:S01]  /*a610*/  FMUL R25, R28, R2.reuse ;  /* 0x000000021c197220 */ /* 0x080fe20000400000 */
[--C-:B------:R-:W-:Y:S02]  /*a620*/  HADD2.F32 R26, -RZ, R5.reuse.H0_H0 ;  /* 0x20000005ff1a7230 */ /* 0x100fe40000004100 */
[----:B------:R-:W-:Y:S01]  /*a630*/  FMUL R29, R29, R2 ;  /* 0x000000021d1d7220 */ /* 0x000fe20000400000 */
[----:B------:R-:W-:Y:S01]  /*a640*/  HADD2.F32 R28, -RZ, R5.H1_H1 ;  /* 0x30000005ff1c7230 */ /* 0x000fe20000004100 */
[----:B------:R-:W-:Y:S01]  /*a650*/  F2FP.F16.F32.PACK_AB R16, R24, R21 ;  /* 0x000000151810723e */ /* 0x000fe200000000ff */
[----:B------:R1:W-:Y:S01]  /*a660*/  STSM.16.MT88.4 [R3+0x30000], R12 ;  /* 0x0300000c03007844 */ /* 0x0003e20000004200 */
[----:B------:R-:W-:-:S02]  /*a670*/  FFMA R25, R26, R0, R25 ;  /* 0x000000001a197223 */ /* 0x000fc40000000019 */
[----:B------:R-:W-:Y:S01]  /*a680*/  FFMA R26, R28, R0, R27 ;  /* 0x000000001c1a7223 */ /* 0x000fe2000000001b */
[-C--:B------:R-:W-:Y:S01]  /*a690*/  FMUL R27, R30, R2.reuse ;  /* 0x000000021e1b7220 */ /* 0x080fe20000400000 */
[--C-:B------:R-:W-:Y:S02]  /*a6a0*/  HADD2.F32 R28, -RZ, R6.reuse.H0_H0 ;  /* 0x20000006ff1c7230 */ /* 0x100fe40000004100 */
[----:B------:R-:W-:Y:S01]  /*a6b0*/  FMUL R31, R31, R2 ;  /* 0x000000021f1f7220 */ /* 0x000fe20000400000 */
[----:B------:R-:W-:Y:S01]  /*a6c0*/  HADD2.F32 R30, -RZ, R6.H1_H1 ;  /* 0x30000006ff1e7230 */ /* 0x000fe20000004100 */
[----:B------:R-:W-:Y:S01]  /*a6d0*/  F2FP.F16.F32.PACK_AB R17, R26, R25 ;  /* 0x000000191a11723e */ /* 0x000fe200000000ff */
[----:B------:R-:W-:-:S03]  /*a6e0*/  FFMA R27, R28, R0, R27 ;  /* 0x000000001c1b7223 */ /* 0x000fc6000000001b */
[----:B------:R-:W-:Y:S01]  /*a6f0*/  FFMA R28, R30, R0, R29 ;  /* 0x000000001e1c7223 */ /* 0x000fe2000000001d */
[----:B------:R-:W-:Y:S01]  /*a700*/  FMUL R29, R32, R2 ;  /* 0x00000002201d7220 */ /* 0x000fe20000400000 */
[--C-:B------:R-:W-:Y:S02]  /*a710*/  HADD2.F32 R30, -RZ, R7.reuse.H0_H0 ;  /* 0x20000007ff1e7230 */ /* 0x100fe40000004100 */
[----:B------:R-:W-:Y:S01]  /*a720*/  HADD2.F32 R32, -RZ, R7.H1_H1 ;  /* 0x30000007ff207230 */ /* 0x000fe20000004100 */
[----:B------:R-:W-:Y:S02]  /*a730*/  F2FP.F16.F32.PACK_AB R18, R28, R27 ;  /* 0x0000001b1c12723e */ /* 0x000fe400000000ff */
[-C--:B------:R-:W-:Y:S02]  /*a740*/  FFMA R29, R30, R0.reuse, R29 ;  /* 0x000000001e1d7223 */ /* 0x080fe4000000001d */
[----:B------:R-:W-:-:S05]  /*a750*/  FFMA R30, R32, R0, R31 ;  /* 0x00000000201e7223 */ /* 0x000fca000000001f */
        /* <DEDUP_REMOVED lines=16> */
.L_x_87:
[----:B------:R-:W-:Y:S05]  /*a860*/  BSYNC B0 ;  /* 0x0000000000007941 */ /* 0x000fea0003800000 */
.L_x_86:
[----:B------:R-:W-:Y:S06]  /*a870*/  BAR.SYNC.DEFER_BLOCKING 0x1, 0x80 ;  /* 0x0042000000007b1d */ /* 0x000fec0000010000 */
[----:B------:R-:W-:Y:S05]  /*a880*/  @!P0 BRA `(.L_x_88) ;  /* 0x0000000000048947 */ /* 0x000fea0003800000 */
[----:B------:R-:W-:Y:S01]  /*a890*/  BPT.TRAP 0x1 ;  /* 0x000000040000795c */ /* 0x000fe20000300000 */
.L_x_88:
[----:B------:R-:W-:-:S04]  /*a8a0*/  UIADD3 UR10, UR50, 0x34538, URZ ;  /* 0x00034538320a7890 */ /* 0x000fc8000fffe03f */
[----:B------:R-:W-:-:S09]  /*a8b0*/  UPRMT UR10, UR56, 0x654, UR10 ;  /* 0x00000654380a7896 */ /* 0x000fd2000800000a */
[----:B------:R-:W-:Y:S01]  /*a8c0*/  SYNCS.ARRIVE.TRANS64.RED.A1T0 RZ, [UR10], RZ ;  /* 0x000000ffffff79a7 */ /* 0x000fe2000810040a */
[----:B------:R-:W-:Y:S05]  /*a8d0*/  @!P0 BRA `(.L_x_89) ;  /* 0x0000000000048947 */ /* 0x000fea0003800000 */
[----:B------:R-:W-:Y:S01]  /*a8e0*/  BPT.TRAP 0x1 ;  /* 0x000000040000795c */ /* 0x000fe20000300000 */
.L_x_89:
[----:B------:R-:W2:Y:S02]  /*a8f0*/  SYNCS.PHASECHK.TRANS64.TRYWAIT P3, [UR50+0x34508], R20 ;  /* 0x03450814ff0075a7 */ /* 0x000ea40008060172 */
[----:B--2---:R-:W-:Y:S05]  /*a900*/  @!P3 BRA `(.L_x_90) ;  /* 0x000000b40048b947 */ /* 0x004fea0003800000 */
.L_x_373:
        /* <DEDUP_REMOVED lines=19> */
[----:B------:R-:W-:Y:S05]  /*aa40*/  WARPSYNC.ALL ;  /* 0x0000000000007948 */ /* 0x000fea0003800000 */
[----:B------:R-:W-:Y:S01]  /*aa50*/  BSSY B0, `(.L_x_91) ;  /* 0x0000039000007945 */ /* 0x000fe20003800000 */
[----:B--2---:R-:W-:-:S02]  /*aa60*/  HADD2.F32 R12, -RZ, R8.H0_H0 ;  /* 0x20000008ff0c7230 */ /* 0x004fc40000004100 */
[----:B------:R-:W-:Y:S02]  /*aa70*/  HADD2.F32 R14, -RZ, R8.H1_H1 ;  /* 0x30000008ff0e7230 */ /* 0x000fe40000004100 */
[--C-:B------:R-:W-:Y:S02]  /*aa80*/  HADD2.F32 R16, -RZ, R9.reuse.H0_H0 ;  /* 0x20000009ff107230 */ /* 0x100fe40000004100 */
[-C--:B------:R-:W-:Y:S01]  /*aa90*/  FFMA R12, R12, R0.reuse, R13 ;  /* 0x000000000c0c7223 */ /* 0x080fe2000000000d */
[----:B------:R-:W-:Y:S02]  /*aaa0*/  HADD2.F32 R18, -RZ, R9.H1_H1 ;  /* 0x30000009ff127230 */ /* 0x000fe40000004100 */
[-C--:B------:R-:W-:Y:S01]  /*aab0*/  FFMA R13, R14, R0.reuse, R57 ;  /* 0x000000000e0d7223 */ /* 0x080fe20000000039 */
[----:B------:R-:W-:Y:S02]  /*aac0*/  HADD2.F32 R24, -RZ, R11.H0_H0 ;  /* 0x2000000bff187230 */ /* 0x000fe40000004100 */
[----:B------:R-:W-:Y:S01]  /*aad0*/  FFMA R14, R16, R0, R15 ;  /* 0x00000000100e7223 */ /* 0x000fe2000000000f */
[----:B------:R-:W-:-:S02]  /*aae0*/  HADD2.F32 R16, -RZ, R10.H0_H0 ;  /* 0x2000000aff107230 */ /* 0x000fc40000004100 */
[-C--:B------:R-:W-:Y:S01]  /*aaf0*/  FFMA R15, R18, R0.reuse, R59 ;  /* 0x00000000120f7223 */ /* 0x080fe2000000003b */
[----:B------:R-:W-:Y:S02]  /*ab00*/  HADD2.F32 R18, -RZ, R10.H1_H1 ;  /* 0x3000000aff127230 */ /* 0x000fe40000004100 */
[-C--:B------:R-:W-:Y:S01]  /*ab10*/  FFMA R19, R24, R0.reuse, R19 ;  /* 0x0000000018137223 */ /* 0x080fe20000000013 */
[----:B------:R-:W-:Y:S02]  /*ab20*/  HADD2.F32 R26, -RZ, R11.H1_H1 ;  /* 0x3000000bff1a7230 */ /* 0x000fe40000004100 */
[-C--:B------:R-:W-:Y:S01]  /*ab30*/  FFMA R17, R16, R0.reuse, R17 ;  /* 0x0000000010117223 */ /* 0x080fe20000000011 */
[----:B-1----:R-:W-:Y:S02]  /*ab40*/  HADD2.F32 R24, -RZ, R4.H0_H0 ;  /* 0x20000004ff187230 */ /* 0x002fe40000004100 */
[----:B------:R-:W-:Y:S01]  /*ab50*/  FFMA R16, R18, R0, R61 ;  /* 0x0000000012107223 */ /* 0x000fe2000000003d */
[----:B------:R-:W-:-:S02]  /*ab60*/  HADD2.F32 R28, -RZ, R5.H0_H0 ;  /* 0x20000005ff1c7230 */ /* 0x000fc40000004100 */
[-C--:B------:R-:W-:Y:S01]  /*ab70*/  FFMA R18, R26, R0.reuse, R63 ;  /* 0x000000001a127223 */ /* 0x080fe2000000003f */
[----:B------:R-:W-:Y:S02]  /*ab80*/  HADD2.F32 R26, -RZ, R4.H1_H1 ;  /* 0x30000004ff1a7230 */ /* 0x000fe40000004100 */
        /* <DEDUP_REMOVED lines=10> */
[----:B------:R-:W-:Y:S01]  /*ac30*/  FFMA R29, R32, R0, R29 ;  /* 0x00000000201d7223 */ /* 0x000fe2000000001d */
[----:B------:R-:W-:Y:S01]  /*ac40*/  F2FP.F16.F32.PACK_AB R12, R13, R12 ;  /* 0x0000000c0d0c723e */ /* 0x000fe200000000ff */
[----:B------:R-:W-:Y:S01]  /*ac50*/  FFMA R28, R30, R0, R69 ;  /* 0x000000001e1c7223 */ /* 0x000fe20000000045 */
[----:B------:R-:W-:Y:S01]  /*ac60*/  F2FP.F16.F32.PACK_AB R13, R15, R14 ;  /* 0x0000000e0f0d723e */ /* 0x000fe200000000ff */
[----:B------:R-:W-:Y:S01]  /*ac70*/  FFMA R30, R34, R0, R71 ;  /* 0x00000000221e7223 */ /* 0x000fe20000000047 */
[----:B------:R-:W-:-:S02]  /*ac80*/  F2FP.F16.F32.PACK_AB R14, R16, R17 ;  /* 0x00000011100e723e */ /* 0x000fc400000000ff */
[----:B------:R-:W-:Y:S02]  /*ac90*/  F2FP.F16.F32.PACK_AB R15, R18, R19 ;  /* 0x00000013120f723e */ /* 0x000fe400000000ff */
[----:B------:R-:W-:Y:S02]  /*aca0*/  F2FP.F16.F32.PACK_AB R16, R24, R21 ;  /* 0x000000151810723e */ /* 0x000fe400000000ff */
[----:B------:R-:W-:Y:S01]  /*acb0*/  F2FP.F16.F32.PACK_AB R17, R26, R25 ;  /* 0x000000191a11723e */ /* 0x000fe200000000ff */
[----:B------:R1:W-:Y:S01]  /*acc0*/  STSM.16.MT88.4 [R3+0x31000], R12 ;  /* 0x0310000c03007844 */ /* 0x0003e20000004200 */
        /* <DEDUP_REMOVED lines=17> */
.L_x_92:
[----:B------:R-:W-:Y:S05]  /*ade0*/  BSYNC B0 ;  /* 0x0000000000007941 */ /* 0x000fea0003800000 */
.L_x_91:
[----:B------:R-:W-:Y:S06]  /*adf0*/  BAR.SYNC.DEFER_BLOCKING 0x1, 0x80 ;  /* 0x0042000000007b1d */ /* 0x000fec0000010000 */
[----:B------:R-:W-:Y:S05]  /*ae00*/  @!P0 BRA `(.L_x_93) ;  /* 0x0000000000048947 */ /* 0x000fea0003800000 */
[----:B------:R-:W-:Y:S01]  /*ae10*/  BPT.TRAP 0x1 ;  /* 0x000000040000795c */ /* 0x000fe20000300000 */
.L_x_93:
[----:B------:R-:W-:Y:S01]  /*ae20*/  SYNCS.ARRIVE.TRANS64.RED.A1T0 RZ, [UR7], RZ ;  /* 0x000000ffffff79a7 */ /* 0x000fe20008100407 */
[----:B------:R-:W-:Y:S05]  /*ae30*/  @!P0 BRA `(.L_x_94) ;  /* 0x0000000000048947 */ /* 0x000fea0003800000 */
[----:B------:R-:W-:Y:S01]  /*ae40*/  BPT.TRAP 0x1 ;  /* 0x000000040000795c */ /* 0x000fe20000300000 */
.L_x_94:
[----:B------:R-:W2:Y:S02]  /*ae50*/  SYNCS.PHASECHK.TRANS64.TRYWAIT P3, [UR50+0x34510], R20 ;  /* 0x03451014ff0075a7 */ /* 0x000ea40008060172 */
[----:B--2---:R-:W-:Y:S05]  /*ae60*/  @!P3 BRA `(.L_x_95) ;  /* 0x000000b00008b947 */ /* 0x004fea0003800000 */
.L_x_374:
        /* <DEDUP_REMOVED lines=21> */
[----:B-1----:R-:W-:-:S02]  /*afc0*/  HADD2.F32 R16, -RZ, R9.H0_H0 ;  /* 0x20000009ff107230 */ /* 0x002fc40000004100 */
[----:B------:R-:W-:Y:S02]  /*afd0*/  HADD2.F32 R18, -RZ, R9.H1_H1 ;  /* 0x30000009ff127230 */ /* 0x000fe40000004100 */
[-C--:B--2---:R-:W-:Y:S01]  /*afe0*/  FMUL R13, R13, R2.reuse ;  /* 0x000000020d0d7220 */ /* 0x084fe20000400000 */
[-C--:B---3--:R-:W-:Y:S01]  /*aff0*/  FMUL R15, R14, R2.reuse ;  /* 0x000000020e0f7220 */ /* 0x088fe20000400000 */
[--C-:B------:R-:W-:Y:S02]  /*b000*/  HADD2.F32 R14, -RZ, R8.reuse.H1_H1 ;  /* 0x30000008ff0e7230 */ /* 0x100fe40000004100 */
[----:B----4-:R-:W-:Y:S01]  /*b010*/  FMUL R17, R12, R2 ;  /* 0x000000020c117220 */ /* 0x010fe20000400000 */
[----:B------:R-:W-:Y:S02]  /*b020*/  HADD2.F32 R12, -RZ, R8.H0_H0 ;  /* 0x20000008ff0c7230 */ /* 0x000fe40000004100 */
[----:B------:R-:W-:Y:S01]  /*b030*/  FFMA R15, R14, R0, R15 ;  /* 0x000000000e0f7223 */ /* 0x000fe2000000000f */
[----:B-----5:R-:W-:-:S02]  /*b040*/  FMUL R19, R19, R2 ;  /* 0x0000000213137220 */ /* 0x020fc40000400000 */
[-C--:B------:R-:W-:Y:S01]  /*b050*/  FFMA R12, R12, R0.reuse, R13 ;  /* 0x000000000c0c7223 */ /* 0x080fe2000000000d */
[-C--:B------:R-:W-:Y:S01]  /*b060*/  FFMA R13, R16, R0.reuse, R17 ;  /* 0x00000000100d7223 */ /* 0x080fe20000000011 */
[----:B------:R-:W-:Y:S01]  /*b070*/  FFMA R14, R18, R0, R19 ;  /* 0x00000000120e7223 */ /* 0x000fe20000000013 */
[--C-:B------:R-:W-:Y:S02]  /*b080*/  HADD2.F32 R16, -RZ, R10.reuse.H0_H0 ;  /* 0x2000000aff107230 */ /* 0x100fe40000004100 */
[-C--:B------:R-:W-:Y:S01]  /*b090*/  FMUL R17, R26, R2.reuse ;  /* 0x000000021a117220 */ /* 0x080fe20000400000 */
[----:B------:R-:W-:Y:S02]  /*b0a0*/  HADD2.F32 R18, -RZ, R10.H1_H1 ;  /* 0x3000000aff127230 */ /* 0x000fe40000004100 */
[----:B------:R-:W-:Y:S01]  /*b0b0*/  FMUL R19, R24, R2 ;  /* 0x0000000218137220 */ /* 0x000fe20000400000 */
[--C-:B------:R-:W-:Y:S02]  /*b0c0*/  HADD2.F32 R24, -RZ, R11.reuse.H0_H0 ;  /* 0x2000000bff187230 */ /* 0x100fe40000004100 */
[----:B------:R-:W-:Y:S01]  /*b0d0*/  FFMA R17, R16, R0, R17 ;  /* 0x0000000010117223 */ /* 0x000fe20000000011 */
[----:B------:R-:W-:-:S02]  /*b0e0*/  HADD2.F32 R26, -RZ, R11.H1_H1 ;  /* 0x3000000bff1a7230 */ /* 0x000fc40000004100 */
[----:B------:R-:W-:Y:S01]  /*b0f0*/  FMUL R21, R21, R2 ;  /* 0x0000000215157220 */ /* 0x000fe20000400000 */
[----:B------:R-:W-:Y:S01]  /*b100*/  FFMA R16, R18, R0, R19 ;  /* 0x0000000012107223 */ /* 0x000fe20000000013 */
[----:B------:R-:W-:Y:S01]  /*b110*/  F2FP.F16.F32.PACK_AB R13, R14, R13 ;  /* 0x0000000d0e0d723e */ /* 0x000fe200000000ff */
[----:B------:R-:W-:Y:S01]  /*b120*/  FMUL R25, R25, R2 ;  /* 0x0000000219197220 */ /* 0x000fe20000400000 */
[----:B------:R-:W-:Y:S01]  /*b130*/  FFMA R21, R24, R0, R21 ;  /* 0x0000000018157223 */ /* 0x000fe20000000015 */
[--C-:B------:R-:W-:Y:S01]  /*b140*/  HADD2.F32 R24, -RZ, R4.reuse.H0_H0 ;  /* 0x20000004ff187230 */ /* 0x100fe20000004100 */
[----:B------:R-:W-:Y:S01]  /*b150*/  F2FP.F16.F32.PACK_AB R12, R15, R12 ;  /* 0x0000000c0f0c723e */ /* 0x000fe200000000ff */
[----:B------:R-:W-:Y:S01]  /*b160*/  FFMA R18, R26, R0, R25 ;  /* 0x000000001a127223 */ /* 0x000fe20000000019 */
[-C--:B------:R-:W-:Y:S01]  /*b170*/  FMUL R19, R30, R2.reuse ;  /* 0x000000021e137220 */ /* 0x080fe20000400000 */
[----:B------:R-:W-:Y:S01]  /*b180*/  HADD2.F32 R26, -RZ, R4.H1_H1 ;  /* 0x30000004ff1a7230 */ /* 0x000fe20000004100 */
[----:B------:R-:W-:Y:S01]  /*b190*/  F2FP.F16.F32.PACK_AB R14, R16, R17 ;  /* 0x00000011100e723e */ /* 0x000fe200000000ff */
[----:B------:R-:W-:Y:S01]  /*b1a0*/  FMUL R25, R28, R2 ;  /* 0x000000021c197220 */ /* 0x000fe20000400000 */
[----:B------:R-:W-:-:S02]  /*b1b0*/  HADD2.F32 R28, -RZ, R5.H0_H0 ;  /* 0x20000005ff1c7230 */ /* 0x000fc40000004100 */
[----:B------:R-:W-:Y:S01]  /*b1c0*/  FFMA R19, R24, R0, R19 ;  /* 0x0000000018137223 */ /* 0x000fe20000000013 */
[----:B------:R-:W-:Y:S02]  /*b1d0*/  HADD2.F32 R30, -RZ, R5.H1_H1 ;  /* 0x30000005ff1e7230 */ /* 0x000fe40000004100 */
[----:B------:R-:W-:Y:S01]  /*b1e0*/  FMUL R27, R27, R2 ;  /* 0x000000021b1b7220 */ /* 0x000fe20000400000 */
[----:B------:R-:W-:Y:S01]  /*b1f0*/  FFMA R24, R26, R0, R25 ;  /* 0x000000001a187223 */ /* 0x000fe20000000019 */
[----:B------:R-:W-:Y:S01]  /*b200*/  F2FP.F16.F32.PACK_AB R15, R18, R21 ;  /* 0x00000015120f723e */ /* 0x000fe200000000ff */
[----:B------:R-:W-:Y:S01]  /*b210*/  FMUL R29, R29, R2 ;  /* 0x000000021d1d7220 */ /* 0x000fe20000400000 */
[-C--:B------:R-:W-:Y:S01]  /*b220*/  FFMA R27, R28, R0.reuse, R27 ;  /* 0x000000001c1b7223 */ /* 0x080fe2000000001b */
[--C-:B------:R-:W-:Y:S01]  /*b230*/  HADD2.F32 R28, -RZ, R6.reuse.H0_H0 ;  /* 0x20000006ff1c7230 */ /* 0x100fe20000004100 */
[----:B------:R-:W-:Y:S01]  /*b240*/  F2FP.F16.F32.PACK_AB R16, R24, R19 ;  /* 0x000000131810723e */ /* 0x000fe200000000ff */
[----:B------:R-:W-:Y:S01]  /*b250*/  FFMA R26, R30, R0, R29 ;  /* 0x000000001e1a7223 */ /* 0x000fe2000000001d */
[-C--:B------:R-:W-:Y:S01]  /*b260*/  FMUL R25, R34, R2.reuse ;  /* 0x0000000222197220 */ /* 0x080fe20000400000 */
[----:B------:R-:W-:Y:S01]  /*b270*/  HADD2.F32 R30, -RZ, R6.H1_H1 ;  /* 0x30000006ff1e7230 */ /* 0x000fe20000004100 */
[----:B------:R1:W-:Y:S01]  /*b280*/  STSM.16.MT88.4 [R3+0x32000], R12 ;  /* 0x0320000c03007844 */ /* 0x0003e20000004200 */
        /* <DEDUP_REMOVED lines=8> */
[-C--:B------:R-:W-:Y:S02]  /*b310*/  FFMA R31, R32, R0.reuse, R31 ;  /* 0x00000000201f7223 */ /* 0x080fe4000000001f */
[----:B------:R-:W-:Y:S01]  /*b320*/  F2FP.F16.F32.PACK_AB R18, R28, R25 ;  /* 0x000000191c12723e */ /* 0x000fe200000000ff */
        /* <DEDUP_REMOVED lines=17> */
.L_x_97:
[----:B------:R-:W-:Y:S05]  /*b440*/  BSYNC B0 ;  /* 0x0000000000007941 */ /* 0x000fea0003800000 */
.L_x_96:
[----:B------:R-:W-:Y:S06]  /*b450*/  BAR.SYNC.DEFER_BLOCKING 0x1, 0x80 ;  /* 0x0042000000007b1d */ /* 0x000fec0000010000 */
[----:B------:R-:W-:Y:S05]  /*b460*/  @!P0 BRA `(.L_x_98) ;  /* 0x0000000000048947 */ /* 0x000fea0003800000 */
[----:B------:R-:W-:Y:S01]  /*b470*/  BPT.TRAP 0x1 ;  /* 0x000000040000795c */ /* 0x000fe20000300000 */
.L_x_98:
[----:B------:R-:W-:Y:S01]  /*b480*/  SYNCS.ARRIVE.TRANS64.RED.A1T0 RZ, [UR8], RZ ;  /* 0x000000ffffff79a7 */ /* 0x000fe20008100408 */
[----:B------:R-:W-:Y:S05]  /*b490*/  @!P0 BRA `(.L_x_99) ;  /* 0x0000000000048947 */ /* 0x000fea0003800000 */
[----:B------:R-:W-:Y:S01]  /*b4a0*/  BPT.TRAP 0x1 ;  /* 0x000000040000795c */ /* 0x000fe20000300000 */
.L_x_99:
[----:B------:R-:W2:Y:S02]  /*b4b0*/  SYNCS.PHASECHK.TRANS64.TRYWAIT P3, [UR50+0x34518], R20 ;  /* 0x03451814ff0075a7 */ /* 0x000ea40008060172 */
[----:B--2---:R-:W-:Y:S05]  /*b4c0*/  @!P3 BRA `(.L_x_100) ;  /* 0x000000a80088b947 */ /* 0x004fea0003800000 */
.L_x_375:
        /* <DEDUP_REMOVED lines=29> */
[----:B------:R-:W-:Y:S01]  /*b6a0*/  FFMA R14, R18, R0, R75 ;  /* 0x00000000120e7223 */ /* 0x000fe2000000004b */
[----:B------:R-:W-:Y:S01]  /*b6b0*/  FMUL R15, R76, R2 ;  /* 0x000000024c0f7220 */ /* 0x000fe20000400000 */
        /* <DEDUP_REMOVED lines=20> */
[----:B------:R-:W-:Y:S01]  /*b800*/  F2FP.F16.F32.PACK_AB R13, R14, R13 ;  /* 0x0000000d0e0d723e */ /* 0x000fe200000000ff */
[-C--:B------:R-:W-:Y:S01]  /*b810*/  FFMA R28, R30, R0.reuse, R85 ;  /* 0x000000001e1c7223 */ /* 0x080fe20000000055 */
        /* <DEDUP_REMOVED lines=24> */
.L_x_102:
[----:B------:R-:W-:Y:S05]  /*b9a0*/  BSYNC B0 ;  /* 0x0000000000007941 */ /* 0x000fea0003800000 */
.L_x_101:
[----:B------:R-:W-:Y:S06]  /*b9b0*/  BAR.SYNC.DEFER_BLOCKING 0x1, 0x80 ;  /* 0x0042000000007b1d */ /* 0x000fec0000010000 */
[----:B------:R-:W-:Y:S05]  /*b9c0*/  @!P0 BRA `(.L_x_103) ;  /* 0x0000000000048947 */ /* 0x000fea0003800000 */
[----:B------:R-:W-:Y:S01]  /*b9d0*/  BPT.TRAP 0x1 ;  /* 0x000000040000795c */ /* 0x000fe20000300000 */
.L_x_103:
[----:B------:R-:W-:Y:S01]  /*b9e0*/  SYNCS.ARRIVE.TRANS64.RED.A1T0 RZ, [UR9], RZ ;  /* 0x000000ffffff79a7 */ /* 0x000fe20008100409 */
[----:B------:R-:W-:Y:S05]  /*b9f0*/  @!P0 BRA `(.L_x_104) ;  /* 0x0000000000048947 */ /* 0x000fea0003800000 */
[----:B------:R-:W-:Y:S01]  /*ba00*/  BPT.TRAP 0x1 ;  /* 0x000000040000795c */ /* 0x000fe20000300000 */
.L_x_104:
[----:B------:R-:W2:Y:S02]  /*ba10*/  SYNCS.PHASECHK.TRANS64.TRYWAIT P3, [UR50+0x34500], R158 ;  /* 0x0345009eff0075a7 */ /* 0x000ea40008060172 */
[----:B--2---:R-:W-:Y:S05]  /*ba20*/  @!P3 BRA `(.L_x_105) ;  /* 0x000000a40048b947 */ /* 0x004fea0003800000 */
.L_x_376:
        /* <DEDUP_REMOVED lines=93> */
.L_x_107:
[----:B------:R-:W-:Y:S05]  /*c000*/  BSYNC B0 ;  /* 0x0000000000007941 */ /* 0x000fea0003800000 */
.L_x_106:
[----:B------:R-:W-:Y:S06]  /*c010*/  BAR.SYNC.DEFER_BLOCKING 0x1, 0x80 ;  /* 0x0042000000007b1d */ /* 0x000fec0000010000 */
[----:B------:R-:W-:Y:S05]  /*c020*/  @!P0 BRA `(.L_x_108) ;  /* 0x0000000000048947 */ /* 0x000fea0003800000 */
[----:B------:R-:W-:Y:S01]  /*c030*/  BPT.TRAP 0x1 ;  /* 0x000000040000795c */ /* 0x000fe20000300000 */
.L_x_108:
[----:B------:R-:W-:Y:S01]  /*c040*/  SYNCS.ARRIVE.TRANS64.RED.A1T0 RZ, [UR10], RZ ;  /* 0x000000ffffff79a7 */ /* 0x000fe2000810040a */
[----:B------:R-:W-:Y:S05]  /*c050*/  @!P0 BRA `(.L_x_109) ;  /* 0x0000000000048947 */ /* 0x000fea0003800000 */
[----:B------:R-:W-:Y:S01]  /*c060*/  BPT.TRAP 0x1 ;  /* 0x000000040000795c */ /* 0x000fe20000300000 */
.L_x_109:
[----:B------:R-:W2:Y:S02]  /*c070*/  SYNCS.PHASECHK.TRANS64.TRYWAIT P3, [UR50+0x34508], R158 ;  /* 0x0345089eff0075a7 */ /* 0x000ea40008060172 */
[----:B--2---:R-:W-:Y:S05]  /*c080*/  @!P3 BRA `(.L_x_110) ;  /* 0x0000009c00c8b947 */ /* 0x004fea0003800000 */
.L_x_377:
        /* <DEDUP_REMOVED lines=58> */
[----:B------:R-:W-:Y:S02]  /*c430*/  F2FP.F16.F32.PACK_AB R26, R28, R27 ;  /* 0x0000001b1c1a723e */ /* 0x000fe400000000ff */
[----:B------:R-:W-:Y:S01]  /*c440*/  F2FP.F16.F32.PACK_AB R24, R24, R21 ;  /* 0x000000151818723e */ /* 0x000fe200000000ff */
[----:B------:R1:W-:Y:S01]  /*c450*/  STSM.16.MT88.4 [R3+0x31000], R12 ;  /* 0x0310000c03007844 */ /* 0x0003e20000004200 */
        /* <DEDUP_REMOVED lines=16> */
.L_x_112:
[----:B------:R-:W-:Y:S05]  /*c560*/  BSYNC B0 ;  /* 0x0000000000007941 */ /* 0x000fea0003800000 */
.L_x_111:
[----:B------:R-:W-:Y:S06]  /*c570*/  BAR.SYNC.DEFER_BLOCKING 0x1, 0x80 ;  /* 0x0042000000007b1d */ /* 0x000fec0000010000 */
[----:B------:R-:W-:Y:S05]  /*c580*/  @!P0 BRA `(.L_x_113) ;  /* 0x0000000000048947 */ /* 0x000fea0003800000 */
[----:B------:R-:W-:Y:S01]  /*c590*/  BPT.TRAP 0x1 ;  /* 0x000000040000795c */ /* 0x000fe20000300000 */
.L_x_113:
[----:B------:R-:W-:Y:S01]  /*c5a0*/  SYNCS.ARRIVE.TRANS64.RED.A1T0 RZ, [UR7], RZ ;  /* 0x000000ffffff79a7 */ /* 0x000fe20008100407 */
[----:B------:R-:W-:Y:S05]  /*c5b0*/  @!P0 BRA `(.L_x_114) ;  /* 0x0000000000048947 */ /* 0x000fea0003800000 */
[----:B------:R-:W-:Y:S01]  /*c5c0*/  BPT.TRAP 0x1 ;  /* 0x000000040000795c */ /* 0x000fe20000300000 */
.L_x_114:
[----:B------:R-:W2:Y:S02]  /*c5d0*/  SYNCS.PHASECHK.TRANS64.TRYWAIT P3, [UR50+0x34510], R158 ;  /* 0x0345109eff0075a7 */ /* 0x000ea40008060172 */
[----:B--2---:R-:W-:Y:S05]  /*c5e0*/  @!P3 BRA `(.L_x_115) ;  /* 0x000000980088b947 */ /* 0x004fea0003800000 */
.L_x_378:
        /* <DEDUP_REMOVED lines=26> */
[-C--:B----4-:R-:W-:Y:S01]  /*c790*/  FMUL R17, R12, R2.reuse ;  /* 0x000000020c117220 */ /* 0x090fe20000400000 */
[----:B------:R-:W-:Y:S02]  /*c7a0*/  HADD2.F32 R12, -RZ, R8.H0_H0 ;  /* 0x20000008ff0c7230 */ /* 0x000fe40000004100 */
[----:B-----5:R-:W-:Y:S01]  /*c7b0*/  FMUL R19, R19, R2 ;  /* 0x0000000213137220 */ /* 0x020fe20000400000 */
[----:B------:R-:W-:-:S02]  /*c7c0*/  FFMA R17, R16, R0, R17 ;  /* 0x0000000010117223 */ /* 0x000fc40000000011 */
        /* <DEDUP_REMOVED lines=63> */
.L_x_117:
[----:B------:R-:W-:Y:S05]  /*cbc0*/  BSYNC B0 ;  /* 0x0000000000007941 */ /* 0x000fea0003800000 */
.L_x_116:
[----:B------:R-:W-:Y:S06]  /*cbd0*/  BAR.SYNC.DEFER_BLOCKING 0x1, 0x80 ;  /* 0x0042000000007b1d */ /* 0x000fec0000010000 */
[----:B------:R-:W-:Y:S05]  /*cbe0*/  @!P0 BRA `(.L_x_118) ;  /* 0x0000000000048947 */ /* 0x000fea0003800000 */
[----:B------:R-:W-:Y:S01]  /*cbf0*/  BPT.TRAP 0x1 ;  /* 0x000000040000795c */ /* 0x000fe20000300000 */
.L_x_118:
[----:B------:R-:W-:Y:S01]  /*cc00*/  SYNCS.ARRIVE.TRANS64.RED.A1T0 RZ, [UR8], RZ ;  /* 0x000000ffffff79a7 */ /* 0x000fe20008100408 */
[----:B------:R-:W-:Y:S05]  /*cc10*/  @!P0 BRA `(.L_x_119) ;  /* 0x0000000000048947 */ /* 0x000fea0003800000 */
[----:B------:R-:W-:Y:S01]  /*cc20*/  BPT.TRAP 0x1 ;  /* 0x000000040000795c */ /* 0x000fe20000300000 */
.L_x_119:
[----:B------:R-:W2:Y:S02]  /*cc30*/  SYNCS.PHASECHK.TRANS64.TRYWAIT P3, [UR50+0x34518], R158 ;  /* 0x0345189eff0075a7 */ /* 0x000ea40008060172 */
[----:B--2---:R-:W-:Y:S05]  /*cc40*/  @!P3 BRA `(.L_x_120) ;  /* 0x000000940008b947 */ /* 0x004fea0003800000 */
.L_x_379:
        /* <DEDUP_REMOVED lines=77> */
.L_x_122:
[----:B------:R-:W-:Y:S05]  /*d120*/  BSYNC B0 ;  /* 0x0000000000007941 */ /* 0x000fea0003800000 */
.L_x_121:
[----:B------:R-:W-:Y:S06]  /*d130*/  BAR.SYNC.DEFER_BLOCKING 0x1, 0x80 ;  /* 0x0042000000007b1d */ /* 0x000fec0000010000 */
[----:B------:R-:W-:Y:S05]  /*d140*/  @!P0 BRA `(.L_x_123) ;  /* 0x0000000000048947 */ /* 0x000fea0003800000 */
[----:B------:R-:W-:Y:S01]  /*d150*/  BPT.TRAP 0x1 ;  /* 0x000000040000795c */ /* 0x000fe20000300000 */
.L_x_123:
[----:B------:R-:W-:Y:S01]  /*d160*/  SYNCS.ARRIVE.TRANS64.RED.A1T0 RZ, [UR9], RZ ;  /* 0x000000ffffff79a7 */ /* 0x000fe20008100409 */
[----:B------:R-:W-:Y:S05]  /*d170*/  @!P0 BRA `(.L_x_124) ;  /* 0x0000000000048947 */ /* 0x000fea0003800000 */
[----:B------:R-:W-:Y:S01]  /*d180*/  BPT.TRAP 0x1 ;  /* 0x000000040000795c */ /* 0x000fe20000300000 */
.L_x_124:
[----:B------:R-:W2:Y:S02]  /*d190*/  SYNCS.PHASECHK.TRANS64.TRYWAIT P3, [UR50+0x34500], R20 ;  /* 0x03450014ff0075a7 */ /* 0x000ea40008060172 */
[----:B--2---:R-:W-:Y:S05]  /*d1a0*/  @!P3 BRA `(.L_x_125) ;  /* 0x0000008c00c8b947 */ /* 0x004fea0003800000 */
.L_x_380:
        /* <DEDUP_REMOVED lines=93> */
.L_x_127:
[----:B------:R-:W-:Y:S05]  /*d780*/  BSYNC B0 ;  /* 0x0000000000007941 */ /* 0x000fea0003800000 */
.L_x_126:
[----:B------:R-:W-:Y:S06]  /*d790*/  BAR.SYNC.DEFER_BLOCKING 0x1, 0x80 ;  /* 0x0042000000007b1d */ /* 0x000fec0000010000 */
[----:B------:R-:W-:Y:S05]  /*d7a0*/  @!P0 BRA `(.L_x_128) ;  /* 0x0000000000048947 */ /* 0x000fea0003800000 */
[----:B------:R-:W-:Y:S01]  /*d7b0*/  BPT.TRAP 0x1 ;  /* 0x000000040000795c */ /* 0x000fe20000300000 */
.L_x_128:
[----:B------:R-:W-:Y:S01]  /*d7c0*/  SYNCS.ARRIVE.TRANS64.RED.A1T0 RZ, [UR10], RZ ;  /* 0x000000ffffff79a7 */ /* 0x000fe2000810040a */
[----:B------:R-:W-:Y:S05]  /*d7d0*/  @!P0 BRA `(.L_x_129) ;  /* 0x0000000000048947 */ /* 0x000fea0003800000 */
[----:B------:R-:W-:Y:S01]  /*d7e0*/  BPT.TRAP 0x1 ;  /* 0x000000040000795c */ /* 0x000fe20000300000 */
.L_x_129:
[----:B------:R-:W2:Y:S02]  /*d7f0*/  SYNCS.PHASECHK.TRANS64.TRYWAIT P3, [UR50+0x34508], R20 ;  /* 0x03450814ff0075a7 */ /* 0x000ea40008060172 */
[----:B--2---:R-:W-:Y:S05]  /*d800*/  @!P3 BRA `(.L_x_130) ;  /* 0x000000880048b947 */ /* 0x004fea0003800000 */
.L_x_381:
        /* <DEDUP_REMOVED lines=77> */
.L_x_132:
[----:B------:R-:W-:Y:S05]  /*dce0*/  BSYNC B0 ;  /* 0x0000000000007941 */ /* 0x000fea0003800000 */
.L_x_131:
[----:B------:R-:W-:Y:S06]  /*dcf0*/  BAR.SYNC.DEFER_BLOCKING 0x1, 0x80 ;  /* 0x0042000000007b1d */ /* 0x000fec0000010000 */
[----:B------:R-:W-:Y:S05]  /*dd00*/  @!P0 BRA `(.L_x_133) ;  /* 0x0000000000048947 */ /* 0x000fea0003800000 */
[----:B------:R-:W-:Y:S01]  /*dd10*/  BPT.TRAP 0x1 ;  /* 0x000000040000795c */ /* 0x000fe20000300000 */
.L_x_133:
[----:B------:R-:W-:Y:S01]  /*dd20*/  SYNCS.ARRIVE.TRANS64.RED.A1T0 RZ, [UR7], RZ ;  /* 0x000000ffffff79a7 */ /* 0x000fe20008100407 */
[----:B------:R-:W-:Y:S05]  /*dd30*/  @!P0 BRA `(.L_x_134) ;  /* 0x0000000000048947 */ /* 0x000fea0003800000 */
[----:B------:R-:W-:Y:S01]  /*dd40*/  BPT.TRAP 0x1 ;  /* 0x000000040000795c */ /* 0x000fe20000300000 */
.L_x_134:
[----:B------:R-:W2:Y:S02]  /*dd50*/  SYNCS.PHASECHK.TRANS64.TRYWAIT P3, [UR50+0x34510], R20 ;  /* 0x03451014ff0075a7 */ /* 0x000ea40008060172 */
[----:B--2---:R-:W-:Y:S05]  /*dd60*/  @!P3 BRA `(.L_x_135) ;  /* 0x000000840008b947 */ /* 0x004fea0003800000 */
.L_x_382:
        /* <DEDUP_REMOVED lines=17> */
[----:B------:R-:W-:Y:S04]  /*de80*/  @P1 LDSM.16.MT88.4 R8, [R3+0x32000] ;  /* 0x032000000308183b */ /* 0x000fe80000004200 */
[----:B------:R-:W1:Y:S01]  /*de90*/  @P1 LDSM.16.MT88.4 R4, [R3+0x32800] ;  /* 0x032800000304183b */ /* 0x000e620000004200 */
[----:B------:R-:W-:Y:S05]  /*dea0*/  WARPSYNC.ALL ;  /* 0x0000000000007948 */ /* 0x000fea0003800000 */
[----:B------:R-:W-:Y:S01]  /*deb0*/  BSSY B0, `(.L_x_136) ;  /* 0x0000049000007945 */ /* 0x000fe20003800000 */
[----:B-1----:R-:W-:-:S02]  /*dec0*/  HADD2.F32 R32, -RZ, R7.H0_H0 ;  /* 0x20000007ff207230 */ /* 0x002fc40000004100 */
[----:B------:R-:W-:Y:S02]  /*ded0*/  HADD2.F32 R34, -RZ, R7.H1_H1 ;  /* 0x30000007ff227230 */ /* 0x000fe40000004100 */
[-C--:B--2---:R-:W-:Y:S01]  /*dee0*/  FMUL R13, R13, R2.reuse ;  /* 0x000000020d0d7220 */ /* 0x084fe20000400000 */
[-C--:B---3--:R-:W-:Y:S01]  /*def0*/  FMUL R15, R15, R2.reuse ;  /* 0x000000020f0f7220 */ /* 0x088fe20000400000 */
[-C--:B----4-:R-:W-:Y:S01]  /*df00*/  FMUL R17, R17, R2.reuse ;  /* 0x0000000211117220 */ /* 0x090fe20000400000 */
[-C--:B-----5:R-:W-:Y:S01]  /*df10*/  FMUL R19, R19, R2.reuse ;  /* 0x0000000213137220 */ /* 0x0a0fe20000400000 */
[-C--:B------:R-:W-:Y:S01]  /*df20*/  FMUL R21, R21, R2.reuse ;  /* 0x0000000215157220 */ /* 0x080fe20000400000 */
[-C--:B------:R-:W-:Y:S01]  /*df30*/  FMUL R25, R25, R2.reuse ;  /* 0x0000000219197220 */ /* 0x080fe20000400000 */
[-C--:B------:R-:W-:Y:S01]  /*df40*/  FMUL R27, R27, R2.reuse ;  /* 0x000000021b1b7220 */ /* 0x080fe20000400000 */
[-C--:B------:R-:W-:Y:S01]  /*df50*/  FMUL R29, R29, R2.reuse ;  /* 0x000000021d1d7220 */ /* 0x080fe20000400000 */
[----:B------:R-:W-:Y:S01]  /*df60*/  FMUL R31, R30, R2 ;  /* 0x000000021e1f7220 */ /* 0x000fe20000400000 */
[----:B------:R-:W-:-:S02]  /*df70*/  HADD2.F32 R30, -RZ, R5.H0_H0 ;  /* 0x20000005ff1e7230 */ /* 0x000fc40000004100 */
[-C--:B------:R-:W-:Y:S01]  /*df80*/  FMUL R33, R28, R2.reuse ;  /* 0x000000021c217220 */ /* 0x080fe20000400000 */
[--C-:B------:R-:W-:Y:S02]  /*df90*/  HADD2.F32 R28, -RZ, R4.reuse.H1_H1 ;  /* 0x30000004ff1c7230 */ /* 0x100fe40000004100 */
[-C--:B------:R-:W-:Y:S01]  /*dfa0*/  FMUL R35, R26, R2.reuse ;  /* 0x000000021a237220 */ /* 0x080fe20000400000 */
[----:B------:R-:W-:Y:S02]  /*dfb0*/  HADD2.F32 R26, -RZ, R4.H0_H0 ;  /* 0x20000004ff1a7230 */ /* 0x000fe40000004100 */
[----:B------:R-:W-:Y:S01]  /*dfc0*/  FMUL R37, R12, R2 ;  /* 0x000000020c257220 */ /* 0x000fe20000400000 */
[----:B------:R-:W-:Y:S02]  /*dfd0*/  HADD2.F32 R12, -RZ, R8.H0_H0 ;  /* 0x20000008ff0c7230 */ /* 0x000fe40000004100 */
[-C--:B------:R-:W-:Y:S01]  /*dfe0*/  FFMA R31, R26, R0.reuse, R31 ;  /* 0x000000001a1f7223 */ /* 0x080fe2000000001f */
[----:B------:R-:W-:Y:S01]  /*dff0*/  FFMA R35, R30, R0, R35 ;  /* 0x000000001e237223 */ /* 0x000fe20000000023 */
[----:B------:R-:W-:Y:S01]  /*e000*/  FMUL R39, R24, R2 ;  /* 0x0000000218277220 */ /* 0x000fe20000400000 */
[----:B------:R-:W-:-:S02]  /*e010*/  HADD2.F32 R24, -RZ, R10.H1_H1 ;  /* 0x3000000aff187230 */ /* 0x000fc40000004100 */
[----:B------:R-:W-:Y:S01]  /*e020*/  FFMA R13, R12, R0, R13 ;  /* 0x000000000c0d7223 */ /* 0x000fe2000000000d */
[----:B------:R-:W-:Y:S02]  /*e030*/  HADD2.F32 R12, -RZ, R8.H1_H1 ;  /* 0x30000008ff0c7230 */ /* 0x000fe40000004100 */
[-C--:B------:R-:W-:Y:S01]  /*e040*/  FMUL R41, R18, R2.reuse ;  /* 0x0000000212297220 */ /* 0x080fe20000400000 */
[----:B------:R-:W-:Y:S02]  /*e050*/  HADD2.F32 R18, -RZ, R10.H0_H0 ;  /* 0x2000000aff127230 */ /* 0x000fe40000004100 */
[----:B------:R-:W-:Y:S02]  /*e060*/  HADD2.F32 R26, -RZ, R5.H1_H1 ;  /* 0x30000005ff1a7230 */ /* 0x000fe40000004100 */
[----:B------:R-:W-:Y:S01]  /*e070*/  FMUL R43, R16, R2 ;  /* 0x00000002102b7220 */ /* 0x000fe20000400000 */
[----:B------:R-:W-:Y:S02]  /*e080*/  HADD2.F32 R16, -RZ, R9.H1_H1 ;  /* 0x30000009ff107230 */ /* 0x000fe40000004100 */
[----:B------:R-:W-:Y:S01]  /*e090*/  FFMA R21, R18, R0, R21 ;  /* 0x0000000012157223 */ /* 0x000fe20000000015 */
[----:B------:R-:W-:-:S02]  /*e0a0*/  HADD2.F32 R18, -RZ, R11.H0_H0 ;  /* 0x2000000bff127230 */ /* 0x000fc40000004100 */
[----:B------:R-:W-:Y:S01]  /*e0b0*/  FMUL R45, R14, R2 ;  /* 0x000000020e2d7220 */ /* 0x000fe20000400000 */
[----:B------:R-:W-:Y:S02]  /*e0c0*/  HADD2.F32 R14, -RZ, R9.H0_H0 ;  /* 0x20000009ff0e7230 */ /* 0x000fe40000004100 */
[-C--:B------:R-:W-:Y:S01]  /*e0d0*/  FFMA R12, R12, R0.reuse, R15 ;  /* 0x000000000c0c7223 */ /* 0x080fe2000000000f */
[----:B------:R-:W-:Y:S02]  /*e0e0*/  HADD2.F32 R30, -RZ, R6.H1_H1 ;  /* 0x30000006ff1e7230 */ /* 0x000fe40000004100 */
[-C--:B------:R-:W-:Y:S01]  /*e0f0*/  FFMA R27, R18, R0.reuse, R27 ;  /* 0x00000000121b7223 */ /* 0x080fe2000000001b */
[-C--:B------:R-:W-:Y:S01]  /*e100*/  FFMA R26, R26, R0.reuse, R37 ;  /* 0x000000001a1a7223 */ /* 0x080fe20000000025 */
[-C--:B------:R-:W-:Y:S01]  /*e110*/  FFMA R17, R14, R0.reuse, R17 ;  /* 0x000000000e117223 */ /* 0x080fe20000000011 */
[-C--:B------:R-:W-:Y:S01]  /*e120*/  FFMA R14, R16, R0.reuse, R19 ;  /* 0x00000000100e7223 */ /* 0x080fe20000000013 */
[----:B------:R-:W-:Y:S01]  /*e130*/  FFMA R16, R24, R0, R25 ;  /* 0x0000000018107223 */ /* 0x000fe20000000019 */
[----:B------:R-:W-:-:S02]  /*e140*/  HADD2.F32 R24, -RZ, R11.H1_H1 ;  /* 0x3000000bff187230 */ /* 0x000fc40000004100 */
[-C--:B------:R-:W-:Y:S01]  /*e150*/  FFMA R43, R32, R0.reuse, R43 ;  /* 0x00000000202b7223 */ /* 0x080fe2000000002b */
[----:B------:R-:W-:Y:S02]  /*e160*/  F2FP.F16.F32.PACK_AB R12, R12, R13 ;  /* 0x0000000d0c0c723e */ /* 0x000fe400000000ff */
[----:B------:R-:W-:Y:S01]  /*e170*/  F2FP.F16.F32.PACK_AB R13, R14, R17 ;  /* 0x000000110e0d723e */ /* 0x000fe200000000ff */
[-C--:B------:R-:W-:Y:S01]  /*e180*/  FFMA R18, R24, R0.reuse, R29 ;  /* 0x0000000018127223 */ /* 0x080fe2000000001d */
[-C--:B------:R-:W-:Y:S01]  /*e190*/  FFMA R24, R28, R0.reuse, R33 ;  /* 0x000000001c187223 */ /* 0x080fe20000000021 */
[----:B------:R-:W-:Y:S01]  /*e1a0*/  HADD2.F32 R28, -RZ, R6.H0_H0 ;  /* 0x20000006ff1c7230 */ /* 0x000fe20000004100 */
[----:B------:R-:W-:Y:S02]  /*e1b0*/  F2FP.F16.F32.PACK_AB R14, R16, R21 ;  /* 0x00000015100e723e */ /* 0x000fe400000000ff */
[----:B------:R-:W-:Y:S02]  /*e1c0*/  F2FP.F16.F32.PACK_AB R15, R18, R27 ;  /* 0x0000001b120f723e */ /* 0x000fe400000000ff */
[-C--:B------:R-:W-:Y:S01]  /*e1d0*/  FFMA R39, R28, R0.reuse, R39 ;  /* 0x000000001c277223 */ /* 0x080fe20000000027 */
[-C--:B------:R-:W-:Y:S01]  /*e1e0*/  FFMA R28, R30, R0.reuse, R41 ;  /* 0x000000001e1c7223 */ /* 0x080fe20000000029 */
[----:B------:R-:W-:Y:S01]  /*e1f0*/  FFMA R30, R34, R0, R45 ;  /* 0x00000000221e7223 */ /* 0x000fe2000000002d */
[----:B------:R-:W-:Y:S01]  /*e200*/  F2FP.F16.F32.PACK_AB R25, R26, R35 ;  /* 0x000000231a19723e */ /* 0x000fe200000000ff */
[----:B------:R1:W-:Y:S01]  /*e210*/  STSM.16.MT88.4 [R3+0x32000], R12 ;  /* 0x0320000c03007844 */ /* 0x0003e20000004200 */
        /* <DEDUP_REMOVED lines=18> */
.L_x_137:
[----:B------:R-:W-:Y:S05]  /*e340*/  BSYNC B0 ;  /* 0x0000000000007941 */ /* 0x000fea0003800000 */
.L_x_136:
[----:B------:R-:W-:Y:S06]  /*e350*/  BAR.SYNC.DEFER_BLOCKING 0x1, 0x80 ;  /* 0x0042000000007b1d */ /* 0x000fec0000010000 */
[----:B------:R-:W-:Y:S05]  /*e360*/  @!P0 BRA `(.L_x_138) ;  /* 0x0000000000048947 */ /* 0x000fea0003800000 */
[----:B------:R-:W-:Y:S01]  /*e370*/  BPT.TRAP 0x1 ;  /* 0x000000040000795c */ /* 0x000fe20000300000 */
.L_x_138:
[----:B------:R-:W-:Y:S01]  /*e380*/  SYNCS.ARRIVE.TRANS64.RED.A1T0 RZ, [UR8], RZ ;  /* 0x000000ffffff79a7 */ /* 0x000fe20008100408 */
[----:B------:R-:W-:Y:S05]  /*e390*/  @!P0 BRA `(.L_x_139) ;  /* 0x0000000000048947 */ /* 0x000fea0003800000 */
[----:B------:R-:W-:Y:S01]  /*e3a0*/  BPT.TRAP 0x1 ;  /* 0x000000040000795c */ /* 0x000fe20000300000 */
.L_x_139:
[----:B------:R-:W2:Y:S02]  /*e3b0*/  SYNCS.PHASECHK.TRANS64.TRYWAIT P3, [UR50+0x34518], R20 ;  /* 0x03451814ff0075a7 */ /* 0x000ea40008060172 */
[----:B--2---:R-:W-:Y:S05]  /*e3c0*/  @!P3 BRA `(.L_x_140) ;  /* 0x0000007c0088b947 */ /* 0x004fea0003800000 */
.L_x_383:
[----:B------:R-:W-:Y:S05]  /*e3d0*/  @P1 WARPSYNC.ALL ;  /* 0x0000000000001948 */ /* 0x000fea0003800000 */
[----:B------:R-:W2:Y:S01]  /*e3e0*/  @P1 LDSM.16.MT88.4 R8, [R3+0x33000] ;  /* 0x033000000308183b */ /* 0x000ea20000004200 */
[-C--:B------:R-:W-:Y:S01]  /*e3f0*/  FMUL R136, R136, R2.reuse ;  /* 0x0000000288887220 */ /* 0x080fe20000400000 */
[-C--:B-1----:R-:W-:Y:S01]  /*e400*/  FMUL R12, R137, R2.reuse ;  /* 0x00000002890c7220 */ /* 0x082fe20000400000 */
        /* <DEDUP_REMOVED lines=35> */
[--C-:B------:R-:W-:Y:S02]  /*e640*/  HADD2.F32 R27, -RZ, R4.reuse.H0_H0 ;  /* 0x20000004ff1b7230 */ /* 0x100fe40000004100 */
[-C--:B------:R-:W-:Y:S01]  /*e650*/  FFMA R31, R31, R0.reuse, R146 ;  /* 0x000000001f1f7223 */ /* 0x080fe20000000092 */
[----:B------:R-:W-:Y:S02]  /*e660*/  HADD2.F32 R29, -RZ, R4.H1_H1 ;  /* 0x30000004ff1d7230 */ /* 0x000fe40000004100 */
[-C--:B------:R-:W-:Y:S01]  /*e670*/  FFMA R37, R37, R0.reuse, R150 ;  /* 0x0000000025257223 */ /* 0x080fe20000000096 */
[----:B------:R-:W-:Y:S02]  /*e680*/  HADD2.F32 R5, -RZ, R5.H1_H1 ;  /* 0x30000005ff057230 */ /* 0x000fe40000004100 */
        /* <DEDUP_REMOVED lines=33> */
.L_x_142:
[----:B------:R-:W-:Y:S05]  /*e8a0*/  BSYNC B0 ;  /* 0x0000000000007941 */ /* 0x000fea0003800000 */
.L_x_141:
[----:B------:R-:W-:Y:S06]  /*e8b0*/  BAR.SYNC.DEFER_BLOCKING 0x1, 0x80 ;  /* 0x0042000000007b1d */ /* 0x000fec0000010000 */
[----:B------:R-:W-:Y:S05]  /*e8c0*/  @!P0 BRA `(.L_x_143) ;  /* 0x0000000000048947 */ /* 0x000fea0003800000 */
[----:B------:R-:W-:Y:S01]  /*e8d0*/  BPT.TRAP 0x1 ;  /* 0x000000040000795c */ /* 0x000fe20000300000 */
.L_x_143:
[----:B------:R-:W-:Y:S01]  /*e8e0*/  UISETP.NE.AND UP0, UPT, UR49, 0x3, UPT ;  /* 0x000000033100788c */ /* 0x000fe2000bf05270 */
[----:B------:R-:W-:Y:S05]  /*e8f0*/  SYNCS.ARRIVE.TRANS64.RED.A1T0 RZ, [UR9], RZ ;  /* 0x000000ffffff79a7 */ /* 0x000fea0008100409 */
[----:B------:R-:W-:-:S13]  /*e900*/  PLOP3.LUT P1, PT, PT, PT, UP0, 0x80, 0x0 ;  /* 0x000000000000781c */ /* 0x000fda0003f2f008 */
[----:B------:R-:W-:Y:S05]  /*e910*/  @!P1 BRA `(.L_x_144) ;  /* 0x0000000000049947 */ /* 0x000fea0003800000 */
[----:B------:R-:W-:Y:S01]  /*e920*/  BPT.TRAP 0x1 ;  /* 0x000000040000795c */ /* 0x000fe20000300000 */
.L_x_144:
[C---:B------:R-:W-:Y:S02]  /*e930*/  R2UR UR4, R22.reuse ;  /* 0x00000000160472ca */ /* 0x040fe400000e0000 */
[----:B------:R-:W-:Y:S02]  /*e940*/  SHF.L.U32 R0, R23, 0x1f, RZ ;  /* 0x0000001f17007819 */ /* 0x000fe400000006ff */
[----:B------:R-:W-:-:S09]  /*e950*/  LEA R19, R22, UR50, 0x4 ;  /* 0x0000003216137c11 */ /* 0x000fd2000f8e20ff */
[----:B------:R-:W-:-:S09]  /*e960*/  ULEA UR4, UR4, UR50, 0x3 ;  /* 0x0000003204047291 */ /* 0x000fd2000f8e183f */
[----:B------:R-:W2:Y:S02]  /*e970*/  SYNCS.PHASECHK.TRANS64.TRYWAIT P2, [UR4+0x34400], R0 ;  /* 0x03440000ff0075a7 */ /* 0x000ea40008040144 */
[----:B--2---:R-:W-:Y:S05]  /*e980*/  @!P2 BRA `(.L_x_145) ;  /* 0x000000780030a947 */ /* 0x004fea0003800000 */
.L_x_384:
[----:B------:R-:W2:Y:S01]  /*e990*/  LDS.128 R16, [R19+0x34570] ;  /* 0x0345700013107984 */ /* 0x000ea20000000c00 */
        /* <DEDUP_REMOVED lines=8> */
.L_x_146:
[----:B------:R-:W-:Y:S01]  /*ea20*/  UIADD3 UR4, UR4, 0x34440, URZ ;  /* 0x0003444004047890 */ /* 0x000fe2000fffe03f */
[----:B--2---:R-:W-:Y:S01]  /*ea30*/  ISETP.NE.AND P3, PT, R19, RZ, PT ;  /* 0x000000ff1300720c */ /* 0x004fe20003f65270 */
[----:B------:R-:W-:Y:S01]  /*ea40*/  VIADD R22, R22, 0x1 ;  /* 0x0000000116167836 */ /* 0x000fe20000000000 */
[----:B------:R-:W-:Y:S01]  /*ea50*/  MOV R19, RZ ;  /* 0x000000ff00137202 */ /* 0x000fe20000000f00 */
[----:B------:R-:W-:-:S03]  /*ea60*/  UPRMT UR4, UR56, 0x654, UR4 ;  /* 0x0000065438047896 */ /* 0x000fc60008000004 */
[----:B------:R-:W-:-:S04]  /*ea70*/  ISETP.NE.AND P2, PT, R22, 0x8, PT ;  /* 0x000000081600780c */ /* 0x000fc80003f45270 */
[----:B-1----:R-:W-:Y:S02]  /*ea80*/  SEL R0, RZ, 0x1, P2 ;  /* 0x00000001ff007807 */ /* 0x002fe40001000000 */
[----:B---3--:R-:W-:Y:S01]  /*ea90*/  SYNCS.ARRIVE.TRANS64.RED.A1T0 RZ, [UR4], RZ ;  /* 0x000000ffffff79a7 */ /* 0x008fe20008100404 */
[----:B------:R-:W-:Y:S02]  /*eaa0*/  SEL R22, R22, RZ, P2 ;  /* 0x000000ff16167207 */ /* 0x000fe40001000000 */
[----:B------:R-:W-:Y:S01]  /*eab0*/  LOP3.LUT R23, R23, R0, RZ, 0x3c, !PT ;  /* 0x0000000017177212 */ /* 0x000fe200078e3cff */
[----:B------:R-:W-:Y:S06]  /*eac0*/  @!P3 BRA `(.L_x_147) ;  /* 0x0000000000b0b947 */ /* 0x000fec0003800000 */
[----:B------:R-:W1:Y:S02]  /*ead0*/  LDC.64 R2, c[0x0][0x290] ;  /* 0x0000a400ff027b82 */ /* 0x000e640000000a00 */
[----:B-1----:R-:W-:-:S06]  /*eae0*/  IMAD.WIDE R2, R18, 0xc, R2 ;  /* 0x0000000c12027825 */ /* 0x002fcc00078e0202 */
[----:B------:R-:W2:Y:S02]  /*eaf0*/  LDG.E R2, desc[UR38][R2.64+0x8] ;  /* 0x0000082602027981 */ /* 0x000ea4000c1e1900 */
[----:B--2---:R-:W-:-:S13]  /*eb00*/  R2UR UR4, R2 ;  /* 0x00000000020472ca */ /* 0x004fda00000e0000 */
[----:B------:R-:W-:-:S04]  /*eb10*/  UIADD3 UR4, UR4, 0x3f, URZ ;  /* 0x0000003f04047890 */ /* 0x000fc8000fffe03f */
[----:B------:R-:W-:-:S04]  /*eb20*/  USHF.R.S32.HI UR5, URZ, 0x1f, UR4 ;  /* 0x0000001f3f057899 */ /* 0x000fc80008011404 */
[----:B------:R-:W-:-:S04]  /*eb30*/  ULEA.HI UR5, UR5, UR4, URZ, 0x6 ;  /* 0x0000000405057291 */ /* 0x000fc8000f8f303f */
[----:B------:R-:W-:-:S04]  /*eb40*/  USHF.R.S32.HI UR5, URZ, 0x6, UR5 ;  /* 0x000000063f057899 */ /* 0x000fc80008011405 */
[----:B------:R-:W-:-:S04]  /*eb50*/  UIADD3 UR41, UR41, UR5, URZ ;  /* 0x0000000529297290 */ /* 0x000fc8000fffe03f */
[----:B------:R-:W-:Y:S02]  /*eb60*/  USHF.R.U32.HI UR4, URZ, 0x3, UR41 ;  /* 0x000000033f047899 */ /* 0x000fe40008011629 */
[----:B------:R-:W-:Y:S02]  /*eb70*/  UISETP.GT.U32.AND UP0, UPT, UR41, 0x7, UPT ;  /* 0x000000072900788c */ /* 0x000fe4000bf04070 */
[----:B------:R-:W-:Y:S02]  /*eb80*/  ULOP3.LUT UR4, UR4, 0x1, URZ, 0xc0, !UPT ;  /* 0x0000000104047892 */ /* 0x000fe4000f8ec03f */
[----:B------:R-:W-:Y:S02]  /*eb90*/  UISETP.LT.U32.AND UP0, UPT, UR5, 0x8, UP0 ;  /* 0x000000080500788c */ /* 0x000fe40008701070 */
[----:B------:R-:W-:-:S04]  /*eba0*/  UISETP.NE.U32.AND UP1, UPT, UR4, 0x1, UPT ;  /* 0x000000010400788c */ /* 0x000fc8000bf25070 */
[----:B------:R-:W-:Y:S02]  /*ebb0*/  UISETP.GT.U32.AND UP1, UPT, UR5, 0x7, !UP1 ;  /* 0x000000070500788c */ /* 0x000fe4000cf24070 */
[----:B------:R-:W-:Y:S02]  /*ebc0*/  USEL UR5, URZ, 0x1, !UP0 ;  /* 0x000000013f057887 */ /* 0x000fe4000c000000 */
[----:B------:R-:W-:-:S04]  /*ebd0*/  USEL UR4, URZ, 0x1, !UP1 ;  /* 0x000000013f047887 */ /* 0x000fc8000c800000 */
[----:B------:R-:W-:Y:S01]  /*ebe0*/  ULOP3.LUT UR42, UR4, UR42, UR5, 0x96, !UPT ;  /* 0x0000002a042a7292 */ /* 0x000fe2000f8e9605 */
[----:B------:R-:W-:Y:S11]  /*ebf0*/  @!P1 BRA `(.L_x_148) ;  /* 0x0000000000049947 */ /* 0x000ff60003800000 */
[----:B------:R-:W-:Y:S01]  /*ec00*/  BPT.TRAP 0x1 ;  /* 0x000000040000795c */ /* 0x000fe20000300000 */
.L_x_148:
[C---:B------:R-:W-:Y:S02]  /*ec10*/  R2UR UR4, R22.reuse ;  /* 0x00000000160472ca */ /* 0x040fe400000e0000 */
[----:B------:R-:W-:Y:S02]  /*ec20*/  SHF.L.U32 R2, R23, 0x1f, RZ ;  /* 0x0000001f17027819 */ /* 0x000fe400000006ff */
[----:B------:R-:W-:-:S09]  /*ec30*/  LEA R0, R22, UR50, 0x4 ;  /* 0x0000003216007c11 */ /* 0x000fd2000f8e20ff */
[----:B------:R-:W-:-:S09]  /*ec40*/  ULEA UR4, UR4, UR50, 0x3 ;  /* 0x0000003204047291 */ /* 0x000fd2000f8e183f */
[----:B------:R-:W1:Y:S02]  /*ec50*/  SYNCS.PHASECHK.TRANS64.TRYWAIT P2, [UR4+0x34400], R2 ;  /* 0x03440002ff0075a7 */ /* 0x000e640008040144 */
[----:B-1----:R-:W-:Y:S05]  /*ec60*/  @!P2 BRA `(.L_x_149) ;  /* 0x000000740090a947 */ /* 0x002fea0003800000 */
.L_x_385:
[----:B------:R2:W3:Y:S01]  /*ec70*/  LDS.128 R16, [R0+0x34570] ;  /* 0x0345700000107984 */ /* 0x0004e20000000c00 */
[----:B------:R-:W-:Y:S01]  /*ec80*/  @!PT LDS RZ, [RZ] ;  /* 0x00000000fffff984 */ /* 0x000fe20000000800 */
[----:B------:R-:W-:Y:S01]  /*ec90*/  @!PT LDS RZ, [RZ] ;  /* 0x00000000fffff984 */ /* 0x000fe20000000800 */
[----:B------:R-:W-:Y:S01]  /*eca0*/  @!PT LDS RZ, [RZ] ;  /* 0x00000000fffff984 */ /* 0x000fe20000000800 */
[----:B------:R-:W-:Y:S01]  /*ecb0*/  @!PT LDS RZ, [RZ] ;  /* 0x00000000fffff984 */ /* 0x000fe20000000800 */
[----:B------:R4:W-:Y:S06]  /*ecc0*/  MEMBAR.ALL.CTA ;  /* 0x0000000000007992 */ /* 0x0009ec0000008000 */
[----:B----4-:R-:W4:Y:S01]  /*ecd0*/  FENCE.VIEW.ASYNC.S ;  /* 0x00000000000073c6 */ /* 0x010f220000000000 */
[----:B--2---:R-:W-:Y:S05]  /*ece0*/  @!P1 BRA `(.L_x_150) ;  /* 0x0000000000049947 */ /* 0x004fea0003800000 */
[----:B------:R-:W-:Y:S01]  /*ecf0*/  BPT.TRAP 0x1 ;  /* 0x000000040000795c */ /* 0x000fe20000300000 */
.L_x_150:
[----:B------:R-:W-:Y:S01]  /*ed00*/  UIADD3 UR4, UR4, 0x34440, URZ ;  /* 0x0003444004047890 */ /* 0x000fe2000fffe03f */
[----:B------:R-:W-:Y:S01]  /*ed10*/  VIADD R22, R22, 0x1 ;  /* 0x0000000116167836 */ /* 0x000fe20000000000 */
[----:B------:R-:W-:Y:S02]  /*ed20*/  ULOP3.LUT UR41, UR41, 0x7, URZ, 0xc0, !UPT ;  /* 0x0000000729297892 */ /* 0x000fe4000f8ec03f */
[----:B------:R-:W-:Y:S02]  /*ed30*/  UPRMT UR4, UR56, 0x654, UR4 ;  /* 0x0000065438047896 */ /* 0x000fe40008000004 */
[----:B------:R-:W-:-:S04]  /*ed40*/  ISETP.NE.AND P1, PT, R22, 0x8, PT ;  /* 0x000000081600780c */ /* 0x000fc80003f25270 */
[----:B------:R-:W-:Y:S02]  /*ed50*/  SEL R0, RZ, 0x1, P1 ;  /* 0x00000001ff007807 */ /* 0x000fe40000800000 */
[----:B------:R-:W-:Y:S01]  /*ed60*/  SEL R22, R22, RZ, P1 ;  /* 0x000000ff16167207 */ /* 0x000fe20000800000 */
[----:B----4-:R-:W-:Y:S01]  /*ed70*/  SYNCS.ARRIVE.TRANS64.RED.A1T0 RZ, [UR4], RZ ;  /* 0x000000ffffff79a7 */ /* 0x010fe20008100404 */
[----:B------:R-:W-:-:S07]  /*ed80*/  LOP3.LUT R23, R23, R0, RZ, 0x3c, !PT ;  /* 0x0000000017177212 */ /* 0x000fce00078e3cff */
.L_x_147:
[----:B---3--:R-:W-:Y:S02]  /*ed90*/  ISETP.NE.AND P1, PT, R19, RZ, PT ;  /* 0x000000ff1300720c */ /* 0x008fe40003f25270 */
[CC--:B------:R-:W-:Y:S02]  /*eda0*/  ISETP.NE.AND P2, PT, R154.reuse, R18.reuse, PT ;  /* 0x000000129a00720c */ /* 0x0c0fe40003f45270 */
[----:B------:R-:W-:-:S13]  /*edb0*/  ISETP.EQ.OR P3, PT, R154, R18, !P1 ;  /* 0x000000129a00720c */ /* 0x000fda0004f62670 */
[----:B------:R-:W-:Y:S05]  /*edc0*/  @P3 BRA `(.L_x_151) ;  /* 0x0000000000fc3947 */ /* 0x000fea0003800000 */
[----:B------:R-:W-:-:S13]  /*edd0*/  ISETP.NE.AND P3, PT, RZ, UR43, PT ;  /* 0x0000002bff007c0c */ /* 0x000fda000bf65270 */
[----:B------:R-:W-:Y:S05]  /*ede0*/  @P3 BRA `(.L_x_151) ;  /* 0x0000000000f43947 */ /* 0x000fea0003800000 */
[----:B------:R-:W2:Y:S01]  /*edf0*/  S2R R0, SR_LANEID ;  /* 0x0000000000007919 */ /* 0x000ea20000000000 */
[----:B------:R-:W-:Y:S01]  /*ee00*/  ELECT P3, URZ, PT ;  /* 0x00000000003f782f */ /* 0x000fe20003860000 */
[----:B------:R-:W-:Y:S01]  /*ee10*/  BSSY B0, `(.L_x_152) ;  /* 0x000002f000007945 */ /* 0x000fe20003800000 */
[----:B--2---:R-:W-:-:S11]  /*ee20*/  SHF.L.U32 R15, R0, 0x2, RZ ;  /* 0x00000002000f7819 */ /* 0x004fd600000006ff */
[----:B------:R-:W-:Y:S05]  /*ee30*/  @!P3 BRA `(.L_x_153) ;  /* 0x0000000000b0b947 */ /* 0x000fea0003800000 */
[----:B------:R-:W-:Y:S01]  /*ee40*/  IMAD.SHL.U32 R0, R18, 0x8, RZ ;  /* 0x0000000812007824 */ /* 0x000fe200078e00ff */
[----:B-1----:R-:W-:Y:S01]  /*ee50*/  SHF.R.S32.HI R3, RZ, 0x1f, R18 ;  /* 0x0000001fff037819 */ /* 0x002fe20000011412 */
[----:B------:R-:W-:-:S03]  /*ee60*/  ULDC.64 UR4, c[0x0][0x820] ;  /* 0x0002080000047ab9 */ /* 0x000fc60000000a00 */
[----:B------:R-:W-:Y:S02]  /*ee70*/  SHF.L.U64.HI R8, R18, 0x3, R3 ;  /* 0x0000000312087819 */ /* 0x000fe40000010203 */
[----:B------:R-:W-:Y:S01]  /*ee80*/  IADD3 R4, P3, R0, UR4, RZ ;  /* 0x0000000400047c10 */ /* 0x000fe2000ff7e0ff */
[----:B------:R-:W1:Y:S03]  /*ee90*/  LDC.64 R2, c[0x0][0x290] ;  /* 0x0000a400ff027b82 */ /* 0x000e660000000a00 */
[----:B------:R-:W-:Y:S01]  /*eea0*/  IADD3.X R5, R8, UR5, RZ, P3, !PT ;  /* 0x0000000508057c10 */ /* 0x000fe20009ffe4ff */
[----:B------:R-:W-:-:S05]  /*eeb0*/  ULDC.64 UR4, c[0x0][0x818] ;  /* 0x0002060000047ab9 */ /* 0x000fca0000000a00 */
[----:B------:R-:W2:Y:S01]  /*eec0*/  LDG.E.64 R4, desc[UR38][R4.64] ;  /* 0x0000002604047981 */ /* 0x000ea2000c1e1b00 */
[----:B-1----:R-:W-:Y:S01]  /*eed0*/  IMAD.WIDE R6, R18, 0xc, R2 ;  /* 0x0000000c12067825 */ /* 0x002fe200078e0202 */
[----:B------:R-:W-:Y:S02]  /*eee0*/  IADD3 R2, P3, R0, UR4, RZ ;  /* 0x0000000400027c10 */ /* 0x000fe4000ff7e0ff */
[----:B------:R-:W1:Y:S02]  /*eef0*/  LDS R0, [UR52+0x1c] ;  /* 0x00001c34ff007984 */ /* 0x000e640008000800 */
[----:B------:R-:W-:Y:S02]  /*ef00*/  IADD3.X R3, R8, UR5, RZ, P3, !PT ;  /* 0x0000000508037c10 */ /* 0x000fe40009ffe4ff */
[----:B------:R-:W3:Y:S04]  /*ef10*/  LDG.E R12, desc[UR38][R6.64] ;  /* 0x00000026060c7981 */ /* 0x000ee8000c1e1900 */
[----:B------:R4:W5:Y:S04]  /*ef20*/  LDG.E R13, desc[UR38][R6.64+0x4] ;  /* 0x00000426060d7981 */ /* 0x000968000c1e1900 */
[----:B------:R-:W5:Y:S01]  /*ef30*/  LDG.E.64 R2, desc[UR38][R2.64] ;  /* 0x0000002602027981 */ /* 0x000f62000c1e1b00 */
[----:B------:R-:W-:-:S03]  /*ef40*/  MOV R8, UR52 ;  /* 0x0000003400087c02 */ /* 0x000fc60008000f00 */
[----:B------:R-:W-:Y:S01]  /*ef50*/  STS [UR52+0x30], RZ ;  /* 0x000030ffff007988 */ /* 0x000fe20008000834 */
[----:B------:R-:W-:Y:S02]  /*ef60*/  SHF.R.U64 R8, R8, 0x4, RZ ;  /* 0x0000000408087819 */ /* 0x000fe400000012ff */
[----:B----4-:R-:W-:-:S03]  /*ef70*/  CS2R R6, SRZ ;  /* 0x0000000000067805 */ /* 0x010fc6000001ff00 */
[----:B------:R-:W-:Y:S04]  /*ef80*/  STS [UR52+0x10], R8 ;  /* 0x00001008ff007988 */ /* 0x000fe80008000834 */
[----:B------:R-:W-:Y:S01]  /*ef90*/  STS [UR52+0x14], R8 ;  /* 0x00001408ff007988 */ /* 0x000fe20008000834 */
[C---:B--2---:R-:W-:Y:S01]  /*efa0*/  SHF.L.U64.HI R11, R4.reuse, 0x1, R5 ;  /* 0x00000001040b7819 */ /* 0x044fe20000010205 */
[----:B------:R-:W-:-:S03]  /*efb0*/  IMAD.SHL.U32 R10, R4, 0x2, RZ ;  /* 0x00000002040a7824 */ /* 0x000fc600078e00ff */
[----:B------:R-:W-:Y:S02]  /*efc0*/  LOP3.LUT R11, R11, 0x1fffffff, RZ, 0xc0, !PT ;  /* 0x1fffffff0b0b7812 */ /* 0x000fe400078ec0ff */
[----:B------:R-:W-:Y:S02]  /*efd0*/  LOP3.LUT R10, R10, 0xfffffffe, RZ, 0xc0, !PT ;  /* 0xfffffffe0a0a7812 */ /* 0x000fe400078ec0ff */
[--C-:B------:R-:W-:Y:S02]  /*efe0*/  SHF.R.U32.HI R5, RZ, 0x4, R11.reuse ;  /* 0x00000004ff057819 */ /* 0x100fe4000001160b */
[----:B------:R-:W-:Y:S02]  /*eff0*/  SHF.R.U64 R10, R10, 0x4, R11 ;  /* 0x000000040a0a7819 */ /* 0x000fe4000000120b */
[----:B-1----:R-:W-:-:S03]  /*f000*/  LOP3.LUT R0, R0, 0xf, R5, 0xb8, !PT ;  /* 0x0000000f00007812 */ /* 0x002fc600078eb805 */
[----:B------:R-:W-:Y:S04]  /*f010*/  STS [UR52+0xc], R10 ;  /* 0x00000c0aff007988 */ /* 0x000fe80008000834 */
[----:B------:R-:W-:Y:S01]  /*f020*/  STS [UR52+0x1c], R0 ;  /* 0x00001c00ff007988 */ /* 0x000fe20008000834 */
[----:B---3--:R-:W-:-:S03]  /*f030*/  IADD3 R4, R12, -0x1, RZ ;  /* 0xffffffff0c047810 */ /* 0x008fc60007ffe0ff */
[----:B------:R-:W1:Y:S04]  /*f040*/  LDS R5, [UR52+0x1c] ;  /* 0x00001c34ff057984 */ /* 0x000e680008000800 */
[----:B-----5:R-:W-:Y:S01]  /*f050*/  STS.64 [UR52], R2 ;  /* 0x00000002ff007988 */ /* 0x020fe20008000a34 */
[----:B-1----:R-:W-:-:S05]  /*f060*/  LOP3.LUT R5, R5, 0xf0, RZ, 0xb8, !PT ;  /* 0x000000f005057812 */ /* 0x002fca00078eb8ff */
[----:B------:R1:W-:Y:S04]  /*f070*/  STS [UR52+0x1c], R5 ;  /* 0x00001c05ff007988 */ /* 0x0003e80008000834 */
[----:B------:R-:W2:Y:S01]  /*f080*/  LDS R9, [UR52+0x1c] ;  /* 0x00001c34ff097984 */ /* 0x000ea20008000800 */
[----:B-1----:R-:W-:-:S05]  /*f090*/  VIADD R5, R13, 0xffffffff ;  /* 0xffffffff0d057836 */ /* 0x002fca0000000000 */
[----:B------:R-:W-:Y:S01]  /*f0a0*/  STS.128 [UR52+0x20], R4 ;  /* 0x00002004ff007988 */ /* 0x000fe20008000c34 */
[----:B--2---:R-:W-:-:S05]  /*f0b0*/  LOP3.LUT R9, R9, 0xf00, RZ, 0xb8, !PT ;  /* 0x00000f0009097812 */ /* 0x004fca00078eb8ff */
[----:B------:R-:W-:Y:S04]  /*f0c0*/  STS.64 [UR52+0x18], R8 ;  /* 0x00001808ff007988 */ /* 0x000fe80008000a34 */
[----:B------:R-:W1:Y:S02]  /*f0d0*/  LDS R14, [UR52+0x1c] ;  /* 0x00001c34ff0e7984 */ /* 0x000e640008000800 */
[----:B-1----:R-:W-:-:S05]  /*f0e0*/  LOP3.LUT R0, R14, 0xf000, RZ, 0xb8, !PT ;  /* 0x0000f0000e007812 */ /* 0x002fca00078eb8ff */
[----:B------:R2:W-:Y:S02]  /*f0f0*/  STS [UR52+0x1c], R0 ;  /* 0x00001c00ff007988 */ /* 0x0005e40008000834 */
.L_x_153:
[----:B------:R-:W-:Y:S05]  /*f100*/  BSYNC B0 ;  /* 0x0000000000007941 */ /* 0x000fea0003800000 */
.L_x_152:
[----:B------:R-:W-:Y:S01]  /*f110*/  NOP ;  /* 0x0000000000007918 */ /* 0x000fe20000000000 */
[----:B------:R3:W4:Y:S01]  /*f120*/  LDS R5, [R15+UR52] ;  /* 0x000000340f057984 */ /* 0x0007220008000800 */
[----:B------:R-:W-:Y:S02]  /*f130*/  ELECT P3, URZ, PT ;  /* 0x00000000003f782f */ /* 0x000fe40003860000 */
[----:B-1----:R-:W-:Y:S01]  /*f140*/  IADD3 R2, P4, R15, UR36, RZ ;  /* 0x000000240f027c10 */ /* 0x002fe2000ff9e0ff */
[----:B------:R-:W-:Y:S03]  /*f150*/  BSSY B0, `(.L_x_154) ;  /* 0x0000005000007945 */ /* 0x000fe60003800000 */
[----:B------:R-:W-:-:S07]  /*f160*/  IADD3.X R3, RZ, UR37, RZ, P4, !PT ;  /* 0x00000025ff037c10 */ /* 0x000fce000a7fe4ff */
[----:B---3--:R-:W-:Y:S05]  /*f170*/  @!P3 BRA `(.L_x_155) ;  /* 0x000000000008b947 */ /* 0x008fea0003800000 */
[----:B------:R0:W-:Y:S01]  /*f180*/  UTMACMDFLUSH ;  /* 0x00000000000079b7 */ /* 0x0001e20000000000 */
[----:B------:R-:W-:-:S04]  /*f190*/  DEPBAR.LE SB0, 0x0 ;  /* 0x000080000000791a */ /* 0x000fc80000000000 */
.L_x_155:
[----:B------:R-:W-:Y:S05]  /*f1a0*/  BSYNC B0 ;  /* 0x0000000000007941 */ /* 0x000fea0003800000 */
.L_x_154:
[----:B----4-:R3:W5:Y:S02]  /*f1b0*/  ATOMG.E.EXCH.STRONG.GPU PT, RZ, [R2], R5 ;  /* 0x0000000502ff73a8 */ /* 0x01076400041ee100 */
.L_x_151:
[----:B------:R-:W-:-:S04]  /*f1c0*/  DEPBAR.LE SB0, 0x0 ;  /* 0x000080000000791a */ /* 0x000fc80000000000 */
[----:B------:R-:W-:Y:S05]  /*f1d0*/  @!P0 BRA `(.L_x_156) ;  /* 0x0000000000048947 */ /* 0x000fea0003800000 */
[----:B------:R-:W-:Y:S01]  /*f1e0*/  BPT.TRAP 0x1 ;  /* 0x000000040000795c */ /* 0x000fe20000300000 */
.L_x_156:
[----:B--2---:R-:W-:Y:S01]  /*f1f0*/  IMAD.U32 R0, RZ, RZ, UR53 ;  /* 0x00000035ff007e24 */ /* 0x004fe2000f8e00ff */
[----:B-----5:R-:W-:Y:S01]  /*f200*/  SYNCS.ARRIVE.TRANS64.RED.A1T0 RZ, [UR10], RZ ;  /* 0x000000ffffff79a7 */ /* 0x020fe2000810040a */
[----:B---3--:R-:W-:Y:S02]  /*f210*/  SEL R5, RZ, 0x1, !P2 ;  /* 0x00000001ff057807 */ /* 0x008fe40005000000 */
[----:B------:R-:W-:Y:S01]  /*f220*/  LOP3.LUT R152, R152, 0x1, RZ, 0x3c, !PT ;  /* 0x0000000198987812 */ /* 0x000fe200078e3cff */
[----:B------:R2:W-:Y:S01]  /*f230*/  SYNCS.ARRIVE.TRANS64.A1T0 RZ, [R0+UR51], RZ ;  /* 0x000000ff00ff79a7 */ /* 0x0005e20008100033 */
[----:B------:R-:W-:Y:S05]  /*f240*/  @P1 BRA `(.L_x_157) ;  /* 0xffffff4800281947 */ /* 0x000fea000383ffff */
[----:B------:R-:W-:Y:S05]  /*f250*/  EXIT ;  /* 0x000000000000794d */ /* 0x000fea0003800000 */
.L_x_24:
[----:B------:R-:W-:-:S08]  /*f260*/  NOP ;  /* 0x0000000000007918 */ /* 0x000fd00000000000 */
[----:B----45:R-:W1:-:S00]  /*f270*/  USETMAXREG.DEALLOC.CTAPOOL 0x28 ;  /* 0x00000028000079c8 */ /* 0x030e4000080e0500 */
[----:B------:R-:W-:-:S06]  /*f280*/  UISETP.NE.AND UP1, UPT, UR43, 0x3, UPT ;  /* 0x000000032b00788c */ /* 0x000fcc000bf25270 */
[----:B------:R-:W-:-:S13]  /*f290*/  PLOP3.LUT P1, PT, PT, PT, UP1, 0x80, 0x0 ;  /* 0x000000000000781c */ /* 0x000fda0003f2f018 */
[----:B-1----:R-:W-:Y:S05]  /*f2a0*/  @!P1 BRA `(.L_x_158) ;  /* 0x0000004400049947 */ /* 0x002fea0003800000 */
[----:B------:R-:W-:-:S13]  /*f2b0*/  ISETP.NE.AND P0, PT, RZ, UR43, PT ;  /* 0x0000002bff007c0c */ /* 0x000fda000bf05270 */
[----:B------:R-:W-:Y:S05]  /*f2c0*/  @!P0 BRA `(.L_x_159) ;  /* 0x0000002400ac8947 */ /* 0x000fea0003800000 */
[----:B------:R-:W-:-:S06]  /*f2d0*/  UISETP.NE.AND UP0, UPT, UR43, 0x2, UPT ;  /* 0x000000022b00788c */ /* 0x000fcc000bf05270 */
[----:B------:R-:W-:-:S13]  /*f2e0*/  PLOP3.LUT P0, PT, PT, PT, UP0, 0x80, 0x0 ;  /* 0x000000000000781c */ /* 0x000fda0003f0f008 */
[----:B--2---:R-:W-:Y:S05]  /*f2f0*/  @P0 EXIT ;  /* 0x000000000000094d */ /* 0x004fea0003800000 */
[----:B------:R-:W1:Y:S01]  /*f300*/  S2UR UR4, SR_CTAID.Y ;  /* 0x00000000000479c3 */ /* 0x000e620000002600 */
[----:B------:R-:W-:Y:S01]  /*f310*/  ELECT P0, URZ, PT ;  /* 0x00000000003f782f */ /* 0x000fe20003800000 */
[----:B------:R-:W-:Y:S01]  /*f320*/  BSSY B0, `(.L_x_160) ;  /* 0x0000023000007945 */ /* 0x000fe20003800000 */
[----:B-1----:R-:W-:-:S11]  /*f330*/  UIMAD UR4, UR4, UR60, UR57 ;  /* 0x0000003c040472a4 */ /* 0x002fd6000f8e0239 */
[----:B------:R-:W-:Y:S05]  /*f340*/  @!P0 BRA `(.L_x_161) ;  /* 0x0000000000808947 */ /* 0x000fea0003800000 */
[----:B------:R-:W-:Y:S01]  /*f350*/  STL.64 [R1+0x210], R18 ;  /* 0x0002101201007387 */ /* 0x000fe20000100a00 */
[----:B------:R-:W1:Y:S01]  /*f360*/  LDC.64 R14, c[0x0][0x628] ;  /* 0x00018a00ff0e7b82 */ /* 0x000e620000000a00 */
[----:B------:R-:W-:Y:S02]  /*f370*/  UMOV UR5, 0x400 ;  /* 0x0000040000057882 */ /* 0x000fe40000000000 */
[----:B------:R2:W-:Y:S01]  /*f380*/  STL.64 [R1+0x208], R16 ;  /* 0x0002081001007387 */ /* 0x0005e20000100a00 */
[----:B------:R-:W-:-:S03]  /*f390*/  ULEA UR5, UR58, UR5, 0x18 ;  /* 0x000000053a057291 */ /* 0x000fc6000f8ec03f */
[----:B------:R3:W-:Y:S01]  /*f3a0*/  STL [R1+0x200], R13 ;  /* 0x0002000d01007387 */ /* 0x0007e20000100800 */
[----:B------:R-:W4:Y:S08]  /*f3b0*/  LDC.64 R4, c[0x0][0x600] ;  /* 0x00018000ff047b82 */ /* 0x000f300000000a00 */
[----:B--2---:R-:W2:Y:S08]  /*f3c0*/  LDC.64 R16, c[0x0][0x610] ;  /* 0x00018400ff107b82 */ /* 0x004eb00000000a00 */
[----:B------:R-:W2:Y:S08]  /*f3d0*/  LDC.64 R18, c[0x0][0x618] ;  /* 0x00018600ff127b82 */ /* 0x000eb00000000a00 */
[----:B---3--:R-:W1:Y:S08]  /*f3e0*/  LDC.64 R12, c[0x0][0x620] ;  /* 0x00018800ff0c7b82 */ /* 0x008e700000000a00 */
[----:B------:R-:W4:Y:S01]  /*f3f0*/  LDC.64 R6, c[0x0][0x608] ;  /* 0x00018200ff067b82 */ /* 0x000f220000000a00 */
[----:B--2---:R2:W-:Y:S07]  /*f400*/  STS.128 [UR5+0x34710], R16 ;  /* 0x03471010ff007988 */ /* 0x0045ee0008000c05 */
[----:B------:R-:W3:Y:S01]  /*f410*/  LDC.64 R32, c[0x0][0x630] ;  /* 0x00018c00ff207b82 */ /* 0x000ee20000000a00 */
[----:B-1----:R1:W-:Y:S07]  /*f420*/  STS.128 [UR5+0x34720], R12 ;  /* 0x0347200cff007988 */ /* 0x0023ee0008000c05 */
[----:B------:R-:W3:Y:S01]  /*f430*/  LDC.64 R34, c[0x0][0x638] ;  /* 0x00018e00ff227b82 */ /* 0x000ee20000000a00 */
[----:B--2---:R2:W5:Y:S07]  /*f440*/  LDL.LU.64 R18, [R1+0x210] ;  /* 0x0002100001127983 */ /* 0x00456e0000300a00 */
[----:B------:R-:W2:Y:S01]  /*f450*/  LDC.64 R28, c[0x0][0x640] ;  /* 0x00019000ff1c7b82 */ /* 0x000ea20000000a00 */
[----:B------:R2:W5:Y:S04]  /*f460*/  LDL.LU.64 R16, [R1+0x208] ;  /* 0x0002080001107983 */ /* 0x0005680000300a00 */
[----:B-1----:R1:W5:Y:S03]  /*f470*/  LDL.LU R13, [R1+0x200] ;  /* 0x00020000010d7983 */ /* 0x0023660000300800 */
[----:B------:R-:W2:Y:S01]  /*f480*/  LDC.64 R30, c[0x0][0x648] ;  /* 0x00019200ff1e7b82 */ /* 0x000ea20000000a00 */
[----:B----4-:R4:W-:Y:S07]  /*f490*/  STS.128 [UR5+0x34700], R4 ;  /* 0x03470004ff007988 */ /* 0x0109ee0008000c05 */
[----:B------:R-:W1:Y:S08]  /*f4a0*/  LDC.64 R24, c[0x0][0x650] ;  /* 0x00019400ff187b82 */ /* 0x000e700000000a00 */
[----:B------:R-:W1:Y:S08]  /*f4b0*/  LDC.64 R26, c[0x0][0x658] ;  /* 0x00019600ff1a7b82 */ /* 0x000e700000000a00 */
[----:B------:R-:W1:Y:S08]  /*f4c0*/  LDC.64 R8, c[0x0][0x660] ;  /* 0x00019800ff087b82 */ /* 0x000e700000000a00 */
[----:B------:R-:W1:Y:S08]  /*f4d0*/  LDC.64 R10, c[0x0][0x668] ;  /* 0x00019a00ff0a7b82 */ /* 0x000e700000000a00 */
[----:B----4-:R-:W4:Y:S08]  /*f4e0*/  LDC.64 R4, c[0x0][0x670] ;  /* 0x00019c00ff047b82 */ /* 0x010f300000000a00 */
[----:B------:R-:W4:Y:S01]  /*f4f0*/  LDC.64 R6, c[0x0][0x678] ;  /* 0x00019e00ff067b82 */ /* 0x000f220000000a00 */
[----:B---3--:R3:W-:Y:S04]  /*f500*/  STS.128 [UR5+0x34730], R32 ;  /* 0x03473020ff007988 */ /* 0x0087e80008000c05 */
[----:B--2---:R3:W-:Y:S04]  /*f510*/  STS.128 [UR5+0x34740], R28 ;  /* 0x0347401cff007988 */ /* 0x0047e80008000c05 */
[----:B-1----:R3:W-:Y:S04]  /*f520*/  STS.128 [UR5+0x34750], R24 ;  /* 0x03475018ff007988 */ /* 0x0027e80008000c05 */
[----:B------:R3:W-:Y:S04]  /*f530*/  STS.128 [UR5+0x34760], R8 ;  /* 0x03476008ff007988 */ /* 0x0007e80008000c05 */
[----:B----4-:R3:W-:Y:S02]  /*f540*/  STS.128 [UR5+0x34770], R4 ;  /* 0x03477004ff007988 */ /* 0x0107e40008000c05 */
.L_x_161:
[----:B------:R-:W-:Y:S05]  /*f550*/  BSYNC B0 ;  /* 0x0000000000007941 */ /* 0x000fea0003800000 */
.L_x_160:
[----:B------:R-:W-:Y:S01]  /*f560*/  ELECT P0, URZ, PT ;  /* 0x00000000003f782f */ /* 0x000fe20003800000 */
[----:B------:R-:W-:Y:S01]  /*f570*/  NOP ;  /* 0x0000000000007918 */ /* 0x000fe20000000000 */
[----:B------:R-:W-:Y:S01]  /*f580*/  ULDC UR5, c[0x0][0x884] ;  /* 0x0002210000057ab9 */ /* 0x000fe20000000800 */
[----:B------:R-:W-:Y:S01]  /*f590*/  ULDC.64 UR8, c[0x0][0x800] ;  /* 0x0002000000087ab9 */ /* 0x000fe20000000a00 */
[----:B------:R-:W-:Y:S01]  /*f5a0*/  ULEA UR4, UR5, UR4, 0x1 ;  /* 0x0000000405047291 */ /* 0x000fe2000f8e083f */
[----:B------:R-:W-:Y:S03]  /*f5b0*/  BSSY B0, `(.L_x_162) ;  /* 0x0000033000007945 */ /* 0x000fe60003800000 */
[----:B------:R-:W-:-:S05]  /*f5c0*/  UIMAD.WIDE UR8, UR4, 0x80, UR8 ;  /* 0x00000080040878a5 */ /* 0x000fca000f8e0208 */
[----:B------:R-:W-:Y:S07]  /*f5d0*/  @!P0 BRA `(.L_x_163) ;  /* 0x0000000000c08947 */ /* 0x000fee0003800000 */
[----:B------:R-:W-:Y:S01]  /*f5e0*/  ULDC.64 UR4, c[0x0][0x808] ;  /* 0x0002020000047ab9 */ /* 0x000fe20000000a00 */
[----:B------:R-:W-:Y:S01]  /*f5f0*/  ULDC.64 UR6, c[0x0][0x810] ;  /* 0x0002040000067ab9 */ /* 0x000fe20000000a00 */
[----:B------:R-:W-:Y:S02]  /*f600*/  ISETP.NE.U32.AND P0, PT, RZ, UR4, PT ;  /* 0x00000004ff007c0c */ /* 0x000fe4000bf05070 */
[----:B------:R-:W-:Y:S02]  /*f610*/  ISETP.NE.U32.AND P1, PT, RZ, UR6, PT ;  /* 0x00000006ff007c0c */ /* 0x000fe4000bf25070 */
[----:B------:R-:W-:Y:S02]  /*f620*/  ISETP.NE.AND.EX P0, PT, RZ, UR5, PT, P0 ;  /* 0x00000005ff007c0c */ /* 0x000fe4000bf05300 */
[----:B------:R-:W-:-:S11]  /*f630*/  ISETP.NE.AND.EX P1, PT, RZ, UR7, PT, P1 ;  /* 0x00000007ff007c0c */ /* 0x000fd6000bf25310 */
[----:B------:R-:W-:Y:S05]  /*f640*/  @!P0 BRA `(.L_x_164) ;  /* 0x0000000000188947 */ /* 0x000fea0003800000 */
[----:B------:R-:W1:Y:S02]  /*f650*/  LDC.64 R2, c[0x0][0x808] ;  /* 0x00020200ff027b82 */ /* 0x000e640000000a00 */
[----:B-1---5:R-:W-:-:S06]  /*f660*/  IMAD.WIDE R2, R18, 0x8, R2 ;  /* 0x0000000812027825 */ /* 0x022fcc00078e0202 */
[----:B------:R-:W2:Y:S01]  /*f670*/  LDG.E.64 R2, desc[UR38][R2.64] ;  /* 0x0000002602027981 */ /* 0x000ea2000c1e1b00 */
[----:B------:R-:W-:Y:S02]  /*f680*/  UMOV UR4, 0x400 ;  /* 0x0000040000047882 */ /* 0x000fe40000000000 */
[----:B------:R-:W-:-:S09]  /*f690*/  ULEA UR4, UR58, UR4, 0x18 ;  /* 0x000000043a047291 */ /* 0x000fd2000f8ec03f */
[----:B--2---:R1:W-:Y:S03]  /*f6a0*/  STS.64 [UR4+0x34700], R2 ;  /* 0x03470002ff007988 */ /* 0x0043e60008000a04 */
.L_x_164:
[----:B------:R-:W-:Y:S05]  /*f6b0*/  @!P1 BRA `(.L_x_163) ;  /* 0x0000000000889947 */ /* 0x000fea0003800000 */
[----:B-1----:R-:W1:Y:S02]  /*f6c0*/  LDC.64 R2, c[0x0][0x810] ;  /* 0x00020400ff027b82 */ /* 0x002e640000000a00 */
[----:B-1---5:R-:W-:-:S06]  /*f6d0*/  IMAD.WIDE R2, R18, 0x8, R2 ;  /* 0x0000000812027825 */ /* 0x022fcc00078e0202 */
[----:B------:R-:W2:Y:S01]  /*f6e0*/  LDG.E.64 R2, desc[UR38][R2.64] ;  /* 0x0000002602027981 */ /* 0x000ea2000c1e1b00 */
[----:B------:R-:W-:Y:S01]  /*f6f0*/  UMOV UR4, 0x400 ;  /* 0x0000040000047882 */ /* 0x000fe20000000000 */
[----:B---3--:R-:W-:Y:S01]  /*f700*/  IADD3 R4, R13, -0x1, RZ ;  /* 0xffffffff0d047810 */ /* 0x008fe20007ffe0ff */
[----:B------:R-:W-:-:S04]  /*f710*/  ULEA UR4, UR58, UR4, 0x18 ;  /* 0x000000043a047291 */ /* 0x000fc8000f8ec03f */
[----:B------:R-:W-:-:S05]  /*f720*/  UIADD3 UR5, UR4, 0x34700, URZ ;  /* 0x0003470004057890 */ /* 0x000fca000fffe03f */
[----:B------:R-:W1:Y:S01]  /*f730*/  LDS R0, [UR4+0x3471c] ;  /* 0x03471c04ff007984 */ /* 0x000e620008000800 */
[----:B------:R-:W-:-:S03]  /*f740*/  MOV R8, UR5 ;  /* 0x0000000500087c02 */ /* 0x000fc60008000f00 */
[----:B------:R-:W-:Y:S01]  /*f750*/  STS [UR4+0x34730], RZ ;  /* 0x034730ffff007988 */ /* 0x000fe20008000804 */
[----:B------:R-:W-:-:S05]  /*f760*/  SHF.R.U64 R8, R8, 0x4, RZ ;  /* 0x0000000408087819 */ /* 0x000fca00000012ff */
        /* <DEDUP_REMOVED lines=8> */
[----:B-1----:R-:W-:Y:S01]  /*f7f0*/  LOP3.LUT R0, R0, 0xf, R5, 0xb8, !PT ;  /* 0x0000000f00007812 */ /* 0x002fe200078eb805 */
[----:B------:R-:W-:Y:S02]  /*f800*/  VIADD R5, R19, 0xffffffff ;  /* 0xffffffff13057836 */ /* 0x000fe40000000000 */
[----:B------:R-:W-:Y:S04]  /*f810*/  STS [UR4+0x3470c], R2 ;  /* 0x03470c02ff007988 */ /* 0x000fe80008000804 */
[----:B------:R-:W-:Y:S04]  /*f820*/  STS [UR4+0x3471c], R0 ;  /* 0x03471c00ff007988 */ /* 0x000fe80008000804 */
[----:B------:R-:W1:Y:S02]  /*f830*/  LDS R6, [UR4+0x3471c] ;  /* 0x03471c04ff067984 */ /* 0x000e640008000800 */
[----:B-1----:R-:W-:-:S05]  /*f840*/  LOP3.LUT R6, R6, 0xf0, RZ, 0xb8, !PT ;  /* 0x000000f006067812 */ /* 0x002fca00078eb8ff */
[----:B------:R1:W-:Y:S04]  /*f850*/  STS [UR4+0x3471c], R6 ;  /* 0x03471c06ff007988 */ /* 0x0003e80008000804 */
[----:B------:R-:W2:Y:S01]  /*f860*/  LDS R9, [UR4+0x3471c] ;  /* 0x03471c04ff097984 */ /* 0x000ea20008000800 */
[----:B-1----:R-:W-:-:S05]  /*f870*/  CS2R R6, SRZ ;  /* 0x0000000000067805 */ /* 0x002fca000001ff00 */
[----:B------:R-:W-:Y:S01]  /*f880*/  STS.128 [UR4+0x34720], R4 ;  /* 0x03472004ff007988 */ /* 0x000fe20008000c04 */
[----:B--2---:R-:W-:-:S05]  /*f890*/  LOP3.LUT R9, R9, 0xf00, RZ, 0xb8, !PT ;  /* 0x00000f0009097812 */ /* 0x004fca00078eb8ff */
[----:B------:R-:W-:Y:S04]  /*f8a0*/  STS.64 [UR4+0x34718], R8 ;  /* 0x03471808ff007988 */ /* 0x000fe80008000a04 */
[----:B------:R-:W1:Y:S02]  /*f8b0*/  LDS R3, [UR4+0x3471c] ;  /* 0x03471c04ff037984 */ /* 0x000e640008000800 */
[----:B-1----:R-:W-:-:S05]  /*f8c0*/  LOP3.LUT R0, R3, 0xf000, RZ, 0xb8, !PT ;  /* 0x0000f00003007812 */ /* 0x002fca00078eb8ff */
[----:B------:R2:W-:Y:S02]  /*f8d0*/  STS [UR4+0x3471c], R0 ;  /* 0x03471c00ff007988 */ /* 0x0005e40008000804 */
.L_x_163:
[----:B------:R-:W-:Y:S05]  /*f8e0*/  BSYNC B0 ;  /* 0x0000000000007941 */ /* 0x000fea0003800000 */
.L_x_162:
[----:B--2---:R-:W2:Y:S01]  /*f8f0*/  S2R R0, SR_LANEID ;  /* 0x0000000000007919 */ /* 0x004ea20000000000 */
[----:B------:R-:W-:Y:S01]  /*f900*/  ELECT P0, URZ, PT ;  /* 0x00000000003f782f */ /* 0x000fe20003800000 */
[----:B------:R-:W-:Y:S01]  /*f910*/  NOP ;  /* 0x0000000000007918 */ /* 0x000fe20000000000 */
[----:B------:R-:W-:Y:S11]  /*f920*/  BSSY B0, `(.L_x_165) ;  /* 0x0000004000007945 */ /* 0x000ff60003800000 */
[----:B------:R-:W-:Y:S05]  /*f930*/  @!P0 BRA `(.L_x_166) ;  /* 0x0000000000088947 */ /* 0x000fea0003800000 */
[----:B------:R0:W-:Y:S01]  /*f940*/  UTMACMDFLUSH ;  /* 0x00000000000079b7 */ /* 0x0001e20000000000 */
[----:B------:R-:W-:-:S04]  /*f950*/  DEPBAR.LE SB0, 0x0 ;  /* 0x000080000000791a */ /* 0x000fc80000000000 */
.L_x_166:
[----:B------:R-:W-:Y:S05]  /*f960*/  BSYNC B0 ;  /* 0x0000000000007941 */ /* 0x000fea0003800000 */
.L_x_165:
[----:B------:R-:W-:Y:S01]  /*f970*/  UMOV UR6, 0x400 ;  /* 0x0000040000067882 */ /* 0x000fe20000000000 */
[----:B--23--:R-:W-:Y:S01]  /*f980*/  SHF.L.U32 R4, R0, 0x2, RZ ;  /* 0x0000000200047819 */ /* 0x00cfe200000006ff */
[----:B------:R-:W-:-:S03]  /*f990*/  ULEA UR6, UR58, UR6, 0x18 ;  /* 0x000000063a067291 */ /* 0x000fc6000f8ec03f */
[----:B-1----:R-:W-:Y:S01]  /*f9a0*/  IADD3 R2, P0, R4, UR8, RZ ;  /* 0x0000000804027c10 */ /* 0x002fe2000ff1e0ff */
[----:B------:R-:W-:Y:S01]  /*f9b0*/  UIADD3 UR5, UR6, 0x34700, URZ ;  /* 0x0003470006057890 */ /* 0x000fe2000fffe03f */
[----:B------:R-:W-:-:S03]  /*f9c0*/  MOV R0, RZ ;  /* 0x000000ff00007202 */ /* 0x000fc60000000f00 */
[----:B------:R-:W-:-:S05]  /*f9d0*/  IMAD.X R3, RZ, RZ, UR9, P0 ;  /* 0x00000009ff037e24 */ /* 0x000fca00080e06ff */
[----:B------:R-:W1:Y:S01]  /*f9e0*/  LDS R5, [R4+UR5] ;  /* 0x0000000504057984 */ /* 0x000e620008000800 */
[----:B------:R-:W-:-:S03]  /*f9f0*/  SHF.L.U32 R0, R0, 0x1f, RZ ;  /* 0x0000001f00007819 */ /* 0x000fc600000006ff */
[----:B-1----:R1:W2:Y:S02]  /*fa00*/  ATOMG.E.EXCH.STRONG.GPU PT, RZ, [R2], R5 ;  /* 0x0000000502ff73a8 */ /* 0x0022a400041ee100 */
[----:B--2---:R-:W2:Y:S01]  /*fa10*/  SYNCS.PHASECHK.TRANS64.TRYWAIT P0, [UR6+0x34548], R0 ;  /* 0x03454800ff0075a7 */ /* 0x004ea20008000146 */
[----:B------:R-:W-:Y:S02]  /*fa20*/  ULOP3.LUT UR4, UR59, 0x1, URZ, 0xfc, !UPT ;  /* 0x000000013b047892 */ /* 0x000fe4000f8efc3f */
[----:B------:R-:W-:Y:S01]  /*fa30*/  ULOP3.LUT UR36, UR61, 0x2, URZ, 0xfc, !UPT ;  /* 0x000000023d247892 */ /* 0x000fe2000f8efc3f */
[----:B-12---:R-:W-:Y:S11]  /*fa40*/  @!P0 BRA `(.L_x_167) ;  /* 0x0000006800308947 */ /* 0x006ff60003800000 */
.L_x_386:
[----:B------:R-:W-:Y:S01]  /*fa50*/  IMAD.MOV.U32 R2, RZ, RZ, 0x1 ;  /* 0x00000001ff027424 */ /* 0x000fe200078e00ff */
[----:B-1----:R-:W-:Y:S01]  /*fa60*/  MOV R0, RZ ;  /* 0x000000ff00007202 */ /* 0x002fe20000000f00 */
[----:B------:R-:W-:Y:S01]  /*fa70*/  ULDC UR37, c[0x0][0x598] ;  /* 0x0001660000257ab9 */ /* 0x000fe20000000800 */
[----:B------:R-:W-:Y:S01]  /*fa80*/  ULDC UR41, c[0x0][0x580] ;  /* 0x0001600000297ab9 */ /* 0x000fe20000000800 */
[----:B------:R-:W-:Y:S01]  /*fa90*/  ULDC.64 UR10, c[0x0][0x590] ;  /* 0x00016400000a7ab9 */ /* 0x000fe20000000a00 */
[----:B------:R-:W-:-:S05]  /*faa0*/  ULDC.64 UR12, c[0x0][0x588] ;  /* 0x00016200000c7ab9 */ /* 0x000fca0000000a00 */
.L_x_276:
[----:B------:R-:W-:-:S06]  /*fab0*/  UISETP.NE.AND UP0, UPT, UR4, 0x3, UPT ;  /* 0x000000030400788c */ /* 0x000fcc000bf05270 */
[----:B------:R-:W-:-:S13]  /*fac0*/  PLOP3.LUT P1, PT, PT, PT, UP0, 0x80, 0x0 ;  /* 0x000000000000781c */ /* 0x000fda0003f2f008 */
[----:B-----5:R-:W-:Y:S05]  /*fad0*/  @!P1 BRA `(.L_x_168) ;  /* 0x0000000000049947 */ /* 0x020fea0003800000 */
[----:B------:R-:W-:Y:S01]  /*fae0*/  BPT.TRAP 0x1 ;  /* 0x000000040000795c */ /* 0x000fe20000300000 */
.L_x_168:
[----:B------:R-:W-:Y:S02]  /*faf0*/  R2UR UR7, R22 ;  /* 0x00000000160772ca */ /* 0x000fe400000e0000 */
[----:B------:R-:W-:Y:S02]  /*fb00*/  SHF.L.U32 R3, R0, 0x1f, RZ ;  /* 0x0000001f00037819 */ /* 0x000fe400000006ff */
[----:B------:R-:W-:-:S09]  /*fb10*/  LEA R4, R22, UR6, 0x4 ;  /* 0x0000000616047c11 */ /* 0x000fd2000f8e20ff */
[----:B------:R-:W-:-:S09]  /*fb20*/  ULEA UR7, UR7, UR6, 0x3 ;  /* 0x0000000607077291 */ /* 0x000fd2000f8e183f */
[----:B------:R-:W1:Y:S02]  /*fb30*/  SYNCS.PHASECHK.TRANS64.TRYWAIT P0, [UR7+0x34400], R3 ;  /* 0x03440003ff0075a7 */ /* 0x000e640008000147 */
[----:B-1----:R-:W-:Y:S05]  /*fb40*/  @!P0 BRA `(.L_x_169) ;  /* 0x0000006800088947 */ /* 0x002fea0003800000 */
.L_x_387:
[----:B-1----:R-:W1:Y:S01]  /*fb50*/  LDS.128 R4, [R4+0x34570] ;  /* 0x0345700004047984 */ /* 0x002e620000000c00 */
[----:B------:R-:W-:Y:S01]  /*fb60*/  @!PT LDS RZ, [RZ] ;  /* 0x00000000fffff984 */ /* 0x000fe20000000800 */
[----:B------:R-:W-:Y:S01]  /*fb70*/  @!PT LDS RZ, [RZ] ;  /* 0x00000000fffff984 */ /* 0x000fe20000000800 */
[----:B------:R-:W-:Y:S01]  /*fb80*/  @!PT LDS RZ, [RZ] ;  /* 0x00000000fffff984 */ /* 0x000fe20000000800 */
[----:B------:R-:W-:Y:S01]  /*fb90*/  @!PT LDS RZ, [RZ] ;  /* 0x00000000fffff984 */ /* 0x000fe20000000800 */
[----:B------:R2:W-:Y:S06]  /*fba0*/  MEMBAR.ALL.CTA ;  /* 0x0000000000007992 */ /* 0x0005ec0000008000 */
[----:B--2---:R-:W2:Y:S01]  /*fbb0*/  FENCE.VIEW.ASYNC.S ;  /* 0x00000000000073c6 */ /* 0x004ea20000000000 */
[----:B------:R-:W-:Y:S05]  /*fbc0*/  @!P1 BRA `(.L_x_170) ;  /* 0x0000000000049947 */ /* 0x000fea0003800000 */
[----:B------:R-:W-:Y:S01]  /*fbd0*/  BPT.TRAP 0x1 ;  /* 0x000000040000795c */ /* 0x000fe20000300000 */
.L_x_170:
[----:B------:R-:W-:Y:S01]  /*fbe0*/  UIADD3 UR7, UR7, 0x34440, URZ ;  /* 0x0003444007077890 */ /* 0x000fe2000fffe03f */
[----:B-----5:R-:W-:Y:S02]  /*fbf0*/  R2UR UR18, R16 ;  /* 0x00000000101272ca */ /* 0x020fe400000e0000 */
[----:B------:R-:W-:Y:S01]  /*fc00*/  R2UR UR19, R17 ;  /* 0x00000000111372ca */ /* 0x000fe200000e0000 */
[----:B------:R-:W-:Y:S01]  /*fc10*/  UPRMT UR7, UR58, 0x654, UR7 ;  /* 0x000006543a077896 */ /* 0x000fe20008000007 */
[----:B------:R-:W-:Y:S02]  /*fc20*/  LOP3.LUT P1, RZ, R2, 0xff, RZ, 0xc0, !PT ;  /* 0x000000ff02ff7812 */ /* 0x000fe4000782c0ff */
[----:B------:R-:W-:-:S04]  /*fc30*/  ISETP.NE.U32.AND P0, PT, RZ, UR10, PT ;  /* 0x0000000aff007c0c */ /* 0x000fc8000bf05070 */
[----:B------:R-:W-:Y:S02]  /*fc40*/  ISETP.NE.AND.EX P0, PT, RZ, UR11, PT, P0 ;  /* 0x0000000bff007c0c */ /* 0x000fe4000bf05300 */
[----:B--2---:R-:W-:Y:S01]  /*fc50*/  SYNCS.ARRIVE.TRANS64.RED.A1T0 RZ, [UR7], RZ ;  /* 0x000000ffffff79a7 */ /* 0x004fe20008100407 */
[----:B------:R-:W-:Y:S02]  /*fc60*/  USHF.L.U32 UR18, UR18, 0x7, URZ ;  /* 0x0000000712127899 */ /* 0x000fe4000800063f */
[----:B------:R-:W-:Y:S02]  /*fc70*/  USHF.L.U32 UR19, UR19, 0x8, URZ ;  /* 0x0000000813137899 */ /* 0x000fe4000800063f */
[----:B------:R-:W-:Y:S10]  /*fc80*/  @!P1 BRA `(.L_x_171) ;  /* 0x00000000000c9947 */ /* 0x000ff40003800000 */
[----:B------:R-:W-:-:S04]  /*fc90*/  DEPBAR {5,4,3,2,1,0} ;  /* 0x0000003f0000791a */ /* 0x000fc80000000000 */
[----:B------:R2:W-:Y:S02]  /*fca0*/  UTMACCTL.IV [UR8] ;  /* 0x00000000080079b9 */ /* 0x0005e40008000000 */
[----:B--2---:R-:W-:Y:S01]  /*fcb0*/  NOP ;  /* 0x0000000000007918 */ /* 0x004fe20000000000 */
.L_x_171:
[----:B------:R-:W-:Y:S05]  /*fcc0*/  @!P0 BRA `(.L_x_172) ;  /* 0x0000000000188947 */ /* 0x000fea0003800000 */
[----:B------:R-:W2:Y:S02]  /*fcd0*/  LDC.64 R2, c[0x0][0x590] ;  /* 0x00016400ff027b82 */ /* 0x000ea40000000a00 */
[----:B--2---:R-:W-:-:S06]  /*fce0*/  IMAD.WIDE R2, R18, 0x8, R2 ;  /* 0x0000000812027825 */ /* 0x004fcc00078e0202 */
[----:B------:R-:W2:Y:S04]  /*fcf0*/  LDG.E.64 R2, desc[UR38][R2.64] ;  /* 0x0000002602027981 */ /* 0x000ea8000c1e1b00 */
[----:B--2---:R-:W2:Y:S02]  /*fd00*/  LD.E R8, desc[UR38][R2.64] ;  /* 0x0000002602087980 */ /* 0x004ea4000c101900 */
[----:B--2---:R-:W-:Y:S01]  /*fd10*/  FSETP.NEU.AND P0, PT, R8, RZ, PT ;  /* 0x000000ff0800720b */ /* 0x004fe20003f0d000 */
[----:B------:R-:W-:-:S12]  /*fd20*/  BRA `(.L_x_173) ;  /* 0x0000000000247947 */ /* 0x000fd80003800000 */
.L_x_172:
[----:B------:R-:W-:Y:S02]  /*fd30*/  ISETP.NE.U32.AND P1, PT, RZ, UR12, PT ;  /* 0x0000000cff007c0c */ /* 0x000fe4000bf25070 */
[----:B------:R-:W-:Y:S02]  /*fd40*/  FSETP.NEU.AND P0, PT, RZ, UR41, PT ;  /* 0x00000029ff007c0b */ /* 0x000fe4000bf0d000 */
[----:B------:R-:W-:-:S13]  /*fd50*/  ISETP.NE.AND.EX P1, PT, RZ, UR13, PT, P1 ;  /* 0x0000000dff007c0c */ /* 0x000fda000bf25310 */
[----:B------:R-:W-:Y:S05]  /*fd60*/  @!P1 BRA `(.L_x_173) ;  /* 0x0000000000149947 */ /* 0x000fea0003800000 */
[----:B------:R-:W2:Y:S01]  /*fd70*/  LDC.64 R2, c[0x0][0x588] ;  /* 0x00016200ff027b82 */ /* 0x000ea20000000a00 */
[----:B------:R-:W-:-:S04]  /*fd80*/  IMAD R9, R18, UR37, RZ ;  /* 0x0000002512097c24 */ /* 0x000fc8000f8e02ff */
[----:B--2---:R-:W-:-:S06]  /*fd90*/  IMAD.WIDE R2, R9, 0x4, R2 ;  /* 0x0000000409027825 */ /* 0x004fcc00078e0202 */
[----:B------:R-:W2:Y:S02]  /*fda0*/  LDG.E R2, desc[UR38][R2.64] ;  /* 0x0000002602027981 */ /* 0x000ea4000c1e1900 */
[----:B--2---:R-:W-:-:S13]  /*fdb0*/  FSETP.NEU.AND P0, PT, R2, RZ, PT ;  /* 0x000000ff0200720b */ /* 0x004fda0003f0d000 */
.L_x_173:
[----:B------:R-:W-:Y:S01]  /*fdc0*/  UISETP.NE.AND UP0, UPT, UR36, 0x3, UPT ;  /* 0x000000032400788c */ /* 0x000fe2000bf05270 */
[----:B------:R-:W-:-:S05]  /*fdd0*/  ELECT P1, URZ, PT ;  /* 0x00000000003f782f */ /* 0x000fca0003820000 */
[----:B------:R-:W-:Y:S02]  /*fde0*/  PLOP3.LUT P2, PT, PT, PT, UP0, 0x80, 0x0 ;  /* 0x000000000000781c */ /* 0x000fe40003f4f008 */
[----:B------:R-:W-:-:S11]  /*fdf0*/  PLOP3.LUT P0, PT, P0, P1, PT, 0x2a, 0x0 ;  /* 0x000000000000781c */ /* 0x000fd60000702572 */
[----:B------:R-:W-:Y:S05]  /*fe00*/  @!P2 BRA `(.L_x_174) ;  /* 0x000000000004a947 */ /* 0x000fea0003800000 */
[----:B------:R-:W-:Y:S01]  /*fe10*/  BPT.TRAP 0x1 ;  /* 0x000000040000795c */ /* 0x000fe20000300000 */
.L_x_174:
[----:B------:R-:W-:-:S05]  /*fe20*/  IMAD.MOV.U32 R8, RZ, RZ, 0x1 ;  /* 0x00000001ff087424 */ /* 0x000fca00078e00ff */
[----:B------:R-:W-:-:S04]  /*fe30*/  SHF.L.U32 R8, R8, 0x1f, RZ ;  /* 0x0000001f08087819 */ /* 0x000fc800000006ff */
[----:B------:R-:W2:Y:S02]  /*fe40*/  SYNCS.PHASECHK.TRANS64.TRYWAIT P1, [UR6+0x34520], R8 ;  /* 0x03452008ff0075a7 */ /* 0x000ea40008020146 */
[----:B--2---:R-:W-:Y:S05]  /*fe50*/  @!P1 BRA `(.L_x_175) ;  /* 0x00000064005c9947 */ /* 0x004fea0003800000 */
.L_x_388:
[----:B------:R-:W-:Y:S04]  /*fe60*/  BSSY B0, `(.L_x_176) ;  /* 0x000000b000007945 */ /* 0x000fe80003800000 */
[----:B------:R-:W-:Y:S05]  /*fe70*/  @P0 BRA `(.L_x_177) ;  /* 0x0000000000240947 */ /* 0x000fea0003800000 */
[----:B------:R-:W-:Y:S02]  /*fe80*/  UIADD3 UR16, UR6, 0x30000, URZ ;  /* 0x0003000006107890 */ /* 0x000fe4000fffe03f */
[----:B------:R-:W-:Y:S01]  /*fe90*/  UIADD3 UR17, UR6, 0x34500, URZ ;  /* 0x0003450006117890 */ /* 0x000fe2000fffe03f */
[----:B------:R-:W-:Y:S01]  /*fea0*/  UMOV UR14, 0x0 ;  /* 0x00000000000e7882 */ /* 0x000fe20000000000 */
[----:B------:R-:W-:-:S07]  /*feb0*/  UMOV UR15, 0x10000000 ;  /* 0x10000000000f7882 */ /* 0x000fce0000000000 */
[----:B------:R3:W-:Y:S02]  /*fec0*/  UTMALDG.2D [UR16], [UR8], desc[UR14] ;  /* 0x00000e10080075b4 */ /* 0x0007e40008009000 */
[----:B---3--:R-:W-:Y:S05]  /*fed0*/  @!P2 BRA `(.L_x_178) ;  /* 0x000000000004a947 */ /* 0x008fea0003800000 */
[----:B------:R-:W-:Y:S01]  /*fee0*/  BPT.TRAP 0x1 ;  /* 0x000000040000795c */ /* 0x000fe20000300000 */
.L_x_178:
[----:B------:R-:W3:Y:S02]  /*fef0*/  LDC R2, c[0x0][0x828] ;  /* 0x00020a00ff027b82 */ /* 0x000ee40000000800 */
[----:B---3--:R3:W-:Y:S02]  /*ff00*/  SYNCS.ARRIVE.TRANS64.RED.A0TR RZ, [UR6+0x34500], R2 ;  /* 0x03450002ffff79a7 */ /* 0x0087e40008300406 */
.L_x_177:
[----:B------:R-:W-:Y:S05]  /*ff10*/  BSYNC B0 ;  /* 0x0000000000007941 */ /* 0x000fea0003800000 */
.L_x_176:
[----:B------:R-:W-:Y:S05]  /*ff20*/  @!P2 BRA `(.L_x_179) ;  /* 0x000000000004a947 */ /* 0x000fea0003800000 */
[----:B------:R-:W-:Y:S01]  /*ff30*/  BPT.TRAP 0x1 ;  /* 0x000000040000795c */ /* 0x000fe20000300000 */
.L_x_179:
[----:B------:R-:W-:-:S04]  /*ff40*/  UIADD3 UR21, UR6, 0x34500, URZ ;  /* 0x0003450006157890 */ /* 0x000fc8000fffe03f */
[----:B------:R-:W-:-:S09]  /*ff50*/  UPRMT UR7, UR58, 0x654, UR21 ;  /* 0x000006543a077896 */ /* 0x000fd20008000015 */
[----:B------:R-:W-:Y:S01]  /*ff60*/  SYNCS.ARRIVE.TRANS64.RED.A1T0 RZ, [UR7], RZ ;  /* 0x000000ffffff79a7 */ /* 0x000fe20008100407 */
[----:B------:R-:W-:Y:S05]  /*ff70*/  @!P2 BRA `(.L_x_180) ;  /* 0x000000000004a947 */ /* 0x000fea0003800000 */
[----:B------:R-:W-:Y:S01]  /*ff80*/  BPT.TRAP 0x1 ;  /* 0x000000040000795c */ /* 0x000fe20000300000 */
.L_x_180:
[----:B------:R-:W4:Y:S02]  /*ff90*/  SYNCS.PHASECHK.TRANS64.TRYWAIT P1, [UR6+0x34528], R8 ;  /* 0x03452808ff0075a7 */ /* 0x000f240008020146 */
[----:B----4-:R-:W-:Y:S05]  /*ffa0*/  @!P1 BRA `(.L_x_181) ;  /* 0x0000006400209947 */ /* 0x010fea0003800000 */
.L_x_389:
[----:B------:R-:W-:Y:S04]  /*ffb0*/  BSSY B0, `(.L_x_182) ;  /* 0x000000d000007945 */ /* 0x000fe80003800000 */
[----:B------:R-:W-:Y:S05]  /*ffc0*/  @P0 BRA `(.L_x_183) ;  /* 0x00000000002c0947 */ /* 0x000fea0003800000 */
[----:B------:R-:W-:Y:S02]  /*ffd0*/  UIADD3 UR26, UR18, 0x40, URZ ;  /* 0x00000040121a7890 */ /* 0x000fe4000fffe03f */
[----:B------:R-:W-:Y:S02]  /*ffe0*/  UIADD3 UR24, UR6, 0x31000, URZ ;  /* 0x0003100006187890 */ /* 0x000fe4000fffe03f */
[----:B------:R-:W-:Y:S01]  /*fff0*/  UIADD3 UR25, UR6, 0x34508, URZ ;  /* 0x0003450806197890 */ /* 0x000fe2000fffe03f */
[----:B------:R-:W-:Y:S01]  /*10000*/  UMOV UR14, 0x0 ;  /* 0x00000000000e7882 */ /* 0x000fe20000000000 */
[----:B------:R-:W-:Y:S01]  /*10010*/  UMOV UR15, 0x10000000 ;  /* 0x10000000000f7882 */ /* 0x000fe20000000000 */
[----:B------:R-:W-:-:S06]  /*10020*/  UMOV UR27, UR19 ;  /* 0x00000013001b7c82 */ /* 0x000fcc0008000000 */
[----:B------:R4:W-:Y:S02]  /*10030*/  UTMALDG.2D [UR24], [UR8], desc[UR14] ;  /* 0x00000e18080075b4 */ /* 0x0009e40008009000 */
[----:B----4-:R-:W-:Y:S05]  /*10040*/  @!P2 BRA `(.L_x_184) ;  /* 0x000000000004a947 */ /* 0x010fea0003800000 */
[----:B------:R-:W-:Y:S01]  /*10050*/  BPT.TRAP 0x1 ;  /* 0x000000040000795c */ /* 0x000fe20000300000 */
.L_x_184:
[----:B---3--:R-:W3:Y:S02]  /*10060*/  LDC R2, c[0x0][0x828] ;  /* 0x00020a00ff027b82 */ /* 0x008ee40000000800 */
[----:B---3--:R4:W-:Y:S02]  /*10070*/  SYNCS.ARRIVE.TRANS64.RED.A0TR RZ, [UR6+0x34508], R2 ;  /* 0x03450802ffff79a7 */ /* 0x0089e40008300406 */
.L_x_183:
[----:B------:R-:W-:Y:S05]  /*10080*/  BSYNC B0 ;  /* 0x0000000000007941 */ /* 0x000fea0003800000 */
.L_x_182:
[----:B------:R-:W-:Y:S05]  /*10090*/  @!P2 BRA `(.L_x_185) ;  /* 0x000000000004a947 */ /* 0x000fea0003800000 */
[----:B------:R-:W-:Y:S01]  /*100a0*/  BPT.TRAP 0x1 ;  /* 0x000000040000795c */ /* 0x000fe20000300000 */
.L_x_185:
[----:B------:R-:W-:Y:S02]  /*100b0*/  UIADD3 UR25, UR6, 0x34508, URZ ;  /* 0x0003450806197890 */ /* 0x000fe4000fffe03f */
[----:B------:R-:W-:Y:S02]  /*100c0*/  UIADD3 UR31, UR19, 0x20, URZ ;  /* 0x00000020131f7890 */ /* 0x000fe4000fffe03f */
[----:B------:R-:W-:-:S09]  /*100d0*/  UPRMT UR14, UR58, 0x654, UR25 ;  /* 0x000006543a0e7896 */ /* 0x000fd20008000019 */
[----:B------:R-:W-:Y:S01]  /*100e0*/  SYNCS.ARRIVE.TRANS64.RED.A1T0 RZ, [UR14], RZ ;  /* 0x000000ffffff79a7 */ /* 0x000fe2000810040e */
[----:B------:R-:W-:Y:S05]  /*100f0*/  @!P2 BRA `(.L_x_186) ;  /* 0x000000000004a947 */ /* 0x000fea0003800000 */
[----:B------:R-:W-:Y:S01]  /*10100*/  BPT.TRAP 0x1 ;  /* 0x000000040000795c */ /* 0x000fe20000300000 */
.L_x_186:
[----:B------:R-:W5:Y:S02]  /*10110*/  SYNCS.PHASECHK.TRANS64.TRYWAIT P1, [UR6+0x34530], R8 ;  /* 0x03453008ff0075a7 */ /* 0x000f640008020146 */
[----:B-----5:R-:W-:Y:S05]  /*10120*/  @!P1 BRA `(.L_x_187) ;  /* 0x0000006000d89947 */ /* 0x020fea0003800000 */
.L_x_390:
[----:B------:R-:W-:Y:S04]  /*10130*/  BSSY B0, `(.L_x_188) ;  /* 0x000000c000007945 */ /* 0x000fe80003800000 */
[----:B------:R-:W-:Y:S05]  /*10140*/  @P0 BRA `(.L_x_189) ;  /* 0x0000000000280947 */ /* 0x000fea0003800000 */
[----:B------:R-:W-:Y:S02]  /*10150*/  UIADD3 UR28, UR6, 0x32000, URZ ;  /* 0x00032000061c7890 */ /* 0x000fe4000fffe03f */
[----:B------:R-:W-:Y:S01]  /*10160*/  UIADD3 UR29, UR6, 0x34510, URZ ;  /* 0x00034510061d7890 */ /* 0x000fe2000fffe03f */
[----:B------:R-:W-:Y:S01]  /*10170*/  UMOV UR16, 0x0 ;  /* 0x0000000000107882 */ /* 0x000fe20000000000 */
[----:B------:R-:W-:Y:S01]  /*10180*/  UMOV UR17, 0x10000000 ;  /* 0x1000000000117882 */ /* 0x000fe20000000000 */
[----:B------:R-:W-:-:S06]  /*10190*/  UMOV UR30, UR18 ;  /* 0x00000012001e7c82 */ /* 0x000fcc0008000000 */
[----:B------:R1:W-:Y:S02]  /*101a0*/  UTMALDG.2D [UR28], [UR8], desc[UR16] ;  /* 0x0000101c080075b4 */ /* 0x0003e40008009000 */
[----:B-1----:R-:W-:Y:S05]  /*101b0*/  @!P2 BRA `(.L_x_190) ;  /* 0x000000000004a947 */ /* 0x002fea0003800000 */
[----:B------:R-:W-:Y:S01]  /*101c0*/  BPT.TRAP 0x1 ;  /* 0x000000040000795c */ /* 0x000fe20000300000 */
.L_x_190:
[----:B---34-:R-:W1:Y:S02]  /*101d0*/  LDC R2, c[0x0][0x828] ;  /* 0x00020a00ff027b82 */ /* 0x018e640000000800 */
[----:B-1----:R1:W-:Y:S02]  /*101e0*/  SYNCS.ARRIVE.TRANS64.RED.A0TR RZ, [UR6+0x34510], R2 ;  /* 0x03451002ffff79a7 */ /* 0x0023e40008300406 */
.L_x_189:
[----:B------:R-:W-:Y:S05]  /*101f0*/  BSYNC B0 ;  /* 0x0000000000007941 */ /* 0x000fea0003800000 */
.L_x_188:
[----:B------:R-:W-:Y:S05]  /*10200*/  @!P2 BRA `(.L_x_191) ;  /* 0x000000000004a947 */ /* 0x000fea0003800000 */
[----:B------:R-:W-:Y:S01]  /*10210*/  BPT.TRAP 0x1 ;  /* 0x000000040000795c */ /* 0x000fe20000300000 */
.L_x_191:
[----:B------:R-:W-:-:S04]  /*10220*/  UIADD3 UR29, UR6, 0x34510, URZ ;  /* 0x00034510061d7890 */ /* 0x000fc8000fffe03f */
[----:B------:R-:W-:-:S09]  /*10230*/  UPRMT UR15, UR58, 0x654, UR29 ;  /* 0x000006543a0f7896 */ /* 0x000fd2000800001d */
[----:B------:R-:W-:Y:S01]  /*10240*/  SYNCS.ARRIVE.TRANS64.RED.A1T0 RZ, [UR15], RZ ;  /* 0x000000ffffff79a7 */ /* 0x000fe2000810040f */
[----:B------:R-:W-:Y:S05]  /*10250*/  @!P2 BRA `(.L_x_192) ;  /* 0x000000000004a947 */ /* 0x000fea0003800000 */
[----:B------:R-:W-:Y:S01]  /*10260*/  BPT.TRAP 0x1 ;  /* 0x000000040000795c */ /* 0x000fe20000300000 */
.L_x_192:
[----:B------:R-:W5:Y:S02]  /*10270*/  SYNCS.PHASECHK.TRANS64.TRYWAIT P1, [UR6+0x34538], R8 ;  /* 0x03453808ff0075a7 */ /* 0x000f640008020146 */
[----:B-----5:R-:W-:Y:S05]  /*10280*/  @!P1 BRA `(.L_x_193) ;  /* 0x0000006000989947 */ /* 0x020fea0003800000 */
.L_x_391:
        /* <DEDUP_REMOVED lines=11> */
.L_x_196:
[----:B---34-:R-:W1:Y:S02]  /*10340*/  LDC R2, c[0x0][0x828] ;  /* 0x00020a00ff027b82 */ /* 0x018e640000000800 */
[----:B-1----:R1:W-:Y:S02]  /*10350*/  SYNCS.ARRIVE.TRANS64.RED.A0TR RZ, [UR6+0x34518], R2 ;  /* 0x03451802ffff79a7 */ /* 0x0023e40008300406 */
.L_x_195:
[----:B------:R-:W-:Y:S05]  /*10360*/  BSYNC B0 ;  /* 0x0000000000007941 */ /* 0x000fea0003800000 */
.L_x_194:
[----:B------:R-:W-:Y:S05]  /*10370*/  @!P2 BRA `(.L_x_197) ;  /* 0x000000000004a947 */ /* 0x000fea0003800000 */
[----:B------:R-:W-:Y:S01]  /*10380*/  BPT.TRAP 0x1 ;  /* 0x000000040000795c */ /* 0x000fe20000300000 */
.L_x_197:
[----:B------:R-:W-:Y:S02]  /*10390*/  UIADD3 UR33, UR6, 0x34518, URZ ;  /* 0x0003451806217890 */ /* 0x000fe4000fffe03f */
[----:B------:R-:W-:Y:S02]  /*103a0*/  UIADD3 UR23, UR19, 0x40, URZ ;  /* 0x0000004013177890 */ /* 0x000fe4000fffe03f */
[----:B------:R-:W-:-:S09]  /*103b0*/  UPRMT UR16, UR58, 0x654, UR33 ;  /* 0x000006543a107896 */ /* 0x000fd20008000021 */
[----:B------:R-:W-:Y:S01]  /*103c0*/  SYNCS.ARRIVE.TRANS64.RED.A1T0 RZ, [UR16], RZ ;  /* 0x000000ffffff79a7 */ /* 0x000fe20008100410 */
[----:B------:R-:W-:Y:S05]  /*103d0*/  @!P2 BRA `(.L_x_198) ;  /* 0x000000000004a947 */ /* 0x000fea0003800000 */
[----:B------:R-:W-:Y:S01]  /*103e0*/  BPT.TRAP 0x1 ;  /* 0x000000040000795c */ /* 0x000fe20000300000 */
.L_x_198:
[----:B-1-34-:R-:W-:-:S04]  /*103f0*/  SHF.L.U32 R2, RZ, 0x1f, RZ ;  /* 0x0000001fff027819 */ /* 0x01afc800000006ff */
[----:B------:R-:W1:Y:S02]  /*10400*/  SYNCS.PHASECHK.TRANS64.TRYWAIT P1, [UR6+0x34520], R2 ;  /* 0x03452002ff0075a7 */ /* 0x000e640008020146 */
[----:B-1----:R-:W-:Y:S05]  /*10410*/  @!P1 BRA `(.L_x_199) ;  /* 0x00000060004c9947 */ /* 0x002fea0003800000 */
.L_x_392:
[----:B------:R-:W-:Y:S04]  /*10420*/  BSSY B0, `(.L_x_200) ;  /* 0x000000b000007945 */ /* 0x000fe80003800000 */
[----:B------:R-:W-:Y:S05]  /*10430*/  @P0 BRA `(.L_x_201) ;  /* 0x0000000000240947 */ /* 0x000fea0003800000 */
[----:B------:R-:W-:Y:S01]  /*10440*/  UIADD3 UR20, UR6, 0x30000, URZ ;  /* 0x0003000006147890 */ /* 0x000fe2000fffe03f */
[----:B------:R-:W-:Y:S01]  /*10450*/  UMOV UR26, 0x0 ;  /* 0x00000000001a7882 */ /* 0x000fe20000000000 */
[----:B------:R-:W-:Y:S01]  /*10460*/  UMOV UR27, 0x10000000 ;  /* 0x10000000001b7882 */ /* 0x000fe20000000000 */
[----:B------:R-:W-:-:S06]  /*10470*/  UMOV UR22, UR18 ;  /* 0x0000001200167c82 */ /* 0x000fcc0008000000 */
[----:B------:R3:W-:Y:S02]  /*10480*/  UTMALDG.2D [UR20], [UR8], desc[UR26] ;  /* 0x00001a14080075b4 */ /* 0x0007e40008009000 */
[----:B---3--:R-:W-:Y:S05]  /*10490*/  @!P2 BRA `(.L_x_202) ;  /* 0x000000000004a947 */ /* 0x008fea0003800000 */
[----:B------:R-:W-:Y:S01]  /*104a0*/  BPT.TRAP 0x1 ;  /* 0x000000040000795c */ /* 0x000fe20000300000 */
.L_x_202:
[----:B-12---:R-:W1:Y:S02]  /*104b0*/  LDC R3, c[0x0][0x828] ;  /* 0x00020a00ff037b82 */ /* 0x006e640000000800 */
[----:B-1----:R3:W-:Y:S02]  /*104c0*/  SYNCS.ARRIVE.TRANS64.RED.A0TR RZ, [UR6+0x34500], R3 ;  /* 0x03450003ffff79a7 */ /* 0x0027e40008300406 */
.L_x_201:
[----:B------:R-:W-:Y:S05]  /*104d0*/  BSYNC B0 ;  /* 0x0000000000007941 */ /* 0x000fea0003800000 */
.L_x_200:
[----:B------:R-:W-:Y:S05]  /*104e0*/  @!P2 BRA `(.L_x_203) ;  /* 0x000000000004a947 */ /* 0x000fea0003800000 */
[----:B------:R-:W-:Y:S01]  /*104f0*/  BPT.TRAP 0x1 ;  /* 0x000000040000795c */ /* 0x000fe20000300000 */
.L_x_203:
[----:B------:R-:W-:Y:S01]  /*10500*/  SYNCS.ARRIVE.TRANS64.RED.A1T0 RZ, [UR7], RZ ;  /* 0x000000ffffff79a7 */ /* 0x000fe20008100407 */
[----:B------:R-:W-:Y:S05]  /*10510*/  @!P2 BRA `(.L_x_204) ;  /* 0x000000000004a947 */ /* 0x000fea0003800000 */
[----:B------:R-:W-:Y:S01]  /*10520*/  BPT.TRAP 0x1 ;  /* 0x000000040000795c */ /* 0x000fe20000300000 */
.L_x_204:
[----:B------:R-:W4:Y:S02]  /*10530*/  SYNCS.PHASECHK.TRANS64.TRYWAIT P1, [UR6+0x34528], R2 ;  /* 0x03452802ff0075a7 */ /* 0x000f240008020146 */
[----:B----4-:R-:W-:Y:S05]  /*10540*/  @!P1 BRA `(.L_x_205) ;  /* 0x0000006000189947 */ /* 0x010fea0003800000 */
.L_x_393:
        /* <DEDUP_REMOVED lines=10> */
.L_x_208:
[----:B-123--:R-:W1:Y:S02]  /*105f0*/  LDC R3, c[0x0][0x828] ;  /* 0x00020a00ff037b82 */ /* 0x00ee640000000800 */
[----:B-1----:R4:W-:Y:S02]  /*10600*/  SYNCS.ARRIVE.TRANS64.RED.A0TR RZ, [UR6+0x34508], R3 ;  /* 0x03450803ffff79a7 */ /* 0x0029e40008300406 */
.L_x_207:
[----:B------:R-:W-:Y:S05]  /*10610*/  BSYNC B0 ;  /* 0x0000000000007941 */ /* 0x000fea0003800000 */
.L_x_206:
[----:B------:R-:W-:Y:S05]  /*10620*/  @!P2 BRA `(.L_x_209) ;  /* 0x000000000004a947 */ /* 0x000fea0003800000 */
[----:B------:R-:W-:Y:S01]  /*10630*/  BPT.TRAP 0x1 ;  /* 0x000000040000795c */ /* 0x000fe20000300000 */
.L_x_209:
[----:B------:R-:W-:Y:S01]  /*10640*/  SYNCS.ARRIVE.TRANS64.RED.A1T0 RZ, [UR14], RZ ;  /* 0x000000ffffff79a7 */ /* 0x000fe2000810040e */
[----:B------:R-:W-:Y:S01]  /*10650*/  UIADD3 UR31, UR19, 0x60, URZ ;  /* 0x00000060131f7890 */ /* 0x000fe2000fffe03f */
[----:B------:R-:W-:Y:S11]  /*10660*/  @!P2 BRA `(.L_x_210) ;  /* 0x000000000004a947 */ /* 0x000ff60003800000 */
[----:B------:R-:W-:Y:S01]  /*10670*/  BPT.TRAP 0x1 ;  /* 0x000000040000795c */ /* 0x000fe20000300000 */
.L_x_210:
[----:B------:R-:W5:Y:S02]  /*10680*/  SYNCS.PHASECHK.TRANS64.TRYWAIT P1, [UR6+0x34530], R2 ;  /* 0x03453002ff0075a7 */ /* 0x000f640008020146 */
[----:B-----5:R-:W-:Y:S05]  /*10690*/  @!P1 BRA `(.L_x_211) ;  /* 0x0000005c00dc9947 */ /* 0x020fea0003800000 */
.L_x_394:
[----:B------:R-:W-:Y:S04]  /*106a0*/  BSSY B0, `(.L_x_212) ;  /* 0x000000b000007945 */ /* 0x000fe80003800000 */
[----:B------:R-:W-:Y:S05]  /*106b0*/  @P0 BRA `(.L_x_213) ;  /* 0x0000000000240947 */ /* 0x000fea0003800000 */
[----:B------:R-:W-:Y:S01]  /*106c0*/  UIADD3 UR28, UR6, 0x32000, URZ ;  /* 0x00032000061c7890 */ /* 0x000fe2000fffe03f */
[----:B------:R-:W-:Y:S01]  /*106d0*/  UMOV UR22, 0x0 ;  /* 0x0000000000167882 */ /* 0x000fe20000000000 */
[----:B------:R-:W-:Y:S01]  /*106e0*/  UMOV UR23, 0x10000000 ;  /* 0x1000000000177882 */ /* 0x000fe20000000000 */
[----:B------:R-:W-:-:S06]  /*106f0*/  UMOV UR30, UR18 ;  /* 0x00000012001e7c82 */ /* 0x000fcc0008000000 */
[----:B------:R1:W-:Y:S02]  /*10700*/  UTMALDG.2D [UR28], [UR8], desc[UR22] ;  /* 0x0000161c080075b4 */ /* 0x0003e40008009000 */
[----:B-1----:R-:W-:Y:S05]  /*10710*/  @!P2 BRA `(.L_x_214) ;  /* 0x000000000004a947 */ /* 0x002fea0003800000 */
[----:B------:R-:W-:Y:S01]  /*10720*/  BPT.TRAP 0x1 ;  /* 0x000000040000795c */ /* 0x000fe20000300000 */
.L_x_214:
[----:B--234-:R-:W1:Y:S02]  /*10730*/  LDC R3, c[0x0][0x828] ;  /* 0x00020a00ff037b82 */ /* 0x01ce640000000800 */
[----:B-1----:R1:W-:Y:S02]  /*10740*/  SYNCS.ARRIVE.TRANS64.RED.A0TR RZ, [UR6+0x34510], R3 ;  /* 0x03451003ffff79a7 */ /* 0x0023e40008300406 */
.L_x_213:
[----:B------:R-:W-:Y:S05]  /*10750*/  BSYNC B0 ;  /* 0x0000000000007941 */ /* 0x000fea0003800000 */
.L_x_212:
[----:B------:R-:W-:Y:S05]  /*10760*/  @!P2 BRA `(.L_x_215) ;  /* 0x000000000004a947 */ /* 0x000fea0003800000 */
[----:B------:R-:W-:Y:S01]  /*10770*/  BPT.TRAP 0x1 ;  /* 0x000000040000795c */ /* 0x000fe20000300000 */
.L_x_215:
[----:B------:R-:W-:Y:S01]  /*10780*/  SYNCS.ARRIVE.TRANS64.RED.A1T0 RZ, [UR15], RZ ;  /* 0x000000ffffff79a7 */ /* 0x000fe2000810040f */
[----:B------:R-:W-:Y:S05]  /*10790*/  @!P2 BRA `(.L_x_216) ;  /* 0x000000000004a947 */ /* 0x000fea0003800000 */
[----:B------:R-:W-:Y:S01]  /*107a0*/  BPT.TRAP 0x1 ;  /* 0x000000040000795c */ /* 0x000fe20000300000 */
.L_x_216:
[----:B------:R-:W5:Y:S02]  /*107b0*/  SYNCS.PHASECHK.TRANS64.TRYWAIT P1, [UR6+0x34538], R2 ;  /* 0x03453802ff0075a7 */ /* 0x000f640008020146 */
[----:B-----5:R-:W-:Y:S05]  /*107c0*/  @!P1 BRA `(.L_x_217) ;  /* 0x0000005c00a89947 */ /* 0x020fea0003800000 */
.L_x_395:
        /* <DEDUP_REMOVED lines=10> */
.L_x_220:
[----:B--234-:R-:W1:Y:S02]  /*10870*/  LDC R3, c[0x0][0x828] ;  /* 0x00020a00ff037b82 */ /* 0x01ce640000000800 */
[----:B-1----:R1:W-:Y:S02]  /*10880*/  SYNCS.ARRIVE.TRANS64.RED.A0TR RZ, [UR6+0x34518], R3 ;  /* 0x03451803ffff79a7 */ /* 0x0023e40008300406 */
.L_x_219:
[----:B------:R-:W-:Y:S05]  /*10890*/  BSYNC B0 ;  /* 0x0000000000007941 */ /* 0x000fea0003800000 */
.L_x_218:
[----:B------:R-:W-:Y:S05]  /*108a0*/  @!P2 BRA `(.L_x_221) ;  /* 0x000000000004a947 */ /* 0x000fea0003800000 */
[----:B------:R-:W-:Y:S01]  /*108b0*/  BPT.TRAP 0x1 ;  /* 0x000000040000795c */ /* 0x000fe20000300000 */
.L_x_221:
[----:B------:R-:W-:Y:S01]  /*108c0*/  SYNCS.ARRIVE.TRANS64.RED.A1T0 RZ, [UR16], RZ ;  /* 0x000000ffffff79a7 */ /* 0x000fe20008100410 */
[----:B------:R-:W-:Y:S01]  /*108d0*/  UIADD3 UR23, UR19, 0x80, URZ ;  /* 0x0000008013177890 */ /* 0x000fe2000fffe03f */
[----:B------:R-:W-:Y:S11]  /*108e0*/  @!P2 BRA `(.L_x_222) ;  /* 0x000000000004a947 */ /* 0x000ff60003800000 */
[----:B------:R-:W-:Y:S01]  /*108f0*/  BPT.TRAP 0x1 ;  /* 0x000000040000795c */ /* 0x000fe20000300000 */
.L_x_222:
[----:B------:R-:W5:Y:S02]  /*10900*/  SYNCS.PHASECHK.TRANS64.TRYWAIT P1, [UR6+0x34520], R8 ;  /* 0x03452008ff0075a7 */ /* 0x000f640008020146 */
[----:B-----5:R-:W-:Y:S05]  /*10910*/  @!P1 BRA `(.L_x_223) ;  /* 0x0000005c006c9947 */ /* 0x020fea0003800000 */
.L_x_396:
        /* <DEDUP_REMOVED lines=9> */
.L_x_226:
[----:B--234-:R-:W1:Y:S02]  /*109b0*/  LDC R3, c[0x0][0x828] ;  /* 0x00020a00ff037b82 */ /* 0x01ce640000000800 */
[----:B-1----:R1:W-:Y:S02]  /*109c0*/  SYNCS.ARRIVE.TRANS64.RED.A0TR RZ, [UR6+0x34500], R3 ;  /* 0x03450003ffff79a7 */ /* 0x0023e40008300406 */
.L_x_225:
[----:B------:R-:W-:Y:S05]  /*109d0*/  BSYNC B0 ;  /* 0x0000000000007941 */ /* 0x000fea0003800000 */
.L_x_224:
[----:B------:R-:W-:Y:S05]  /*109e0*/  @!P2 BRA `(.L_x_227) ;  /* 0x000000000004a947 */ /* 0x000fea0003800000 */
[----:B------:R-:W-:Y:S01]  /*109f0*/  BPT.TRAP 0x1 ;  /* 0x000000040000795c */ /* 0x000fe20000300000 */
.L_x_227:
[----:B------:R-:W-:Y:S01]  /*10a00*/  SYNCS.ARRIVE.TRANS64.RED.A1T0 RZ, [UR7], RZ ;  /* 0x000000ffffff79a7 */ /* 0x000fe20008100407 */
[----:B------:R-:W-:Y:S05]  /*10a10*/  @!P2 BRA `(.L_x_228) ;  /* 0x000000000004a947 */ /* 0x000fea0003800000 */
[----:B------:R-:W-:Y:S01]  /*10a20*/  BPT.TRAP 0x1 ;  /* 0x000000040000795c */ /* 0x000fe20000300000 */
.L_x_228:
[----:B------:R-:W5:Y:S02]  /*10a30*/  SYNCS.PHASECHK.TRANS64.TRYWAIT P1, [UR6+0x34528], R8 ;  /* 0x03452808ff0075a7 */ /* 0x000f640008020146 */
[----:B-----5:R-:W-:Y:S05]  /*10a40*/  @!P1 BRA `(.L_x_229) ;  /* 0x0000005c00389947 */ /* 0x020fea0003800000 */
.L_x_397:
        /* <DEDUP_REMOVED lines=10> */
.L_x_232:
[----:B--234-:R-:W1:Y:S02]  /*10af0*/  LDC R3, c[0x0][0x828] ;  /* 0x00020a00ff037b82 */ /* 0x01ce640000000800 */
[----:B-1----:R1:W-:Y:S02]  /*10b00*/  SYNCS.ARRIVE.TRANS64.RED.A0TR RZ, [UR6+0x34508], R3 ;  /* 0x03450803ffff79a7 */ /* 0x0023e40008300406 */
.L_x_231:
[----:B------:R-:W-:Y:S05]  /*10b10*/  BSYNC B0 ;  /* 0x0000000000007941 */ /* 0x000fea0003800000 */
.L_x_230:
[----:B------:R-:W-:Y:S05]  /*10b20*/  @!P2 BRA `(.L_x_233) ;  /* 0x000000000004a947 */ /* 0x000fea0003800000 */
[----:B------:R-:W-:Y:S01]  /*10b30*/  BPT.TRAP 0x1 ;  /* 0x000000040000795c */ /* 0x000fe20000300000 */
.L_x_233:
[----:B------:R-:W-:Y:S01]  /*10b40*/  SYNCS.ARRIVE.TRANS64.RED.A1T0 RZ, [UR14], RZ ;  /* 0x000000ffffff79a7 */ /* 0x000fe2000810040e */
[----:B------:R-:W-:Y:S01]  /*10b50*/  UIADD3 UR31, UR19, 0xa0, URZ ;  /* 0x000000a0131f7890 */ /* 0x000fe2000fffe03f */
[----:B------:R-:W-:Y:S11]  /*10b60*/  @!P2 BRA `(.L_x_234) ;  /* 0x000000000004a947 */ /* 0x000ff60003800000 */
[----:B------:R-:W-:Y:S01]  /*10b70*/  BPT.TRAP 0x1 ;  /* 0x000000040000795c */ /* 0x000fe20000300000 */
.L_x_234:
[----:B------:R-:W5:Y:S02]  /*10b80*/  SYNCS.PHASECHK.TRANS64.TRYWAIT P1, [UR6+0x34530], R8 ;  /* 0x03453008ff0075a7 */ /* 0x000f640008020146 */
[----:B-----5:R-:W-:Y:S05]  /*10b90*/  @!P1 BRA `(.L_x_235) ;  /* 0x0000005800fc9947 */ /* 0x020fea0003800000 */
.L_x_398:
        /* <DEDUP_REMOVED lines=9> */
.L_x_238:
[----:B--234-:R-:W1:Y:S02]  /*10c30*/  LDC R3, c[0x0][0x828] ;  /* 0x00020a00ff037b82 */ /* 0x01ce640000000800 */
[----:B-1----:R1:W-:Y:S02]  /*10c40*/  SYNCS.ARRIVE.TRANS64.RED.A0TR RZ, [UR6+0x34510], R3 ;  /* 0x03451003ffff79a7 */ /* 0x0023e40008300406 */
.L_x_237:
[----:B------:R-:W-:Y:S05]  /*10c50*/  BSYNC B0 ;  /* 0x0000000000007941 */ /* 0x000fea0003800000 */
.L_x_236:
[----:B------:R-:W-:Y:S05]  /*10c60*/  @!P2 BRA `(.L_x_239) ;  /* 0x000000000004a947 */ /* 0x000fea0003800000 */
[----:B------:R-:W-:Y:S01]  /*10c70*/  BPT.TRAP 0x1 ;  /* 0x000000040000795c */ /* 0x000fe20000300000 */
.L_x_239:
[----:B------:R-:W-:Y:S01]  /*10c80*/  SYNCS.ARRIVE.TRANS64.RED.A1T0 RZ, [UR15], RZ ;  /* 0x000000ffffff79a7 */ /* 0x000fe2000810040f */
[----:B------:R-:W-:Y:S05]  /*10c90*/  @!P2 BRA `(.L_x_240) ;  /* 0x000000000004a947 */ /* 0x000fea0003800000 */
[----:B------:R-:W-:Y:S01]  /*10ca0*/  BPT.TRAP 0x1 ;  /* 0x000000040000795c */ /* 0x000fe20000300000 */
.L_x_240:
[----:B------:R-:W5:Y:S02]  /*10cb0*/  SYNCS.PHASECHK.TRANS64.TRYWAIT P1, [UR6+0x34538], R8 ;  /* 0x03453808ff0075a7 */ /* 0x000f640008020146 */
[----:B-----5:R-:W-:Y:S05]  /*10cc0*/  @!P1 BRA `(.L_x_241) ;  /* 0x0000005800c89947 */ /* 0x020fea0003800000 */
.L_x_399:
        /* <DEDUP_REMOVED lines=10> */
.L_x_244:
[----:B--234-:R-:W1:Y:S02]  /*10d70*/  LDC R3, c[0x0][0x828] ;  /* 0x00020a00ff037b82 */ /* 0x01ce640000000800 */
[----:B-1----:R1:W-:Y:S02]  /*10d80*/  SYNCS.ARRIVE.TRANS64.RED.A0TR RZ, [UR6+0x34518], R3 ;  /* 0x03451803ffff79a7 */ /* 0x0023e40008300406 */
.L_x_243:
[----:B------:R-:W-:Y:S05]  /*10d90*/  BSYNC B0 ;  /* 0x0000000000007941 */ /* 0x000fea0003800000 */
.L_x_242:
[----:B------:R-:W-:Y:S05]  /*10da0*/  @!P2 BRA `(.L_x_245) ;  /* 0x000000000004a947 */ /* 0x000fea0003800000 */
[----:B------:R-:W-:Y:S01]  /*10db0*/  BPT.TRAP 0x1 ;  /* 0x000000040000795c */ /* 0x000fe20000300000 */
.L_x_245:
[----:B------:R-:W-:Y:S01]  /*10dc0*/  SYNCS.ARRIVE.TRANS64.RED.A1T0 RZ, [UR16], RZ ;  /* 0x000000ffffff79a7 */ /* 0x000fe20008100410 */
[----:B------:R-:W-:Y:S01]  /*10dd0*/  UIADD3 UR23, UR19, 0xc0, URZ ;  /* 0x000000c013177890 */ /* 0x000fe2000fffe03f */
[----:B------:R-:W-:Y:S11]  /*10de0*/  @!P2 BRA `(.L_x_246) ;  /* 0x000000000004a947 */ /* 0x000ff60003800000 */
[----:B------:R-:W-:Y:S01]  /*10df0*/  BPT.TRAP 0x1 ;  /* 0x000000040000795c */ /* 0x000fe20000300000 */
.L_x_246:
[----:B------:R-:W5:Y:S02]  /*10e00*/  SYNCS.PHASECHK.TRANS64.TRYWAIT P1, [UR6+0x34520], R2 ;  /* 0x03452002ff0075a7 */ /* 0x000f640008020146 */
[----:B-----5:R-:W-:Y:S05]  /*10e10*/  @!P1 BRA `(.L_x_247) ;  /* 0x00000058008c9947 */ /* 0x020fea0003800000 */
.L_x_400:
        /* <DEDUP_REMOVED lines=9> */
.L_x_250:
[----:B--234-:R-:W1:Y:S02]  /*10eb0*/  LDC R3, c[0x0][0x828] ;  /* 0x00020a00ff037b82 */ /* 0x01ce640000000800 */
[----:B-1----:R1:W-:Y:S02]  /*10ec0*/  SYNCS.ARRIVE.TRANS64.RED.A0TR RZ, [UR6+0x34500], R3 ;  /* 0x03450003ffff79a7 */ /* 0x0023e40008300406 */
.L_x_249:
[----:B------:R-:W-:Y:S05]  /*10ed0*/  BSYNC B0 ;  /* 0x0000000000007941 */ /* 0x000fea0003800000 */
.L_x_248:
[----:B------:R-:W-:Y:S05]  /*10ee0*/  @!P2 BRA `(.L_x_251) ;  /* 0x000000000004a947 */ /* 0x000fea0003800000 */
[----:B------:R-:W-:Y:S01]  /*10ef0*/  BPT.TRAP 0x1 ;  /* 0x000000040000795c */ /* 0x000fe20000300000 */
.L_x_251:
[----:B------:R-:W-:Y:S01]  /*10f00*/  SYNCS.ARRIVE.TRANS64.RED.A1T0 RZ, [UR7], RZ ;  /* 0x000000ffffff79a7 */ /* 0x000fe20008100407 */
[----:B------:R-:W-:Y:S05]  /*10f10*/  @!P2 BRA `(.L_x_252) ;  /* 0x000000000004a947 */ /* 0x000fea0003800000 */
[----:B------:R-:W-:Y:S01]  /*10f20*/  BPT.TRAP 0x1 ;  /* 0x000000040000795c */ /* 0x000fe20000300000 */
.L_x_252:
[----:B------:R-:W5:Y:S02]  /*10f30*/  SYNCS.PHASECHK.TRANS64.TRYWAIT P1, [UR6+0x34528], R2 ;  /* 0x03452802ff0075a7 */ /* 0x000f640008020146 */
[----:B-----5:R-:W-:Y:S05]  /*10f40*/  @!P1 BRA `(.L_x_253) ;  /* 0x0000005800589947 */ /* 0x020fea0003800000 */
.L_x_401:
        /* <DEDUP_REMOVED lines=10> */
.L_x_256:
[----:B--234-:R-:W1:Y:S02]  /*10ff0*/  LDC R3, c[0x0][0x828] ;  /* 0x00020a00ff037b82 */ /* 0x01ce640000000800 */
[----:B-1----:R1:W-:Y:S02]  /*11000*/  SYNCS.ARRIVE.TRANS64.RED.A0TR RZ, [UR6+0x34508], R3 ;  /* 0x03450803ffff79a7 */ /* 0x0023e40008300406 */
.L_x_255:
[----:B------:R-:W-:Y:S05]  /*11010*/  BSYNC B0 ;  /* 0x0000000000007941 */ /* 0x000fea0003800000 */
.L_x_254:
[----:B------:R-:W-:Y:S05]  /*11020*/  @!P2 BRA `(.L_x_257) ;  /* 0x000000000004a947 */ /* 0x000fea0003800000 */
[----:B------:R-:W-:Y:S01]  /*11030*/  BPT.TRAP 0x1 ;  /* 0x000000040000795c */ /* 0x000fe20000300000 */
.L_x_257:
[----:B------:R-:W-:Y:S01]  /*11040*/  SYNCS.ARRIVE.TRANS64.RED.A1T0 RZ, [UR14], RZ ;  /* 0x000000ffffff79a7 */ /* 0x000fe2000810040e */
[----:B------:R-:W-:Y:S01]  /*11050*/  UIADD3 UR23, UR19, 0xe0, URZ ;  /* 0x000000e013177890 */ /* 0x000fe2000fffe03f */
[----:B------:R-:W-:Y:S11]  /*11060*/  @!P2 BRA `(.L_x_258) ;  /* 0x000000000004a947 */ /* 0x000ff60003800000 */
[----:B------:R-:W-:Y:S01]  /*11070*/  BPT.TRAP 0x1 ;  /* 0x000000040000795c */ /* 0x000fe20000300000 */
.L_x_258:
[----:B------:R-:W5:Y:S02]  /*11080*/  SYNCS.PHASECHK.TRANS64.TRYWAIT P1, [UR6+0x34530], R2 ;  /* 0x03453002ff0075a7 */ /* 0x000f640008020146 */
[----:B-----5:R-:W-:Y:S05]  /*11090*/  @!P1 BRA `(.L_x_259) ;  /* 0x00000058001c9947 */ /* 0x020fea0003800000 */
.L_x_402:
[----:B------:R-:W-:Y:S04]  /*110a0*/  BSSY B0, `(.L_x_260) ;  /* 0x000000c000007945 */ /* 0x000fe80003800000 */
[----:B------:R-:W-:Y:S05]  /*110b0*/  @P0 BRA `(.L_x_261) ;  /* 0x0000000000280947 */ /* 0x000fea0003800000 */
[----:B------:R-:W-:Y:S01]  /*110c0*/  UIADD3 UR20, UR6, 0x32000, URZ ;  /* 0x0003200006147890 */ /* 0x000fe2000fffe03f */
[----:B------:R-:W-:Y:S01]  /*110d0*/  UMOV UR24, 0x0 ;  /* 0x0000000000187882 */ /* 0x000fe20000000000 */
[----:B------:R-:W-:Y:S01]  /*110e0*/  UMOV UR25, 0x10000000 ;  /* 0x1000000000197882 */ /* 0x000fe20000000000 */
[----:B------:R-:W-:Y:S01]  /*110f0*/  UMOV UR21, UR29 ;  /* 0x0000001d00157c82 */ /* 0x000fe20008000000 */
[----:B------:R-:W-:-:S05]  /*11100*/  UMOV UR22, UR18 ;  /* 0x0000001200167c82 */ /* 0x000fca0008000000 */
[----:B------:R1:W-:Y:S02]  /*11110*/  UTMALDG.2D [UR20], [UR8], desc[UR24] ;  /* 0x00001814080075b4 */ /* 0x0003e40008009000 */
[----:B-1----:R-:W-:Y:S05]  /*11120*/  @!P2 BRA `(.L_x_262) ;  /* 0x000000000004a947 */ /* 0x002fea0003800000 */
[----:B------:R-:W-:Y:S01]  /*11130*/  BPT.TRAP 0x1 ;  /* 0x000000040000795c */ /* 0x000fe20000300000 */
.L_x_262:
[----:B--234-:R-:W1:Y:S02]  /*11140*/  LDC R3, c[0x0][0x828] ;  /* 0x00020a00ff037b82 */ /* 0x01ce640000000800 */
[----:B-1----:R1:W-:Y:S02]  /*11150*/  SYNCS.ARRIVE.TRANS64.RED.A0TR RZ, [UR6+0x34510], R3 ;  /* 0x03451003ffff79a7 */ /* 0x0023e40008300406 */
.L_x_261:
[----:B------:R-:W-:Y:S05]  /*11160*/  BSYNC B0 ;  /* 0x0000000000007941 */ /* 0x000fea0003800000 */
.L_x_260:
[----:B------:R-:W-:Y:S05]  /*11170*/  @!P2 BRA `(.L_x_263) ;  /* 0x000000000004a947 */ /* 0x000fea0003800000 */
[----:B------:R-:W-:Y:S01]  /*11180*/  BPT.TRAP 0x1 ;  /* 0x000000040000795c */ /* 0x000fe20000300000 */
.L_x_263:
[----:B------:R-:W-:Y:S01]  /*11190*/  SYNCS.ARRIVE.TRANS64.RED.A1T0 RZ, [UR15], RZ ;  /* 0x000000ffffff79a7 */ /* 0x000fe2000810040f */
[----:B------:R-:W-:Y:S05]  /*111a0*/  @!P2 BRA `(.L_x_264) ;  /* 0x000000000004a947 */ /* 0x000fea0003800000 */
[----:B------:R-:W-:Y:S01]  /*111b0*/  BPT.TRAP 0x1 ;  /* 0x000000040000795c */ /* 0x000fe20000300000 */
.L_x_264:
[----:B------:R-:W5:Y:S02]  /*111c0*/  SYNCS.PHASECHK.TRANS64.TRYWAIT P1, [UR6+0x34538], R2 ;  /* 0x03453802ff0075a7 */ /* 0x000f640008020146 */
[----:B-----5:R-:W-:Y:S05]  /*111d0*/  @!P1 BRA `(.L_x_265) ;  /* 0x0000005400e49947 */ /* 0x020fea0003800000 */
.L_x_403:
        /* <DEDUP_REMOVED lines=10> */
.L_x_268:
[----:B------:R-:W1:Y:S02]  /*11280*/  LDC R2, c[0x0][0x828] ;  /* 0x00020a00ff027b82 */ /* 0x000e640000000800 */
[----:B-1----:R1:W-:Y:S02]  /*11290*/  SYNCS.ARRIVE.TRANS64.RED.A0TR RZ, [UR6+0x34518], R2 ;  /* 0x03451802ffff79a7 */ /* 0x0023e40008300406 */
.L_x_267:
[----:B------:R-:W-:Y:S05]  /*112a0*/  BSYNC B0 ;  /* 0x0000000000007941 */ /* 0x000fea0003800000 */
.L_x_266:
[----:B------:R-:W-:Y:S05]  /*112b0*/  @!P2 BRA `(.L_x_269) ;  /* 0x000000000004a947 */ /* 0x000fea0003800000 */
[----:B------:R-:W-:Y:S01]  /*112c0*/  BPT.TRAP 0x1 ;  /* 0x000000040000795c */ /* 0x000fe20000300000 */
.L_x_269:
[----:B------:R-:W-:Y:S01]  /*112d0*/  ISETP.NE.AND P0, PT, R7, RZ, PT ;  /* 0x000000ff0700720c */ /* 0x000fe20003f05270 */
[----:B------:R-:W-:Y:S01]  /*112e0*/  SYNCS.ARRIVE.TRANS64.RED.A1T0 RZ, [UR16], RZ ;  /* 0x000000ffffff79a7 */ /* 0x000fe20008100410 */
[CC--:B------:R-:W-:Y:S02]  /*112f0*/  ISETP.NE.AND P3, PT, R18.reuse, R6.reuse, PT ;  /* 0x000000061200720c */ /* 0x0c0fe40003f65270 */
[----:B------:R-:W-:-:S13]  /*11300*/  ISETP.EQ.OR P0, PT, R18, R6, !P0 ;  /* 0x000000061200720c */ /* 0x000fda0004702670 */
[----:B------:R-:W-:Y:S05]  /*11310*/  @P0 BRA `(.L_x_270) ;  /* 0x0000000400040947 */ /* 0x000fea0003800000 */
[----:B------:R-:W-:Y:S01]  /*11320*/  ELECT P0, URZ, PT ;  /* 0x00000000003f782f */ /* 0x000fe20003800000 */
[----:B------:R-:W-:-:S12]  /*11330*/  BSSY B0, `(.L_x_271) ;  /* 0x0000032000007945 */ /* 0x000fd80003800000 */
[----:B------:R-:W-:Y:S05]  /*11340*/  @!P0 BRA `(.L_x_272) ;  /* 0x0000000000c08947 */ /* 0x000fea0003800000 */
[----:B-1234-:R-:W1:Y:S08]  /*11350*/  LDC.64 R2, c[0x0][0x290] ;  /* 0x0000a400ff027b82 */ /* 0x01ee700000000a00 */
[----:B------:R-:W2:Y:S08]  /*11360*/  LDC.64 R10, c[0x0][0x808] ;  /* 0x00020200ff0a7b82 */ /* 0x000eb00000000a00 */
[----:B------:R-:W3:Y:S01]  /*11370*/  LDC.64 R14, c[0x0][0x810] ;  /* 0x00020400ff0e7b82 */ /* 0x000ee20000000a00 */
[----:B-1----:R-:W-:-:S05]  /*11380*/  IMAD.WIDE R2, R6, 0xc, R2 ;  /* 0x0000000c06027825 */ /* 0x002fca00078e0202 */
[----:B------:R1:W5:Y:S04]  /*11390*/  LDG.E R12, desc[UR38][R2.64] ;  /* 0x00000026020c7981 */ /* 0x000368000c1e1900 */
[----:B------:R1:W5:Y:S01]  /*113a0*/  LDG.E R13, desc[UR38][R2.64+0x4] ;  /* 0x00000426020d7981 */ /* 0x000362000c1e1900 */
[----:B--2---:R-:W-:Y:S02]  /*113b0*/  ISETP.NE.U32.AND P0, PT, R10, RZ, PT ;  /* 0x000000ff0a00720c */ /* 0x004fe40003f05070 */
[----:B------:R-:W-:Y:S02]  /*113c0*/  SHF.R.S32.HI R9, RZ, 0x1f, R6 ;  /* 0x0000001fff097819 */ /* 0x000fe40000011406 */
[----:B------:R-:W-:Y:S02]  /*113d0*/  ISETP.NE.AND.EX P0, PT, R11, RZ, PT, P0 ;  /* 0x000000ff0b00720c */ /* 0x000fe40003f05300 */
[----:B---3--:R-:W-:-:S04]  /*113e0*/  ISETP.NE.U32.AND P1, PT, R14, RZ, PT ;  /* 0x000000ff0e00720c */ /* 0x008fc80003f25070 */
[----:B------:R-:W-:-:S07]  /*113f0*/  ISETP.NE.AND.EX P1, PT, R15, RZ, PT, P1 ;  /* 0x000000ff0f00720c */ /* 0x000fce0003f25310 */
[----:B-1----:R-:W-:Y:S06]  /*11400*/  @!P0 BRA `(.L_x_273) ;  /* 0x0000000000108947 */ /* 0x002fec0003800000 */
[----:B------:R-:W-:-:S04]  /*11410*/  LEA R2, P0, R6, R10, 0x3 ;  /* 0x0000000a06027211 */ /* 0x000fc800078018ff */
[----:B------:R-:W-:-:S06]  /*11420*/  LEA.HI.X R3, R6, R11, R9, 0x3, P0 ;  /* 0x0000000b06037211 */ /* 0x000fcc00000f1c09 */
[----:B------:R-:W2:Y:S04]  /*11430*/  LDG.E.64 R2, desc[UR38][R2.64] ;  /* 0x0000002602027981 */ /* 0x000ea8000c1e1b00 */
[----:B--2---:R1:W-:Y:S02]  /*11440*/  STS.64 [UR5], R2 ;  /* 0x00000002ff007988 */ /* 0x0043e40008000a05 */
.L_x_273:
[----:B------:R-:W-:Y:S05]  /*11450*/  @!P1 BRA `(.L_x_272) ;  /* 0x00000000007c9947 */ /* 0x000fea0003800000 */
[----:B-1----:R-:W-:-:S04]  /*11460*/  LEA R2, P0, R6, R14, 0x3 ;  /* 0x0000000e06027211 */ /* 0x002fc800078018ff */
[----:B------:R-:W-:Y:S02]  /*11470*/  LEA.HI.X R3, R6, R15, R9, 0x3, P0 ;  /* 0x0000000f06037211 */ /* 0x000fe400000f1c09 */
[----:B------:R-:W1:Y:S04]  /*11480*/  LDS R9, [UR5+0x1c] ;  /* 0x00001c05ff097984 */ /* 0x000e680008000800 */
[----:B------:R-:W2:Y:S01]  /*11490*/  LDG.E.64 R2, desc[UR38][R2.64] ;  /* 0x0000002602027981 */ /* 0x000ea2000c1e1b00 */
[----:B------:R-:W-:Y:S01]  /*114a0*/  MOV R18, UR5 ;  /* 0x0000000500127c02 */ /* 0x000fe20008000f00 */
[----:B-----5:R-:W-:Y:S01]  /*114b0*/  VIADD R13, R13, 0xffffffff ;  /* 0xffffffff0d0d7836 */ /* 0x020fe20000000000 */
[----:B------:R-:W-:Y:S02]  /*114c0*/  IADD3 R12, R12, -0x1, RZ ;  /* 0xffffffff0c0c7810 */ /* 0x000fe40007ffe0ff */
[----:B------:R-:W-:-:S02]  /*114d0*/  CS2R R14, SRZ ;  /* 0x00000000000e7805 */ /* 0x000fc4000001ff00 */
[----:B------:R-:W-:Y:S01]  /*114e0*/  SHF.R.U64 R18, R18, 0x4, RZ ;  /* 0x0000000412127819 */ /* 0x000fe200000012ff */
[----:B------:R-:W-:Y:S04]  /*114f0*/  STS [UR5+0x30], RZ ;  /* 0x000030ffff007988 */ /* 0x000fe80008000805 */
[----:B------:R-:W-:Y:S04]  /*11500*/  STS.128 [UR5+0x20], R12 ;  /* 0x0000200cff007988 */ /* 0x000fe80008000c05 */
        /* <DEDUP_REMOVED lines=10> */
[----:B------:R-:W-:Y:S04]  /*115b0*/  STS [UR5+0x1c], R9 ;  /* 0x00001c09ff007988 */ /* 0x000fe80008000805 */
[----:B------:R-:W1:Y:S02]  /*115c0*/  LDS R10, [UR5+0x1c] ;  /* 0x00001c05ff0a7984 */ /* 0x000e640008000800 */
[----:B-1----:R-:W-:-:S05]  /*115d0*/  LOP3.LUT R10, R10, 0xf0, RZ, 0xb8, !PT ;  /* 0x000000f00a0a7812 */ /* 0x002fca00078eb8ff */
[----:B------:R-:W-:Y:S04]  /*115e0*/  STS [UR5+0x1c], R10 ;  /* 0x00001c0aff007988 */ /* 0x000fe80008000805 */
[----:B------:R-:W1:Y:S02]  /*115f0*/  LDS R11, [UR5+0x1c] ;  /* 0x00001c05ff0b7984 */ /* 0x000e640008000800 */
[----:B-1----:R-:W-:-:S05]  /*11600*/  LOP3.LUT R19, R11, 0xf00, RZ, 0xb8, !PT ;  /* 0x00000f000b137812 */ /* 0x002fca00078eb8ff */
[----:B------:R-:W-:Y:S04]  /*11610*/  STS.64 [UR5+0x18], R18 ;  /* 0x00001812ff007988 */ /* 0x000fe80008000a05 */
[----:B------:R-:W1:Y:S02]  /*11620*/  LDS R11, [UR5+0x1c] ;  /* 0x00001c05ff0b7984 */ /* 0x000e640008000800 */
[----:B-1----:R-:W-:-:S05]  /*11630*/  LOP3.LUT R2, R11, 0xf000, RZ, 0xb8, !PT ;  /* 0x0000f0000b027812 */ /* 0x002fca00078eb8ff */
[----:B------:R1:W-:Y:S02]  /*11640*/  STS [UR5+0x1c], R2 ;  /* 0x00001c02ff007988 */ /* 0x0003e40008000805 */
.L_x_272:
[----:B------:R-:W-:Y:S05]  /*11650*/  BSYNC B0 ;  /* 0x0000000000007941 */ /* 0x000fea0003800000 */
.L_x_271:
[----:B-1----:R-:W1:Y:S01]  /*11660*/  S2R R2, SR_LANEID ;  /* 0x0000000000027919 */ /* 0x002e620000000000 */
[----:B------:R-:W-:Y:S01]  /*11670*/  NOP ;  /* 0x0000000000007918 */ /* 0x000fe20000000000 */
[----:B------:R-:W-:Y:S01]  /*11680*/  ELECT P0, URZ, PT ;  /* 0x00000000003f782f */ /* 0x000fe20003800000 */
[----:B------:R-:W-:Y:S01]  /*11690*/  BSSY B0, `(.L_x_274) ;  /* 0x0000008000007945 */ /* 0x000fe20003800000 */
[----:B-1----:R-:W-:-:S04]  /*116a0*/  SHF.L.U32 R10, R2, 0x2, RZ ;  /* 0x00000002020a7819 */ /* 0x002fc800000006ff */
[----:B------:R-:W-:Y:S01]  /*116b0*/  IADD3 R2, P1, R10, UR8, RZ ;  /* 0x000000080a027c10 */ /* 0x000fe2000ff3e0ff */
[----:B------:R1:W1:Y:S04]  /*116c0*/  LDS R9, [R10+UR5] ;  /* 0x000000050a097984 */ /* 0x0002680008000800 */
[----:B--234-:R-:W-:Y:S02]  /*116d0*/  IMAD.X R3, RZ, RZ, UR9, P1 ;  /* 0x00000009ff037e24 */ /* 0x01cfe400088e06ff */
[----:B------:R-:W-:Y:S06]  /*116e0*/  @!P0 BRA `(.L_x_275) ;  /* 0x0000000000088947 */ /* 0x000fec0003800000 */
[----:B------:R0:W-:Y:S01]  /*116f0*/  UTMACMDFLUSH ;  /* 0x00000000000079b7 */ /* 0x0001e20000000000 */
[----:B------:R-:W-:-:S04]  /*11700*/  DEPBAR.LE SB0, 0x0 ;  /* 0x000080000000791a */ /* 0x000fc80000000000 */
.L_x_275:
[----:B------:R-:W-:Y:S05]  /*11710*/  BSYNC B0 ;  /* 0x0000000000007941 */ /* 0x000fea0003800000 */
.L_x_274:
[----:B-1----:R1:W5:Y:S02]  /*11720*/  ATOMG.E.EXCH.STRONG.GPU PT, RZ, [R2], R9 ;  /* 0x0000000902ff73a8 */ /* 0x00236400041ee100 */
.L_x_270:
[----:B------:R-:W-:Y:S01]  /*11730*/  ISETP.NE.AND P1, PT, R7, RZ, PT ;  /* 0x000000ff0700720c */ /* 0x000fe20003f25270 */
[----:B------:R-:W-:Y:S01]  /*11740*/  IMAD.MOV.U32 R16, RZ, RZ, R4 ;  /* 0x000000ffff107224 */ /* 0x000fe200078e0004 */
[----:B------:R-:W-:Y:S01]  /*11750*/  IADD3 R22, R22, 0x1, RZ ;  /* 0x0000000116167810 */ /* 0x000fe20007ffe0ff */
[----:B------:R-:W-:Y:S01]  /*11760*/  IMAD.MOV.U32 R18, RZ, RZ, R6 ;  /* 0x000000ffff127224 */ /* 0x000fe200078e0006 */
[----:B-1----:R-:W-:Y:S02]  /*11770*/  SEL R2, RZ, 0x1, !P3 ;  /* 0x00000001ff027807 */ /* 0x002fe40005800000 */
[----:B------:R-:W-:Y:S02]  /*11780*/  ISETP.NE.AND P0, PT, R22, 0x8, PT ;  /* 0x000000081600780c */ /* 0x000fe40003f05270 */
[----:B------:R-:W-:Y:S02]  /*11790*/  MOV R17, R5 ;  /* 0x0000000500117202 */ /* 0x000fe40000000f00 */
[----:B--234-:R-:W-:-:S02]  /*117a0*/  SEL R3, RZ, 0x1, P0 ;  /* 0x00000001ff037807 */ /* 0x01cfc40000000000 */
[----:B------:R-:W-:Y:S02]  /*117b0*/  SEL R22, R22, RZ, P0 ;  /* 0x000000ff16167207 */ /* 0x000fe40000000000 */
[----:B------:R-:W-:Y:S01]  /*117c0*/  LOP3.LUT R0, R0, R3, RZ, 0x3c, !PT ;  /* 0x0000000300007212 */ /* 0x000fe200078e3cff */
[----:B------:R-:W-:Y:S06]  /*117d0*/  @P1 BRA `(.L_x_276) ;  /* 0xffffffe000b41947 */ /* 0x000fec000383ffff */
[----:B-----5:R-:W-:Y:S01]  /*117e0*/  ELECT P0, URZ, PT ;  /* 0x00000000003f782f */ /* 0x020fe20003800000 */
[----:B------:R-:W-:-:S12]  /*117f0*/  BSSY B0, `(.L_x_277) ;  /* 0x0000017000007945 */ /* 0x000fd80003800000 */
[----:B------:R-:W-:Y:S05]  /*11800*/  @!P0 BRA `(.L_x_278) ;  /* 0x0000000000548947 */ /* 0x000fea0003800000 */
[----:B------:R-:W-:Y:S05]  /*11810*/  @!P2 BRA `(.L_x_279) ;  /* 0x000000000004a947 */ /* 0x000fea0003800000 */
[----:B------:R-:W-:Y:S01]  /*11820*/  BPT.TRAP 0x1 ;  /* 0x000000040000795c */ /* 0x000fe20000300000 */
.L_x_279:
[----:B------:R-:W1:Y:S02]  /*11830*/  SYNCS.PHASECHK.TRANS64.TRYWAIT P0, [UR6+0x34520], R8 ;  /* 0x03452008ff0075a7 */ /* 0x000e640008000146 */
[----:B-1----:R-:W-:Y:S05]  /*11840*/  @!P0 BRA `(.L_x_280) ;  /* 0x0000005000608947 */ /* 0x002fea0003800000 */
.L_x_404:
[----:B------:R-:W-:Y:S05]  /*11850*/  @!P2 BRA `(.L_x_281) ;  /* 0x000000000004a947 */ /* 0x000fea0003800000 */
[----:B------:R-:W-:Y:S01]  /*11860*/  BPT.TRAP 0x1 ;  /* 0x000000040000795c */ /* 0x000fe20000300000 */
.L_x_281:
[----:B------:R-:W2:Y:S02]  /*11870*/  SYNCS.PHASECHK.TRANS64.TRYWAIT P0, [UR6+0x34528], R8 ;  /* 0x03452808ff0075a7 */ /* 0x000ea40008000146 */
[----:B--2---:R-:W-:Y:S05]  /*11880*/  @!P0 BRA `(.L_x_282) ;  /* 0x0000005000688947 */ /* 0x004fea0003800000 */
.L_x_405:
[----:B------:R-:W-:Y:S05]  /*11890*/  @!P2 BRA `(.L_x_283) ;  /* 0x000000000004a947 */ /* 0x000fea0003800000 */
[----:B------:R-:W-:Y:S01]  /*118a0*/  BPT.TRAP 0x1 ;  /* 0x000000040000795c */ /* 0x000fe20000300000 */
.L_x_283:
[----:B------:R-:W2:Y:S02]  /*118b0*/  SYNCS.PHASECHK.TRANS64.TRYWAIT P0, [UR6+0x34530], R8 ;  /* 0x03453008ff0075a7 */ /* 0x000ea40008000146 */
[----:B--2---:R-:W-:Y:S05]  /*118c0*/  @!P0 BRA `(.L_x_284) ;  /* 0x0000005000708947 */ /* 0x004fea0003800000 */
.L_x_406:
[----:B------:R-:W-:Y:S05]  /*118d0*/  @!P2 BRA `(.L_x_285) ;  /* 0x000000000004a947 */ /* 0x000fea0003800000 */
[----:B------:R-:W-:Y:S01]  /*118e0*/  BPT.TRAP 0x1 ;  /* 0x000000040000795c */ /* 0x000fe20000300000 */
.L_x_285:
[----:B------:R-:W-:-:S04]  /*118f0*/  MOV R0, 0x1 ;  /* 0x0000000100007802 */ /* 0x000fc80000000f00 */
[----:B------:R-:W-:-:S07]  /*11900*/  SHF.L.U32 R0, R0, 0x1f, RZ ;  /* 0x0000001f00007819 */ /* 0x000fce00000006ff */
.L_x_286:
[----:B-1----:R-:W-:-:S04]  /*11910*/  IMAD.U32 R3, RZ, RZ, UR6 ;  /* 0x00000006ff037e24 */ /* 0x002fc8000f8e00ff */
[----:B------:R1:W2:Y:S03]  /*11920*/  SYNCS.PHASECHK.TRANS64.TRYWAIT P0, [R3+URZ+0x34538], R0 ;  /* 0x03453800030075a7 */ /* 0x0002a6000800017f */
[----:B--2---:R-:W-:Y:S05]  /*11930*/  @!P0 NANOSLEEP.SYNCS 0x989680 ;  /* 0x009896800000895d */ /* 0x004fea0003900000 */
[----:B------:R-:W2:Y:S02]  /*11940*/  @!P0 SYNCS.PHASECHK.TRANS64 P0, [R3+URZ+0x34538], R0 ;  /* 0x03453800030085a7 */ /* 0x000ea4000800007f */
[----:B--2---:R-:W-:Y:S05]  /*11950*/  @!P0 BRA `(.L_x_286) ;  /* 0xfffffffc00ec8947 */ /* 0x004fea000383ffff */
.L_x_278:
[----:B------:R-:W-:Y:S05]  /*11960*/  BSYNC B0 ;  /* 0x0000000000007941 */ /* 0x000fea0003800000 */
.L_x_277:
[----:B------:R-:W-:Y:S05]  /*11970*/  EXIT ;  /* 0x000000000000794d */ /* 0x000fea0003800000 */
.L_x_159:
[----:B------:R-:W1:Y:S01]  /*11980*/  S2UR UR4, SR_CTAID.Y ;  /* 0x00000000000479c3 */ /* 0x000e620000002600 */
[----:B------:R-:W3:Y:S01]  /*11990*/  S2R R0, SR_LANEID ;  /* 0x0000000000007919 */ /* 0x000ee20000000000 */
[----:B------:R-:W-:Y:S01]  /*119a0*/  ELECT P0, URZ, PT ;  /* 0x00000000003f782f */ /* 0x000fe20003800000 */
[----:B------:R-:W-:Y:S01]  /*119b0*/  BSSY B0, `(.L_x_287) ;  /* 0x000003b000007945 */ /* 0x000fe20003800000 */
[----:B------:R-:W-:Y:S01]  /*119c0*/  ULDC.64 UR12, c[0x0][0x508] ;  /* 0x00014200000c7ab9 */ /* 0x000fe20000000a00 */
[----:B-1----:R-:W-:-:S04]  /*119d0*/  UIMAD UR4, UR4, UR60, UR57 ;  /* 0x0000003c040472a4 */ /* 0x002fc8000f8e0239 */
[----:B------:R-:W-:-:S06]  /*119e0*/  UIMAD.WIDE UR12, UR4, 0x80, UR12 ;  /* 0x00000080040c78a5 */ /* 0x000fcc000f8e020c */
[----:B------:R-:W-:Y:S06]  /*119f0*/  @!P0 BRA `(.L_x_288) ;  /* 0x0000000000d88947 */ /* 0x000fec0003800000 */
[----:B------:R1:W-:Y:S01]  /*11a00*/  STL [R1+0x204], R13 ;  /* 0x0002040d01007387 */ /* 0x0003e20000100800 */
[----:B------:R-:W4:Y:S01]  /*11a10*/  LDC.64 R14, c[0x0][0x358] ;  /* 0x0000d600ff0e7b82 */ /* 0x000f220000000a00 */
[----:B------:R-:W-:Y:S02]  /*11a20*/  UMOV UR4, 0x400 ;  /* 0x0000040000047882 */ /* 0x000fe40000000000 */
[----:B------:R3:W-:Y:S01]  /*11a30*/  STL [R1+0x200], R11 ;  /* 0x0002000b01007387 */ /* 0x0007e20000100800 */
[----:B--2---:R-:W-:-:S04]  /*11a40*/  ULEA UR4, UR58, UR4, 0x18 ;  /* 0x000000043a047291 */ /* 0x004fc8000f8ec03f */
[----:B------:R-:W2:Y:S08]  /*11a50*/  LDC.64 R8, c[0x0][0x340] ;  /* 0x0000d000ff087b82 */ /* 0x000eb00000000a00 */
[----:B-1----:R-:W4:Y:S08]  /*11a60*/  LDC.64 R12, c[0x0][0x350] ;  /* 0x0000d400ff0c7b82 */ /* 0x002f300000000a00 */
[----:B---3--:R-:W2:Y:S08]  /*11a70*/  LDC.64 R10, c[0x0][0x348] ;  /* 0x0000d200ff0a7b82 */ /* 0x008eb00000000a00 */
[----:B------:R-:W1:Y:S01]  /*11a80*/  LDC.64 R32, c[0x0][0x300] ;  /* 0x0000c000ff207b82 */ /* 0x000e620000000a00 */
[----:B----4-:R3:W-:Y:S07]  /*11a90*/  STS.128 [UR4+0x34650], R12 ;  /* 0x0346500cff007988 */ /* 0x0107ee0008000c04 */
[----:B------:R-:W1:Y:S01]  /*11aa0*/  LDC.64 R34, c[0x0][0x308] ;  /* 0x0000c200ff227b82 */ /* 0x000e620000000a00 */
[----:B--2---:R2:W-:Y:S07]  /*11ab0*/  STS.128 [UR4+0x34640], R8 ;  /* 0x03464008ff007988 */ /* 0x0045ee0008000c04 */
[----:B------:R-:W4:Y:S08]  /*11ac0*/  LDC.64 R28, c[0x0][0x310] ;  /* 0x0000c400ff1c7b82 */ /* 0x000f300000000a00 */
[----:B---3--:R-:W3:Y:S08]  /*11ad0*/  LDC.64 R12, c[0x0][0x420] ;  /* 0x00010800ff0c7b82 */ /* 0x008ef00000000a00 */
[----:B------:R-:W3:Y:S01]  /*11ae0*/  LDC.64 R14, c[0x0][0x428] ;  /* 0x00010a00ff0e7b82 */ /* 0x000ee20000000a00 */
[----:B-1----:R-:W-:Y:S07]  /*11af0*/  STS.128 [UR4+0x34600], R32 ;  /* 0x03460020ff007988 */ /* 0x002fee0008000c04 */
[----:B--2---:R-:W1:Y:S08]  /*11b00*/  LDC.64 R8, c[0x0][0x430] ;  /* 0x00010c00ff087b82 */ /* 0x004e700000000a00 */
[----:B------:R-:W1:Y:S01]  /*11b10*/  LDC.64 R10, c[0x0][0x438] ;  /* 0x00010e00ff0a7b82 */ /* 0x000e620000000a00 */
[----:B---3--:R2:W-:Y:S07]  /*11b20*/  STS.128 [UR4+0x346a0], R12 ;  /* 0x0346a00cff007988 */ /* 0x0085ee0008000c04 */
[----:B------:R-:W4:Y:S08]  /*11b30*/  LDC.64 R30, c[0x0][0x318] ;  /* 0x0000c600ff1e7b82 */ /* 0x000f300000000a00 */
[----:B------:R-:W3:Y:S01]  /*11b40*/  LDC.64 R24, c[0x0][0x320] ;  /* 0x0000c800ff187b82 */ /* 0x000ee20000000a00 */
[----:B--2---:R2:W5:Y:S07]  /*11b50*/  LDL.LU R13, [R1+0x204] ;  /* 0x00020400010d7983 */ /* 0x00456e0000300800 */
[----:B------:R-:W3:Y:S01]  /*11b60*/  LDC.64 R26, c[0x0][0x328] ;  /* 0x0000ca00ff1a7b82 */ /* 0x000ee20000000a00 */
[----:B-1----:R1:W-:Y:S07]  /*11b70*/  STS.128 [UR4+0x346b0], R8 ;  /* 0x0346b008ff007988 */ /* 0x0023ee0008000c04 */
[----:B------:R-:W2:Y:S01]  /*11b80*/  LDC.64 R4, c[0x0][0x330] ;  /* 0x0000cc00ff047b82 */ /* 0x000ea20000000a00 */
[----:B----4-:R4:W-:Y:S04]  /*11b90*/  STS.128 [UR4+0x34610], R28 ;  /* 0x0346101cff007988 */ /* 0x0109e80008000c04 */
[----:B-1----:R1:W5:Y:S03]  /*11ba0*/  LDL.LU R11, [R1+0x200] ;  /* 0x00020000010b7983 */ /* 0x0023660000300800 */
[----:B------:R-:W2:Y:S01]  /*11bb0*/  LDC.64 R6, c[0x0][0x338] ;  /* 0x0000ce00ff067b82 */ /* 0x000ea20000000a00 */
[----:B---3--:R3:W-:Y:S07]  /*11bc0*/  STS.128 [UR4+0x34620], R24 ;  /* 0x03462018ff007988 */ /* 0x0087ee0008000c04 */
[----:B------:R-:W1:Y:S08]  /*11bd0*/  LDC.64 R32, c[0x0][0x360] ;  /* 0x0000d800ff207b82 */ /* 0x000e700000000a00 */
[----:B------:R-:W1:Y:S01]  /*11be0*/  LDC.64 R34, c[0x0][0x368] ;  /* 0x0000da00ff227b82 */ /* 0x000e620000000a00 */
[----:B--2---:R2:W-:Y:S07]  /*11bf0*/  STS.128 [UR4+0x34630], R4 ;  /* 0x03463004ff007988 */ /* 0x0045ee0008000c04 */
[----:B----4-:R-:W4:Y:S08]  /*11c00*/  LDC.64 R28, c[0x0][0x370] ;  /* 0x0000dc00ff1c7b82 */ /* 0x010f300000000a00 */
[----:B------:R-:W4:Y:S08]  /*11c10*/  LDC.64 R30, c[0x0][0x378] ;  /* 0x0000de00ff1e7b82 */ /* 0x000f300000000a00 */
[----:B---3--:R-:W3:Y:S01]  /*11c20*/  LDC.64 R24, c[0x0][0x400] ;  /* 0x00010000ff187b82 */ /* 0x008ee20000000a00 */
[----:B-1----:R1:W-:Y:S07]  /*11c30*/  STS.128 [UR4+0x34660], R32 ;  /* 0x03466020ff007988 */ /* 0x0023ee0008000c04 */
[----:B------:R-:W3:Y:S08]  /*11c40*/  LDC.64 R26, c[0x0][0x408] ;  /* 0x00010200ff1a7b82 */ /* 0x000ef00000000a00 */
[----:B--2---:R-:W2:Y:S01]  /*11c50*/  LDC.64 R4, c[0x0][0x410] ;  /* 0x00010400ff047b82 */ /* 0x004ea20000000a00 */
[----:B----4-:R4:W-:Y:S07]  /*11c60*/  STS.128 [UR4+0x34670], R28 ;  /* 0x0346701cff007988 */ /* 0x0109ee0008000c04 */
[----:B------:R-:W2:Y:S01]  /*11c70*/  LDC.64 R6, c[0x0][0x418] ;  /* 0x00010600ff067b82 */ /* 0x000ea20000000a00 */
[----:B---3--:R3:W-:Y:S07]  /*11c80*/  STS.128 [UR4+0x34680], R24 ;  /* 0x03468018ff007988 */ /* 0x0087ee0008000c04 */
[----:B-1----:R-:W1:Y:S08]  /*11c90*/  LDC.64 R32, c[0x0][0x440] ;  /* 0x00011000ff207b82 */ /* 0x002e700000000a00 */
[----:B------:R-:W1:Y:S01]  /*11ca0*/  LDC.64 R34, c[0x0][0x448] ;  /* 0x00011200ff227b82 */ /* 0x000e620000000a00 */
[----:B--2---:R2:W-:Y:S07]  /*11cb0*/  STS.128 [UR4+0x34690], R4 ;  /* 0x03469004ff007988 */ /* 0x0045ee0008000c04 */
[----:B----4-:R-:W4:Y:S08]  /*11cc0*/  LDC.64 R28, c[0x0][0x450] ;  /* 0x00011400ff1c7b82 */ /* 0x010f300000000a00 */
[----:B------:R-:W4:Y:S08]  /*11cd0*/  LDC.64 R30, c[0x0][0x458] ;  /* 0x00011600ff1e7b82 */ /* 0x000f300000000a00 */
[----:B---3--:R-:W3:Y:S08]  /*11ce0*/  LDC.64 R24, c[0x0][0x460] ;  /* 0x00011800ff187b82 */ /* 0x008ef00000000a00 */
[----:B------:R-:W3:Y:S08]  /*11cf0*/  LDC.64 R26, c[0x0][0x468] ;  /* 0x00011a00ff1a7b82 */ /* 0x000ef00000000a00 */
[----:B--2---:R-:W2:Y:S08]  /*11d00*/  LDC.64 R4, c[0x0][0x470] ;  /* 0x00011c00ff047b82 */ /* 0x004eb00000000a00 */
[----:B------:R-:W2:Y:S01]  /*11d10*/  LDC.64 R6, c[0x0][0x478] ;  /* 0x00011e00ff067b82 */ /* 0x000ea20000000a00 */
[----:B-1----:R1:W-:Y:S04]  /*11d20*/  STS.128 [UR4+0x346c0], R32 ;  /* 0x0346c020ff007988 */ /* 0x0023e80008000c04 */
[----:B----4-:R1:W-:Y:S04]  /*11d30*/  STS.128 [UR4+0x346d0], R28 ;  /* 0x0346d01cff007988 */ /* 0x0103e80008000c04 */
[----:B---3--:R1:W-:Y:S04]  /*11d40*/  STS.128 [UR4+0x346e0], R24 ;  /* 0x0346e018ff007988 */ /* 0x0083e80008000c04 */
[----:B--2---:R1:W-:Y:S02]  /*11d50*/  STS.128 [UR4+0x346f0], R4 ;  /* 0x0346f004ff007988 */ /* 0x0043e40008000c04 */
.L_x_288:
[----:B--2---:R-:W-:Y:S05]  /*11d60*/  BSYNC B0 ;  /* 0x0000000000007941 */ /* 0x004fea0003800000 */
.L_x_287:
[----:B------:R-:W-:Y:S01]  /*11d70*/  ELECT P0, URZ, PT ;  /* 0x00000000003f782f */ /* 0x000fe20003800000 */
[----:B------:R-:W-:Y:S01]  /*11d80*/  NOP ;  /* 0x0000000000007918 */ /* 0x000fe20000000000 */
[----:B------:R-:W-:Y:S11]  /*11d90*/  BSSY B0, `(.L_x_289) ;  /* 0x0000044000007945 */ /* 0x000ff60003800000 */
[----:B------:R-:W-:Y:S05]  /*11da0*/  @!P0 BRA `(.L_x_290) ;  /* 0x0000000400088947 */ /* 0x000fea0003800000 */
[----:B-1----:R-:W1:Y:S08]  /*11db0*/  LDC.64 R4, c[0x0][0x518] ;  /* 0x00014600ff047b82 */ /* 0x002e700000000a00 */
[----:B------:R-:W2:Y:S08]  /*11dc0*/  LDC.64 R2, c[0x0][0x528] ;  /* 0x00014a00ff027b82 */ /* 0x000eb00000000a00 */
[----:B------:R-:W4:Y:S01]  /*11dd0*/  LDC.64 R8, c[0x0][0x510] ;  /* 0x00014400ff087b82 */ /* 0x000f220000000a00 */
[----:B-1----:R-:W-:-:S07]  /*11de0*/  IMAD.WIDE R4, R18, 0x8, R4 ;  /* 0x0000000812047825 */ /* 0x002fce00078e0204 */
[----:B------:R-:W1:Y:S01]  /*11df0*/  LDC.64 R6, c[0x0][0x520] ;  /* 0x00014800ff067b82 */ /* 0x000e620000000a00 */
[----:B------:R-:W3:Y:S01]  /*11e00*/  LDG.E.64 R4, desc[UR38][R4.64] ;  /* 0x0000002604047981 */ /* 0x000ee2000c1e1b00 */
[----:B--2---:R-:W-:-:S06]  /*11e10*/  IMAD.WIDE R2, R18, 0x8, R2 ;  /* 0x0000000812027825 */ /* 0x004fcc00078e0202 */
[----:B------:R-:W2:Y:S01]  /*11e20*/  LDG.E.64 R2, desc[UR38][R2.64] ;  /* 0x0000002602027981 */ /* 0x000ea2000c1e1b00 */
[----:B----4-:R-:W-:-:S06]  /*11e30*/  IMAD.WIDE R8, R18, 0x8, R8 ;  /* 0x0000000812087825 */ /* 0x010fcc00078e0208 */
[----:B------:R-:W4:Y:S01]  /*11e40*/  LDG.E.64 R8, desc[UR38][R8.64] ;  /* 0x0000002608087981 */ /* 0x000f22000c1e1b00 */
[----:B-1----:R-:W-:-:S06]  /*11e50*/  IMAD.WIDE R6, R18, 0x8, R6 ;  /* 0x0000000812067825 */ /* 0x002fcc00078e0206 */
[----:B------:R-:W4:Y:S01]  /*11e60*/  LDG.E.64 R6, desc[UR38][R6.64] ;  /* 0x0000002606067981 */ /* 0x000f22000c1e1b00 */
[----:B------:R-:W-:Y:S02]  /*11e70*/  UMOV UR4, 0x400 ;  /* 0x0000040000047882 */ /* 0x000fe40000000000 */
[----:B------:R-:W-:-:S09]  /*11e80*/  ULEA UR4, UR58, UR4, 0x18 ;  /* 0x000000043a047291 */ /* 0x000fd2000f8ec03f */
[----:B------:R-:W1:Y:S04]  /*11e90*/  LDS R10, [UR4+0x3461c] ;  /* 0x03461c04ff0a7984 */ /* 0x000e680008000800 */
[----:B------:R-:W1:Y:S01]  /*11ea0*/  LDS R12, [UR4+0x3469c] ;  /* 0x03469c04ff0c7984 */ /* 0x000e620008000800 */
[----:B------:R-:W-:Y:S02]  /*11eb0*/  UIADD3 UR6, UR4, 0x34680, URZ ;  /* 0x0003468004067890 */ /* 0x000fe4000fffe03f */
[----:B------:R-:W-:-:S04]  /*11ec0*/  UIADD3 UR5, UR4, 0x34600, URZ ;  /* 0x0003460004057890 */ /* 0x000fc8000fffe03f */
[----:B------:R-:W-:Y:S02]  /*11ed0*/  IMAD.U32 R26, RZ, RZ, UR6 ;  /* 0x00000006ff1a7e24 */ /* 0x000fe4000f8e00ff */
[----:B------:R-:W-:-:S03]  /*11ee0*/  MOV R24, UR5 ;  /* 0x0000000500187c02 */ /* 0x000fc60008000f00 */
[----:B------:R-:W-:Y:S02]  /*11ef0*/  SHF.R.U64 R26, R26, 0x4, RZ ;  /* 0x000000041a1a7819 */ /* 0x000fe400000012ff */
[----:B------:R-:W-:Y:S02]  /*11f00*/  SHF.R.U64 R24, R24, 0x4, RZ ;  /* 0x0000000418187819 */ /* 0x000fe400000012ff */
[----:B-----5:R-:W-:Y:S01]  /*11f10*/  IADD3 R13, R13, -0x1, RZ ;  /* 0xffffffff0d0d7810 */ /* 0x020fe20007ffe0ff */
[----:B------:R-:W-:Y:S04]  /*11f20*/  STS [UR4+0x34690], R26 ;  /* 0x0346901aff007988 */ /* 0x000fe80008000804 */
[----:B------:R-:W-:Y:S04]  /*11f30*/  STS [UR4+0x34610], R24 ;  /* 0x03461018ff007988 */ /* 0x000fe80008000804 */
[----:B------:R-:W-:Y:S04]  /*11f40*/  STS [UR4+0x34614], R24 ;  /* 0x03461418ff007988 */ /* 0x000fe80008000804 */
[----:B------:R-:W-:Y:S04]  /*11f50*/  STS [UR4+0x34694], R26 ;  /* 0x0346941aff007988 */ /* 0x000fe80008000804 */
[----:B------:R-:W-:Y:S04]  /*11f60*/  STS [UR4+0x34630], RZ ;  /* 0x034630ffff007988 */ /* 0x000fe80008000804 */
[----:B------:R-:W-:Y:S01]  /*11f70*/  STS [UR4+0x346b0], RZ ;  /* 0x0346b0ffff007988 */ /* 0x000fe20008000804 */
[----:B---3--:R-:W-:-:S04]  /*11f80*/  LOP3.LUT R5, R5, 0x1fffffff, RZ, 0xc0, !PT ;  /* 0x1fffffff05057812 */ /* 0x008fc800078ec0ff */
[----:B------:R-:W-:Y:S02]  /*11f90*/  SHF.R.U32.HI R15, RZ, 0x4, R5 ;  /* 0x00000004ff0f7819 */ /* 0x000fe40000011605 */
[----:B--2---:R-:W-:Y:S02]  /*11fa0*/  LOP3.LUT R3, R3, 0x1fffffff, RZ, 0xc0, !PT ;  /* 0x1fffffff03037812 */ /* 0x004fe400078ec0ff */
[----:B-1----:R-:W-:Y:S02]  /*11fb0*/  LOP3.LUT R10, R10, 0xf, R15, 0xb8, !PT ;  /* 0x0000000f0a0a7812 */ /* 0x002fe400078eb80f */
[----:B------:R-:W-:-:S04]  /*11fc0*/  SHF.R.U32.HI R15, RZ, 0x4, R3 ;  /* 0x00000004ff0f7819 */ /* 0x000fc80000011603 */
[----:B------:R-:W-:Y:S01]  /*11fd0*/  LOP3.LUT R14, R12, 0xf, R15, 0xb8, !PT ;  /* 0x0000000f0c0e7812 */ /* 0x000fe200078eb80f */
[----:B------:R-:W-:Y:S04]  /*11fe0*/  STS [UR4+0x3461c], R10 ;  /* 0x03461c0aff007988 */ /* 0x000fe80008000804 */
[----:B------:R-:W-:Y:S04]  /*11ff0*/  STS [UR4+0x3469c], R14 ;  /* 0x03469c0eff007988 */ /* 0x000fe80008000804 */
[----:B------:R-:W1:Y:S04]  /*12000*/  LDS R12, [UR4+0x3461c] ;  /* 0x03461c04ff0c7984 */ /* 0x000e680008000800 */
[----:B------:R-:W2:Y:S01]  /*12010*/  LDS R15, [UR4+0x3469c] ;  /* 0x03469c04ff0f7984 */ /* 0x000ea20008000800 */
[----:B-1----:R-:W-:-:S02]  /*12020*/  LOP3.LUT R12, R12, 0xf0, RZ, 0xb8, !PT ;  /* 0x000000f00c0c7812 */ /* 0x002fc400078eb8ff */
[----:B--2---:R-:W-:-:S03]  /*12030*/  LOP3.LUT R15, R15, 0xf0, RZ, 0xb8, !PT ;  /* 0x000000f00f0f7812 */ /* 0x004fc600078eb8ff */
[----:B------:R-:W-:Y:S04]  /*12040*/  STS [UR4+0x3461c], R12 ;  /* 0x03461c0cff007988 */ /* 0x000fe80008000804 */
[----:B------:R-:W-:Y:S04]  /*12050*/  STS [UR4+0x3469c], R15 ;  /* 0x03469c0fff007988 */ /* 0x000fe80008000804 */
[----:B------:R-:W1:Y:S04]  /*12060*/  LDS R25, [UR4+0x3461c] ;  /* 0x03461c04ff197984 */ /* 0x000e680008000800 */
[----:B------:R-:W2:Y:S01]  /*12070*/  LDS R27, [UR4+0x3469c] ;  /* 0x03469c04ff1b7984 */ /* 0x000ea20008000800 */
[----:B-1----:R-:W-:-:S02]  /*12080*/  LOP3.LUT R25, R25, 0xf00, RZ, 0xb8, !PT ;  /* 0x00000f0019197812 */ /* 0x002fc400078eb8ff */
[----:B--2---:R-:W-:-:S03]  /*12090*/  LOP3.LUT R27, R27, 0xf00, RZ, 0xb8, !PT ;  /* 0x00000f001b1b7812 */ /* 0x004fc600078eb8ff */
[----:B------:R-:W-:Y:S04]  /*120a0*/  STS.64 [UR4+0x34618], R24 ;  /* 0x03461818ff007988 */ /* 0x000fe80008000a04 */
[----:B------:R-:W-:Y:S04]  /*120b0*/  STS.64 [UR4+0x34698], R26 ;  /* 0x0346981aff007988 */ /* 0x000fe80008000a04 */
[----:B------:R-:W1:Y:S04]  /*120c0*/  LDS R10, [UR4+0x3461c] ;  /* 0x03461c04ff0a7984 */ /* 0x000e680008000800 */
[----:B------:R-:W2:Y:S01]  /*120d0*/  LDS R23, [UR4+0x3469c] ;  /* 0x03469c04ff177984 */ /* 0x000ea20008000800 */
[----:B------:R-:W-:Y:S01]  /*120e0*/  VIADD R12, R11, 0xffffffff ;  /* 0xffffffff0b0c7836 */ /* 0x000fe20000000000 */
[----:B------:R-:W-:-:S02]  /*120f0*/  CS2R R14, SRZ ;  /* 0x00000000000e7805 */ /* 0x000fc4000001ff00 */
[----:B------:R-:W-:Y:S02]  /*12100*/  SHF.R.U64 R5, R4, 0x4, R5 ;  /* 0x0000000404057819 */ /* 0x000fe40000001205 */
[----:B------:R-:W-:Y:S01]  /*12110*/  SHF.R.U64 R4, R2, 0x4, R3 ;  /* 0x0000000402047819 */ /* 0x000fe20000001203 */
[----:B------:R3:W-:Y:S04]  /*12120*/  STS.128 [UR4+0x34620], R12 ;  /* 0x0346200cff007988 */ /* 0x0007e80008000c04 */
[----:B------:R1:W-:Y:S04]  /*12130*/  STS [UR4+0x3460c], R5 ;  /* 0x03460c05ff007988 */ /* 0x0003e80008000804 */
[----:B------:R1:W-:Y:S01]  /*12140*/  STS [UR4+0x3468c], R4 ;  /* 0x03468c04ff007988 */ /* 0x0003e20008000804 */
[----:B---3--:R-:W-:-:S03]  /*12150*/  IADD3 R13, R19, -0x1, RZ ;  /* 0xffffffff130d7810 */ /* 0x008fc60007ffe0ff */
[----:B----4-:R4:W-:Y:S04]  /*12160*/  STS.64 [UR4+0x34600], R8 ;  /* 0x03460008ff007988 */ /* 0x0109e80008000a04 */
[----:B------:R4:W-:Y:S04]  /*12170*/  STS.128 [UR4+0x346a0], R12 ;  /* 0x0346a00cff007988 */ /* 0x0009e80008000c04 */
[----:B------:R4:W-:Y:S01]  /*12180*/  STS.64 [UR4+0x34680], R6 ;  /* 0x03468006ff007988 */ /* 0x0009e20008000a04 */
[----:B-1----:R-:W-:Y:S02]  /*12190*/  LOP3.LUT R2, R10, 0xf000, RZ, 0xb8, !PT ;  /* 0x0000f0000a027812 */ /* 0x002fe400078eb8ff */
[----:B--2---:R-:W-:-:S03]  /*121a0*/  LOP3.LUT R3, R23, 0xf000, RZ, 0xb8, !PT ;  /* 0x0000f00017037812 */ /* 0x004fc600078eb8ff */
[----:B------:R4:W-:Y:S04]  /*121b0*/  STS [UR4+0x3461c], R2 ;  /* 0x03461c02ff007988 */ /* 0x0009e80008000804 */
[----:B------:R4:W-:Y:S02]  /*121c0*/  STS [UR4+0x3469c], R3 ;  /* 0x03469c03ff007988 */ /* 0x0009e40008000804 */
.L_x_290:
[----:B------:R-:W-:Y:S05]  /*121d0*/  BSYNC B0 ;  /* 0x0000000000007941 */ /* 0x000fea0003800000 */
.L_x_289:
[----:B------:R-:W-:Y:S01]  /*121e0*/  ELECT P0, URZ, PT ;  /* 0x00000000003f782f */ /* 0x000fe20003800000 */
[----:B------:R-:W-:Y:S01]  /*121f0*/  NOP ;  /* 0x0000000000007918 */ /* 0x000fe20000000000 */
[----:B------:R-:W-:Y:S11]  /*12200*/  BSSY B0, `(.L_x_291) ;  /* 0x0000004000007945 */ /* 0x000ff60003800000 */
[----:B------:R-:W-:Y:S05]  /*12210*/  @!P0 BRA `(.L_x_292) ;  /* 0x0000000000088947 */ /* 0x000fea0003800000 */
[----:B------:R0:W-:Y:S01]  /*12220*/  UTMACMDFLUSH ;  /* 0x00000000000079b7 */ /* 0x0001e20000000000 */
[----:B------:R-:W-:-:S04]  /*12230*/  DEPBAR.LE SB0, 0x0 ;  /* 0x000080000000791a */ /* 0x000fc80000000000 */
.L_x_292:
[----:B------:R-:W-:Y:S05]  /*12240*/  BSYNC B0 ;  /* 0x0000000000007941 */ /* 0x000fea0003800000 */
.L_x_291:
[----:B------:R-:W-:Y:S01]  /*12250*/  UMOV UR4, 0x400 ;  /* 0x0000040000047882 */ /* 0x000fe20000000000 */
[----:B---3--:R-:W-:Y:S01]  /*12260*/  IMAD.SHL.U32 R0, R0, 0x4, RZ ;  /* 0x0000000400007824 */ /* 0x008fe200078e00ff */
[----:B------:R-:W-:Y:S01]  /*12270*/  ULEA UR16, UR58, UR4, 0x18 ;  /* 0x000000043a107291 */ /* 0x000fe2000f8ec03f */
[----:B------:R-:W-:-:S03]  /*12280*/  ULDC UR14, c[0x0][0x884] ;  /* 0x00022100000e7ab9 */ /* 0x000fc60000000800 */
[----:B------:R-:W-:Y:S01]  /*12290*/  UIADD3 UR18, UR16, 0x34600, URZ ;  /* 0x0003460010127890 */ /* 0x000fe2000fffe03f */
[----:B-1----:R-:W-:Y:S01]  /*122a0*/  IADD3 R4, P0, R0, UR12, RZ ;  /* 0x0000000c00047c10 */ /* 0x002fe2000ff1e0ff */
[----:B------:R-:W-:Y:S01]  /*122b0*/  UIMAD.WIDE UR14, UR14, 0x80, UR12 ;  /* 0x000000800e0e78a5 */ /* 0x000fe2000f8e020c */
[----:B----4-:R-:W-:Y:S02]  /*122c0*/  IMAD.MOV.U32 R6, RZ, RZ, 0x1 ;  /* 0x00000001ff067424 */ /* 0x010fe400078e00ff */
[----:B------:R-:W-:-:S03]  /*122d0*/  IADD3.X R5, RZ, UR13, RZ, P0, !PT ;  /* 0x0000000dff057c10 */ /* 0x000fc600087fe4ff */
[----:B------:R-:W-:Y:S01]  /*122e0*/  IADD3 R2, P1, R0, UR14, RZ ;  /* 0x0000000e00027c10 */ /* 0x000fe2000ff3e0ff */
[----:B------:R-:W1:Y:S04]  /*122f0*/  LDS R7, [R0+UR18] ;  /* 0x0000001200077984 */ /* 0x000e680008000800 */
[----:B------:R2:W3:Y:S01]  /*12300*/  LDS R9, [R0+UR18+0x80] ;  /* 0x0000801200097984 */ /* 0x0004e20008000800 */
[----:B------:R-:W-:Y:S01]  /*12310*/  IMAD.X R3, RZ, RZ, UR15, P1 ;  /* 0x0000000fff037e24 */ /* 0x000fe200088e06ff */
[----:B------:R-:W-:Y:S02]  /*12320*/  LOP3.LUT P1, RZ, R21, 0x7f, RZ, 0xc0, !PT ;  /* 0x0000007f15ff7812 */ /* 0x000fe4000782c0ff */
[----:B------:R-:W-:Y:S01]  /*12330*/  MOV R8, 0x1 ;  /* 0x0000000100087802 */ /* 0x000fe20000000f00 */
[----:B------:R-:W-:Y:S01]  /*12340*/  BSSY B0, `(.L_x_293) ;  /* 0x00000e4000007945 */ /* 0x000fe20003800000 */
[----:B------:R-:W-:-:S02]  /*12350*/  ISETP.EQ.OR P2, PT, R20, RZ, P1 ;  /* 0x000000ff1400720c */ /* 0x000fc40000f42670 */
[----:B------:R-:W-:Y:S01]  /*12360*/  MOV R10, RZ ;  /* 0x000000ff000a7202 */ /* 0x000fe20000000f00 */
[----:B--2---:R-:W-:Y:S01]  /*12370*/  IMAD.MOV.U32 R0, RZ, RZ, 0x1 ;  /* 0x00000001ff007424 */ /* 0x004fe200078e00ff */
[----:B------:R-:W-:Y:S01]  /*12380*/  MOV R19, RZ ;  /* 0x000000ff00137202 */ /* 0x000fe20000000f00 */
[----:B------:R-:W-:Y:S02]  /*12390*/  ULOP3.LUT UR20, UR59, 0x1, URZ, 0xfc, !UPT ;  /* 0x000000013b147892 */ /* 0x000fe4000f8efc3f */
[----:B------:R-:W-:Y:S02]  /*123a0*/  ULOP3.LUT UR17, UR40, 0x2, URZ, 0xfc, !UPT ;  /* 0x0000000228117892 */ /* 0x000fe4000f8efc3f */
[----:B------:R-:W-:Y:S01]  /*123b0*/  UIADD3 UR19, UR16, 0x34680, URZ ;  /* 0x0003468010137890 */ /* 0x000fe2000fffe03f */
[----:B-1----:R-:W5:Y:S04]  /*123c0*/  ATOMG.E.EXCH.STRONG.GPU PT, RZ, [R4], R7 ;  /* 0x0000000704ff73a8 */ /* 0x002f6800041ee100 */
[----:B---3--:R1:W5:Y:S02]  /*123d0*/  ATOMG.E.EXCH.STRONG.GPU PT, RZ, [R2], R9 ;  /* 0x0000000902ff73a8 */ /* 0x00836400041ee100 */
[----:B-1----:R-:W-:-:S02]  /*123e0*/  PRMT R2, R6, 0x7610, R2 ;  /* 0x0000761006027816 */ /* 0x002fc40000000002 */
[----:B------:R-:W-:-:S07]  /*123f0*/  PRMT R3, R8, 0x7610, R3 ;  /* 0x0000761008037816 */ /* 0x000fce0000000003 */
.L_x_313:
[----:B------:R-:W-:Y:S01]  /*12400*/  LOP3.LUT P0, RZ, R3, 0xff, RZ, 0xc0, !PT ;  /* 0x000000ff03ff7812 */ /* 0x000fe2000780c0ff */
[----:B-----5:R-:W-:Y:S01]  /*12410*/  VIADD R4, R11, 0x3f ;  /* 0x0000003f0b047836 */ /* 0x020fe20000000000 */
[----:B------:R-:W-:Y:S05]  /*12420*/  YIELD ;  /* 0x0000000000007946 */ /* 0x000fea0003800000 */
[----:B------:R-:W-:Y:S01]  /*12430*/  SHF.R.S32.HI R5, RZ, 0x1f, R4 ;  /* 0x0000001fff057819 */ /* 0x000fe20000011404 */
[----:B------:R-:W-:Y:S03]  /*12440*/  BSSY B1, `(.L_x_294) ;  /* 0x0000008000017945 */ /* 0x000fe60003800000 */
[----:B------:R-:W-:-:S02]  /*12450*/  LEA.HI R5, R5, R4, RZ, 0x6 ;  /* 0x0000000405057211 */ /* 0x000fc400078f30ff */
[----:B------:R-:W-:Y:S05]  /*12460*/  @!P0 BRA `(.L_x_295) ;  /* 0x0000000000148947 */ /* 0x000fea0003800000 */
[----:B------:R-:W-:-:S04]  /*12470*/  DEPBAR {5,4,3,2,1,0} ;  /* 0x0000003f0000791a */ /* 0x000fc80000000000 */
[----:B------:R1:W-:Y:S01]  /*12480*/  UTMACCTL.IV [UR12] ;  /* 0x000000000c0079b9 */ /* 0x0003e20008000000 */
[----:B------:R-:W-:-:S04]  /*12490*/  DEPBAR {5,4,3,2,1,0} ;  /* 0x0000003f0000791a */ /* 0x000fc80000000000 */
[----:B------:R1:W-:Y:S02]  /*124a0*/  UTMACCTL.IV [UR14] ;  /* 0x000000000e0079b9 */ /* 0x0003e40008000000 */
[----:B-1----:R-:W-:Y:S01]  /*124b0*/  NOP ;  /* 0x0000000000007918 */ /* 0x002fe20000000000 */
.L_x_295:
[----:B------:R-:W-:Y:S05]  /*124c0*/  BSYNC B1 ;  /* 0x0000000000017941 */ /* 0x000fea0003800000 */
.L_x_294:
[----:B------:R-:W-:Y:S01]  /*124d0*/  UMOV UR4, 0xffffffff ;  /* 0xffffffff00047882 */ /* 0x000fe20000000000 */
[----:B------:R-:W-:Y:S02]  /*124e0*/  SHF.R.S32.HI R7, RZ, 0x6, R5 ;  /* 0x00000006ff077819 */ /* 0x000fe40000011405 */
[----:B------:R-:W-:Y:S05]  /*124f0*/  BRA.DIV UR4, `(.L_x_296) ;  /* 0x00000046047c7947 */ /* 0x000fea000b800000 */
[----:B------:R-:W-:-:S13]  /*12500*/  ELECT P6, URZ, PT ;  /* 0x00000000003f782f */ /* 0x000fda00038c0000 */
.L_x_409:
[----:B------:R-:W-:Y:S01]  /*12510*/  ISETP.LT.OR P6, PT, R11, 0x1, !P6 ;  /* 0x000000010b00780c */ /* 0x000fe200077c1670 */
[----:B------:R-:W-:-:S12]  /*12520*/  BSSY B1, `(.L_x_297) ;  /* 0x000002e000017945 */ /* 0x000fd80003800000 */
[----:B------:R-:W-:Y:S05]  /*12530*/  @P6 BRA `(.L_x_298) ;  /* 0x0000000000b06947 */ /* 0x000fea0003800000 */
[----:B------:R-:W-:Y:S01]  /*12540*/  SHF.L.U32 R17, R17, 0x8, RZ ;  /* 0x0000000811117819 */ /* 0x000fe200000006ff */
[----:B------:R-:W-:Y:S01]  /*12550*/  IMAD.SHL.U32 R16, R16, 0x80, RZ ;  /* 0x0000008010107824 */ /* 0x000fe200078e00ff */
[----:B------:R-:W-:Y:S01]  /*12560*/  IADD3 R9, R7, 0x1, RZ ;  /* 0x0000000107097810 */ /* 0x000fe20007ffe0ff */
[----:B------:R-:W-:Y:S01]  /*12570*/  IMAD.MOV.U32 R12, RZ, RZ, RZ ;  /* 0x000000ffff0c7224 */ /* 0x000fe200078e00ff */
[----:B------:R-:W-:Y:S01]  /*12580*/  MOV R3, R0 ;  /* 0x0000000000037202 */ /* 0x000fe20000000f00 */
[----:B------:R-:W-:-:S07]  /*12590*/  IMAD.MOV.U32 R4, RZ, RZ, R10 ;  /* 0x000000ffff047224 */ /* 0x000fce00078e000a */
.L_x_302:
[----:B--2---:R-:W-:Y:S01]  /*125a0*/  LEA R8, R4, UR16, 0x3 ;  /* 0x0000001004087c11 */ /* 0x004fe2000f8e18ff */
[----:B------:R-:W-:Y:S05]  /*125b0*/  YIELD ;  /* 0x0000000000007946 */ /* 0x000fea0003800000 */
[----:B------:R-:W-:Y:S01]  /*125c0*/  SHF.L.U32 R5, R3, 0x1f, RZ ;  /* 0x0000001f03057819 */ /* 0x000fe200000006ff */
[----:B------:R-:W1:Y:S03]  /*125d0*/  @!P1 LDC R6, c[0x0][0x500] ;  /* 0x00014000ff069b82 */ /* 0x000e660000000800 */
[----:B------:R-:W2:Y:S02]  /*125e0*/  SYNCS.PHASECHK.TRANS64.TRYWAIT P0, [R8+URZ+0x344c0], R5 ;  /* 0x0344c005080075a7 */ /* 0x000ea4000800017f */
[----:B--2---:R-:W-:Y:S05]  /*125f0*/  @!P0 BRA `(.L_x_299) ;  /* 0x00000044005c8947 */ /* 0x004fea0003800000 */
.L_x_410:
[----:B------:R-:W-:Y:S01]  /*12600*/  UPRMT UR4, UR17, 0x9910, URZ ;  /* 0x0000991011047896 */ /* 0x000fe2000800003f */
[----:B-1----:R1:W-:Y:S03]  /*12610*/  @!P1 SYNCS.ARRIVE.TRANS64 RZ, [R8+URZ+0x34480], R6 ;  /* 0x0344800608ff99a7 */ /* 0x0023e6000800003f */
[----:B------:R-:W-:-:S06]  /*12620*/  UISETP.NE.AND UP0, UPT, UR4, 0x2, UPT ;  /* 0x000000020400788c */ /* 0x000fcc000bf05270 */
[----:B------:R-:W-:-:S13]  /*12630*/  PLOP3.LUT P0, PT, PT, PT, UP0, 0x80, 0x0 ;  /* 0x000000000000781c */ /* 0x000fda0003f0f008 */
[----:B-1----:R-:W-:Y:S05]  /*12640*/  @P0 BRA `(.L_x_300) ;  /* 0x0000000000040947 */ /* 0x002fea0003800000 */
[----:B------:R-:W-:Y:S01]  /*12650*/  BPT.TRAP 0x1 ;  /* 0x000000040000795c */ /* 0x000fe20000300000 */
.L_x_300:
[----:B------:R-:W-:Y:S05]  /*12660*/  @P2 BRA `(.L_x_301) ;  /* 0x0000000000042947 */ /* 0x000fea0003800000 */
[----:B------:R-:W-:Y:S01]  /*12670*/  BPT.TRAP 0x1 ;  /* 0x000000040000795c */ /* 0x000fe20000300000 */
.L_x_301:
[----:B------:R-:W-:Y:S01]  /*12680*/  R2UR UR8, R4 ;  /* 0x00000000040872ca */ /* 0x000fe200000e0000 */
[----:B------:R-:W-:Y:S01]  /*12690*/  VIADD R9, R9, 0xffffffff ;  /* 0xffffffff09097836 */ /* 0x000fe20000000000 */
[----:B------:R-:W-:Y:S01]  /*126a0*/  R2UR UR9, R8 ;  /* 0x00000000080972ca */ /* 0x000fe200000e0000 */
[----:B------:R-:W-:Y:S01]  /*126b0*/  UMOV UR22, 0x0 ;  /* 0x0000000000167882 */ /* 0x000fe20000000000 */
[----:B------:R-:W-:Y:S01]  /*126c0*/  R2UR UR10, R12 ;  /* 0x000000000c0a72ca */ /* 0x000fe200000e0000 */
[----:B------:R-:W-:Y:S01]  /*126d0*/  UMOV UR23, 0x10000000 ;  /* 0x1000000000177882 */ /* 0x000fe20000000000 */
[----:B------:R-:W-:Y:S02]  /*126e0*/  R2UR UR11, R16 ;  /* 0x00000000100b72ca */ /* 0x000fe400000e0000 */
[----:B------:R-:W-:Y:S02]  /*126f0*/  R2UR UR7, R17 ;  /* 0x00000000110772ca */ /* 0x000fe400000e0000 */
[----:B------:R-:W-:-:S02]  /*12700*/  ISETP.GT.AND P3, PT, R9, 0x1, PT ;  /* 0x000000010900780c */ /* 0x000fc40003f64270 */
[----:B------:R-:W-:Y:S01]  /*12710*/  IADD3 R4, R4, 0x1, RZ ;  /* 0x0000000104047810 */ /* 0x000fe20007ffe0ff */
[----:B------:R-:W-:Y:S01]  /*12720*/  ULEA UR4, UR8, UR16, 0xe ;  /* 0x0000001008047291 */ /* 0x000fe2000f8e703f */
[----:B------:R-:W-:Y:S01]  /*12730*/  IADD3 R12, R12, 0x40, RZ ;  /* 0x000000400c0c7810 */ /* 0x000fe20007ffe0ff */
[----:B------:R-:W-:Y:S01]  /*12740*/  ULEA UR8, UR8, UR16, 0xd ;  /* 0x0000001008087291 */ /* 0x000fe2000f8e683f */
[C---:B------:R-:W-:Y:S01]  /*12750*/  ISETP.NE.AND P0, PT, R4.reuse, 0x8, PT ;  /* 0x000000080400780c */ /* 0x040fe20003f05270 */
[----:B------:R-:W-:Y:S02]  /*12760*/  UIADD3 UR9, UR9, 0x34480, URZ ;  /* 0x0003448009097890 */ /* 0x000fe4000fffe03f */
[----:B------:R-:W-:Y:S01]  /*12770*/  UIADD3 UR4, UR4, 0x10000, URZ ;  /* 0x0001000004047890 */ /* 0x000fe2000fffe03f */
[----:B------:R-:W-:Y:S01]  /*12780*/  SEL R6, RZ, 0x1, P0 ;  /* 0x00000001ff067807 */ /* 0x000fe20000000000 */
[----:B------:R-:W-:Y:S01]  /*12790*/  UMOV UR6, UR10 ;  /* 0x0000000a00067c82 */ /* 0x000fe20008000000 */
[----:B------:R-:W-:-:S02]  /*127a0*/  SEL R4, R4, RZ, P0 ;  /* 0x000000ff04047207 */ /* 0x000fc40000000000 */
[----:B------:R-:W-:Y:S01]  /*127b0*/  UMOV UR5, UR9 ;  /* 0x0000000900057c82 */ /* 0x000fe20008000000 */
[----:B------:R-:W-:Y:S01]  /*127c0*/  LOP3.LUT R3, R3, R6, RZ, 0x3c, !PT ;  /* 0x0000000603037212 */ /* 0x000fe200078e3cff */
[----:B------:R1:W-:Y:S02]  /*127d0*/  UTMALDG.2D [UR8], [UR12], desc[UR22] ;  /* 0x000016080c0075b4 */ /* 0x0003e40008009000 */
[----:B------:R1:W-:Y:S02]  /*127e0*/  UTMALDG.2D [UR4], [UR14], desc[UR22] ;  /* 0x000016040e0075b4 */ /* 0x0003e40008009000 */
[----:B-1----:R-:W-:Y:S05]  /*127f0*/  @P3 BRA `(.L_x_302) ;  /* 0xfffffffc00683947 */ /* 0x002fea000383ffff */
.L_x_298:
[----:B------:R-:W-:Y:S05]  /*12800*/  BSYNC B1 ;  /* 0x0000000000017941 */ /* 0x000fea0003800000 */
.L_x_297:
[----:B------:R-:W-:Y:S01]  /*12810*/  IMAD.IADD R10, R7, 0x1, R10 ;  /* 0x00000001070a7824 */ /* 0x000fe200078e020a */
[----:B------:R-:W-:-:S04]  /*12820*/  LOP3.LUT P0, RZ, R2, 0xff, RZ, 0xc0, !PT ;  /* 0x000000ff02ff7812 */ /* 0x000fc8000780c0ff */
[----:B------:R-:W-:-:S04]  /*12830*/  SHF.R.U32.HI R2, RZ, 0x3, R10 ;  /* 0x00000003ff027819 */ /* 0x000fc8000001160a */
[----:B------:R-:W-:-:S04]  /*12840*/  LOP3.LUT R2, R2, 0x1, RZ, 0xc0, !PT ;  /* 0x0000000102027812 */ /* 0x000fc800078ec0ff */
[----:B------:R-:W-:Y:S01]  /*12850*/  ISETP.NE.U32.AND P3, PT, R2, 0x1, PT ;  /* 0x000000010200780c */ /* 0x000fe20003f65070 */
[----:B------:R-:W-:Y:S01]  /*12860*/  @P0 SYNCS.ARRIVE.TRANS64.A1T0 RZ, [UR16+0x34548], RZ ;  /* 0x034548ffffff09a7 */ /* 0x000fe20008100010 */
[----:B------:R-:W-:Y:S02]  /*12870*/  MOV R2, UR20 ;  /* 0x0000001400027c02 */ /* 0x000fe40008000f00 */
[----:B------:R-:W-:Y:S02]  /*12880*/  ISETP.GT.U32.AND P0, PT, R10, 0x7, PT ;  /* 0x000000070a00780c */ /* 0x000fe40003f04070 */
[----:B------:R-:W-:Y:S02]  /*12890*/  ISETP.NE.AND P4, PT, R2, 0x3, PT ;  /* 0x000000030200780c */ /* 0x000fe40003f85270 */
[C---:B------:R-:W-:Y:S02]  /*128a0*/  ISETP.LT.U32.AND P0, PT, R7.reuse, 0x8, P0 ;  /* 0x000000080700780c */ /* 0x040fe40000701070 */
[----:B------:R-:W-:-:S02]  /*128b0*/  ISETP.GT.U32.AND P3, PT, R7, 0x7, !P3 ;  /* 0x000000070700780c */ /* 0x000fc40005f64070 */
[----:B------:R-:W-:Y:S02]  /*128c0*/  SEL R3, RZ, 0x1, !P0 ;  /* 0x00000001ff037807 */ /* 0x000fe40004000000 */
[----:B------:R-:W-:Y:S02]  /*128d0*/  SEL R2, RZ, 0x1, !P3 ;  /* 0x00000001ff027807 */ /* 0x000fe40005800000 */
[----:B------:R-:W-:Y:S02]  /*128e0*/  LOP3.LUT R10, R10, 0x7, RZ, 0xc0, !PT ;  /* 0x000000070a0a7812 */ /* 0x000fe400078ec0ff */
[----:B------:R-:W-:Y:S01]  /*128f0*/  LOP3.LUT R0, R2, R0, R3, 0x96, !PT ;  /* 0x0000000002007212 */ /* 0x000fe200078e9603 */
[----:B------:R-:W-:Y:S06]  /*12900*/  @!P4 BRA `(.L_x_303) ;  /* 0x000000000004c947 */ /* 0x000fec0003800000 */
[----:B------:R-:W-:Y:S01]  /*12910*/  BPT.TRAP 0x1 ;  /* 0x000000040000795c */ /* 0x000fe20000300000 */
.L_x_303:
[C---:B------:R-:W-:Y:S01]  /*12920*/  LEA R3, R22.reuse, UR16, 0x3 ;  /* 0x0000001016037c11 */ /* 0x040fe2000f8e18ff */
[----:B------:R-:W-:Y:S01]  /*12930*/  BSSY B1, `(.L_x_304) ;  /* 0x0000005000017945 */ /* 0x000fe20003800000 */
[----:B------:R-:W-:Y:S02]  /*12940*/  SHF.L.U32 R2, R19, 0x1f, RZ ;  /* 0x0000001f13027819 */ /* 0x000fe400000006ff */
[----:B------:R-:W-:Y:S02]  /*12950*/  LEA R4, R22, UR16, 0x4 ;  /* 0x0000001016047c11 */ /* 0x000fe4000f8e20ff */
[----:B------:R-:W1:Y:S02]  /*12960*/  SYNCS.PHASECHK.TRANS64.TRYWAIT P0, [R3+URZ+0x34400], R2 ;  /* 0x03440002030075a7 */ /* 0x000e64000800017f */
[----:B-1----:R-:W-:Y:S05]  /*12970*/  @!P0 BRA `(.L_x_305) ;  /* 0x0000004000908947 */ /* 0x002fea0003800000 */
.L_x_411:
[----:B------:R-:W-:Y:S05]  /*12980*/  BSYNC B1 ;  /* 0x0000000000017941 */ /* 0x000fea0003800000 */
.L_x_304:
[----:B--2---:R-:W2:Y:S01]  /*12990*/  LDS.128 R4, [R4+0x34570] ;  /* 0x0345700004047984 */ /* 0x004ea20000000c00 */
[----:B------:R-:W-:Y:S01]  /*129a0*/  @!PT LDS RZ, [RZ] ;  /* 0x00000000fffff984 */ /* 0x000fe20000000800 */
[----:B------:R-:W-:Y:S01]  /*129b0*/  @!PT LDS RZ, [RZ] ;  /* 0x00000000fffff984 */ /* 0x000fe20000000800 */
[----:B------:R-:W-:Y:S01]  /*129c0*/  @!PT LDS RZ, [RZ] ;  /* 0x00000000fffff984 */ /* 0x000fe20000000800 */
[----:B------:R-:W-:Y:S01]  /*129d0*/  @!PT LDS RZ, [RZ] ;  /* 0x00000000fffff984 */ /* 0x000fe20000000800 */
[----:B------:R3:W-:Y:S06]  /*129e0*/  MEMBAR.ALL.CTA ;  /* 0x0000000000007992 */ /* 0x0007ec0000008000 */
[----:B---3--:R-:W3:Y:S01]  /*129f0*/  FENCE.VIEW.ASYNC.S ;  /* 0x00000000000073c6 */ /* 0x008ee20000000000 */
[----:B--2---:R-:W-:Y:S01]  /*12a00*/  IMAD.MOV.U32 R17, RZ, RZ, R5 ;  /* 0x000000ffff117224 */ /* 0x004fe200078e0005 */
[----:B------:R-:W-:Y:S01]  /*12a10*/  MOV R16, R4 ;  /* 0x0000000400107202 */ /* 0x000fe20000000f00 */
[----:B---3--:R-:W-:Y:S06]  /*12a20*/  @!P4 BRA `(.L_x_306) ;  /* 0x000000000004c947 */ /* 0x008fec0003800000 */
[----:B------:R-:W-:Y:S01]  /*12a30*/  BPT.TRAP 0x1 ;  /* 0x000000040000795c */ /* 0x000fe20000300000 */
.L_x_306:
[----:B------:R-:W2:Y:S01]  /*12a40*/  S2R R5, SR_CgaCtaId ;  /* 0x0000000000057919 */ /* 0x000ea20000008800 */
[----:B------:R-:W-:Y:S01]  /*12a50*/  ISETP.NE.AND P0, PT, R7, RZ, PT ;  /* 0x000000ff0700720c */ /* 0x000fe20003f05270 */
[----:B-1----:R-:W-:Y:S01]  /*12a60*/  VIADD R2, R3, 0x34440 ;  /* 0x0003444003027836 */ /* 0x002fe20000000000 */
[CC--:B------:R-:W-:Y:S02]  /*12a70*/  ISETP.NE.AND P3, PT, R6.reuse, R18.reuse, PT ;  /* 0x000000120600720c */ /* 0x0c0fe40003f65270 */
[----:B------:R-:W-:Y:S02]  /*12a80*/  ISETP.EQ.OR P0, PT, R6, R18, !P0 ;  /* 0x000000120600720c */ /* 0x000fe40004702670 */
[----:B--2---:R-:W-:-:S04]  /*12a90*/  PRMT R2, R5, 0x654, R2 ;  /* 0x0000065405027816 */ /* 0x004fc80000000002 */
[----:B------:R1:W-:Y:S07]  /*12aa0*/  SYNCS.ARRIVE.TRANS64.RED.A1T0 RZ, [R2+URZ], RZ ;  /* 0x000000ff02ff79a7 */ /* 0x0003ee000810043f */
[----:B------:R-:W-:Y:S05]  /*12ab0*/  @P0 BRA `(.L_x_307) ;  /* 0x00000004008c0947 */ /* 0x000fea0003800000 */
[----:B-1----:R-:W1:Y:S02]  /*12ac0*/  LDC.64 R2, c[0x0][0x290] ;  /* 0x0000a400ff027b82 */ /* 0x002e640000000a00 */
[----:B-1----:R-:W-:-:S05]  /*12ad0*/  IMAD.WIDE R2, R6, 0xc, R2 ;  /* 0x0000000c06027825 */ /* 0x002fca00078e0202 */
[----:B------:R1:W5:Y:S01]  /*12ae0*/  LDG.E R11, desc[UR38][R2.64+0x8] ;  /* 0x00000826020b7981 */ /* 0x000362000c1e1900 */
[----:B------:R-:W-:-:S03]  /*12af0*/  UMOV UR4, 0xffffffff ;  /* 0xffffffff00047882 */ /* 0x000fc60000000000 */
[----:B------:R-:W-:Y:S05]  /*12b00*/  BRA.DIV UR4, `(.L_x_308) ;  /* 0x0000004204407947 */ /* 0x000fea000b800000 */
[----:B------:R-:W-:-:S13]  /*12b10*/  ELECT P6, URZ, PT ;  /* 0x00000000003f782f */ /* 0x000fda00038c0000 */
.L_x_414:
[----:B------:R-:W-:Y:S04]  /*12b20*/  BSSY B1, `(.L_x_309) ;  /* 0x0000049000017945 */ /* 0x000fe80003800000 */
[----:B------:R-:W-:Y:S05]  /*12b30*/  @!P6 BRA `(.L_x_310) ;  /* 0x00000004001ce947 */ /* 0x000fea0003800000 */
[----:B------:R-:W-:Y:S01]  /*12b40*/  SHF.R.S32.HI R21, RZ, 0x1f, R6 ;  /* 0x0000001fff157819 */ /* 0x000fe20000011406 */
[----:B------:R-:W-:Y:S01]  /*12b50*/  ULDC.64 UR4, c[0x0][0x510] ;  /* 0x0001440000047ab9 */ /* 0x000fe20000000a00 */
[C---:B------:R-:W-:Y:S01]  /*12b60*/  SHF.L.U32 R20, R6.reuse, 0x3, RZ ;  /* 0x0000000306147819 */ /* 0x040fe200000006ff */
[----:B------:R-:W-:Y:S01]  /*12b70*/  ULDC.64 UR6, c[0x0][0x520] ;  /* 0x0001480000067ab9 */ /* 0x000fe20000000a00 */
[----:B------:R-:W-:Y:S01]  /*12b80*/  SHF.L.U64.HI R21, R6, 0x3, R21 ;  /* 0x0000000306157819 */ /* 0x000fe20000010215 */
[----:B------:R-:W2:Y:S01]  /*12b90*/  LDG.E R18, desc[UR38][R2.64] ;  /* 0x0000002602127981 */ /* 0x000ea2000c1e1900 */
[C---:B------:R-:W-:Y:S02]  /*12ba0*/  IADD3 R8, P0, R20.reuse, UR4, RZ ;  /* 0x0000000414087c10 */ /* 0x040fe4000ff1e0ff */
[----:B------:R-:W-:Y:S02]  /*12bb0*/  IADD3 R4, P4, R20, UR6, RZ ;  /* 0x0000000614047c10 */ /* 0x000fe4000ff9e0ff */
[C---:B------:R-:W-:Y:S01]  /*12bc0*/  IADD3.X R9, R21.reuse, UR5, RZ, P0, !PT ;  /* 0x0000000515097c10 */ /* 0x040fe200087fe4ff */
[----:B------:R-:W-:Y:S01]  /*12bd0*/  ULDC.64 UR4, c[0x0][0x518] ;  /* 0x0001460000047ab9 */ /* 0x000fe20000000a00 */
[----:B------:R-:W-:-:S03]  /*12be0*/  IADD3.X R5, R21, UR7, RZ, P4, !PT ;  /* 0x0000000715057c10 */ /* 0x000fc6000a7fe4ff */
[----:B------:R-:W3:Y:S04]  /*12bf0*/  LDG.E.64 R14, desc[UR38][R8.64] ;  /* 0x00000026080e7981 */ /* 0x000ee8000c1e1b00 */
[----:B------:R4:W2:Y:S04]  /*12c00*/  LDG.E.64 R12, desc[UR38][R4.64] ;  /* 0x00000026040c7981 */ /* 0x0008a8000c1e1b00 */
[----:B-1----:R-:W2:Y:S01]  /*12c10*/  LDG.E R2, desc[UR38][R2.64+0x4] ;  /* 0x0000042602027981 */ /* 0x002ea2000c1e1900 */
[----:B----4-:R-:W-:-:S04]  /*12c20*/  IADD3 R4, P0, R20, UR4, RZ ;  /* 0x0000000414047c10 */ /* 0x010fc8000ff1e0ff */
[----:B------:R-:W-:Y:S01]  /*12c30*/  IADD3.X R5, R21, UR5, RZ, P0, !PT ;  /* 0x0000000515057c10 */ /* 0x000fe200087fe4ff */
[----:B------:R-:W-:-:S04]  /*12c40*/  ULDC.64 UR4, c[0x0][0x528] ;  /* 0x00014a0000047ab9 */ /* 0x000fc80000000a00 */
[----:B------:R1:W4:Y:S02]  /*12c50*/  LDG.E.64 R8, desc[UR38][R4.64] ;  /* 0x0000002604087981 */ /* 0x000324000c1e1b00 */
[----:B-1----:R-:W-:-:S04]  /*12c60*/  IADD3 R4, P0, R20, UR4, RZ ;  /* 0x0000000414047c10 */ /* 0x002fc8000ff1e0ff */
[----:B------:R-:W-:-:S06]  /*12c70*/  IADD3.X R5, R21, UR5, RZ, P0, !PT ;  /* 0x0000000515057c10 */ /* 0x000fcc00087fe4ff */
[----:B------:R-:W4:Y:S04]  /*12c80*/  LDG.E.64 R4, desc[UR38][R4.64] ;  /* 0x0000002604047981 */ /* 0x000f28000c1e1b00 */
[----:B---3--:R-:W-:Y:S04]  /*12c90*/  STS.64 [UR18], R14 ;  /* 0x0000000eff007988 */ /* 0x008fe80008000a12 */
[----:B--2---:R-:W-:Y:S04]  /*12ca0*/  STS.64 [UR19], R12 ;  /* 0x0000000cff007988 */ /* 0x004fe80008000a13 */
[----:B------:R-:W1:Y:S01]  /*12cb0*/  LDS R20, [UR18+0x1c] ;  /* 0x00001c12ff147984 */ /* 0x000e620008000800 */
[----:B----4-:R-:W-:-:S04]  /*12cc0*/  LOP3.LUT R25, R9, 0x1fffffff, RZ, 0xc0, !PT ;  /* 0x1fffffff09197812 */ /* 0x010fc800078ec0ff */
[----:B------:R-:W-:-:S04]  /*12cd0*/  SHF.R.U32.HI R9, RZ, 0x4, R25 ;  /* 0x00000004ff097819 */ /* 0x000fc80000011619 */
[----:B-1----:R-:W-:-:S05]  /*12ce0*/  LOP3.LUT R9, R20, 0xf, R9, 0xb8, !PT ;  /* 0x0000000f14097812 */ /* 0x002fca00078eb809 */
[----:B------:R-:W-:Y:S04]  /*12cf0*/  STS [UR18+0x1c], R9 ;  /* 0x00001c09ff007988 */ /* 0x000fe80008000812 */
[----:B------:R-:W1:Y:S02]  /*12d00*/  LDS R23, [UR18+0x1c] ;  /* 0x00001c12ff177984 */ /* 0x000e640008000800 */
[----:B-1----:R-:W-:-:S05]  /*12d10*/  LOP3.LUT R23, R23, 0xf0, RZ, 0xb8, !PT ;  /* 0x000000f017177812 */ /* 0x002fca00078eb8ff */
[----:B------:R-:W-:Y:S04]  /*12d20*/  STS [UR18+0x1c], R23 ;  /* 0x00001c17ff007988 */ /* 0x000fe80008000812 */
[----:B------:R-:W1:Y:S01]  /*12d30*/  LDS R21, [UR18+0x1c] ;  /* 0x00001c12ff157984 */ /* 0x000e620008000800 */
[----:B------:R-:W-:-:S05]  /*12d40*/  IMAD.U32 R20, RZ, RZ, UR18 ;  /* 0x00000012ff147e24 */ /* 0x000fca000f8e00ff */
[----:B------:R-:W-:Y:S02]  /*12d50*/  SHF.R.U64 R20, R20, 0x4, RZ ;  /* 0x0000000414147819 */ /* 0x000fe400000012ff */
[----:B-1----:R-:W-:-:S05]  /*12d60*/  LOP3.LUT R21, R21, 0xf00, RZ, 0xb8, !PT ;  /* 0x00000f0015157812 */ /* 0x002fca00078eb8ff */
[----:B------:R-:W-:Y:S04]  /*12d70*/  STS.64 [UR18+0x18], R20 ;  /* 0x00001814ff007988 */ /* 0x000fe80008000a12 */
[----:B------:R-:W1:Y:S01]  /*12d80*/  LDS R24, [UR18+0x1c] ;  /* 0x00001c12ff187984 */ /* 0x000e620008000800 */
[----:B------:R-:W-:Y:S02]  /*12d90*/  SHF.R.U64 R9, R8, 0x4, R25 ;  /* 0x0000000408097819 */ /* 0x000fe40000001219 */
[----:B------:R-:W-:Y:S02]  /*12da0*/  CS2R R14, SRZ ;  /* 0x00000000000e7805 */ /* 0x000fe4000001ff00 */
[----:B-----5:R-:W-:Y:S01]  /*12db0*/  IADD3 R12, R11, -0x1, RZ ;  /* 0xffffffff0b0c7810 */ /* 0x020fe20007ffe0ff */
[----:B------:R-:W-:Y:S01]  /*12dc0*/  VIADD R13, R18, 0xffffffff ;  /* 0xffffffff120d7836 */ /* 0x000fe20000000000 */
[----:B------:R-:W-:Y:S04]  /*12dd0*/  STS [UR18+0x10], R20 ;  /* 0x00001014ff007988 */ /* 0x000fe80008000812 */
[----:B------:R-:W-:Y:S04]  /*12de0*/  STS [UR18+0x14], R20 ;  /* 0x00001414ff007988 */ /* 0x000fe80008000812 */
[----:B------:R-:W-:Y:S04]  /*12df0*/  STS.128 [UR18+0x20], R12 ;  /* 0x0000200cff007988 */ /* 0x000fe80008000c12 */
[----:B------:R-:W-:Y:S04]  /*12e00*/  STS [UR18+0xc], R9 ;  /* 0x00000c09ff007988 */ /* 0x000fe80008000812 */
[----:B------:R-:W-:Y:S01]  /*12e10*/  STS [UR18+0x30], RZ ;  /* 0x000030ffff007988 */ /* 0x000fe20008000812 */
[----:B-1----:R-:W-:-:S05]  /*12e20*/  LOP3.LUT R3, R24, 0xf000, RZ, 0xb8, !PT ;  /* 0x0000f00018037812 */ /* 0x002fca00078eb8ff */
[----:B------:R-:W-:Y:S04]  /*12e30*/  STS [UR18+0x1c], R3 ;  /* 0x00001c03ff007988 */ /* 0x000fe80008000812 */
[----:B------:R-:W1:Y:S01]  /*12e40*/  LDS R8, [UR19+0x1c] ;  /* 0x00001c13ff087984 */ /* 0x000e620008000800 */
[----:B------:R-:W-:-:S04]  /*12e50*/  LOP3.LUT R21, R5, 0x1fffffff, RZ, 0xc0, !PT ;  /* 0x1fffffff05157812 */ /* 0x000fc800078ec0ff */
[----:B------:R-:W-:-:S04]  /*12e60*/  SHF.R.U32.HI R5, RZ, 0x4, R21 ;  /* 0x00000004ff057819 */ /* 0x000fc80000011615 */
[----:B-1----:R-:W-:-:S05]  /*12e70*/  LOP3.LUT R8, R8, 0xf, R5, 0xb8, !PT ;  /* 0x0000000f08087812 */ /* 0x002fca00078eb805 */
[----:B------:R-:W-:Y:S04]  /*12e80*/  STS [UR19+0x1c], R8 ;  /* 0x00001c08ff007988 */ /* 0x000fe80008000813 */
[----:B------:R-:W1:Y:S02]  /*12e90*/  LDS R5, [UR19+0x1c] ;  /* 0x00001c13ff057984 */ /* 0x000e640008000800 */
[----:B-1----:R-:W-:-:S05]  /*12ea0*/  LOP3.LUT R5, R5, 0xf0, RZ, 0xb8, !PT ;  /* 0x000000f005057812 */ /* 0x002fca00078eb8ff */
[----:B------:R-:W-:Y:S04]  /*12eb0*/  STS [UR19+0x1c], R5 ;  /* 0x00001c05ff007988 */ /* 0x000fe80008000813 */
[----:B------:R-:W1:Y:S01]  /*12ec0*/  LDS R9, [UR19+0x1c] ;  /* 0x00001c13ff097984 */ /* 0x000e620008000800 */
[----:B------:R-:W-:-:S04]  /*12ed0*/  MOV R24, UR19 ;  /* 0x0000001300187c02 */ /* 0x000fc80008000f00 */
[----:B------:R-:W-:Y:S02]  /*12ee0*/  SHF.R.U64 R24, R24, 0x4, RZ ;  /* 0x0000000418187819 */ /* 0x000fe400000012ff */
[----:B-1----:R-:W-:-:S05]  /*12ef0*/  LOP3.LUT R25, R9, 0xf00, RZ, 0xb8, !PT ;  /* 0x00000f0009197812 */ /* 0x002fca00078eb8ff */
[----:B------:R-:W-:Y:S04]  /*12f00*/  STS.64 [UR19+0x18], R24 ;  /* 0x00001818ff007988 */ /* 0x000fe80008000a13 */
[----:B------:R-:W1:Y:S01]  /*12f10*/  LDS R3, [UR19+0x1c] ;  /* 0x00001c13ff037984 */ /* 0x000e620008000800 */
[----:B------:R-:W-:Y:S01]  /*12f20*/  VIADD R13, R2, 0xffffffff ;  /* 0xffffffff020d7836 */ /* 0x000fe20000000000 */
[----:B------:R-:W-:Y:S02]  /*12f30*/  SHF.R.U64 R4, R4, 0x4, R21 ;  /* 0x0000000404047819 */ /* 0x000fe40000001215 */
[----:B------:R2:W-:Y:S04]  /*12f40*/  STS [UR19+0x10], R24 ;  /* 0x00001018ff007988 */ /* 0x0005e80008000813 */
[----:B------:R2:W-:Y:S04]  /*12f50*/  STS.128 [UR19+0x20], R12 ;  /* 0x0000200cff007988 */ /* 0x0005e80008000c13 */
[----:B------:R2:W-:Y:S04]  /*12f60*/  STS [UR19+0xc], R4 ;  /* 0x00000c04ff007988 */ /* 0x0005e80008000813 */
[----:B------:R2:W-:Y:S04]  /*12f70*/  STS [UR19+0x14], R24 ;  /* 0x00001418ff007988 */ /* 0x0005e80008000813 */
[----:B------:R-:W-:Y:S01]  /*12f80*/  STS [UR19+0x30], RZ ;  /* 0x000030ffff007988 */ /* 0x000fe20008000813 */
[----:B-1----:R-:W-:-:S05]  /*12f90*/  LOP3.LUT R2, R3, 0xf000, RZ, 0xb8, !PT ;  /* 0x0000f00003027812 */ /* 0x002fca00078eb8ff */
[----:B------:R2:W-:Y:S02]  /*12fa0*/  STS [UR19+0x1c], R2 ;  /* 0x00001c02ff007988 */ /* 0x0005e40008000813 */
.L_x_310:
[----:B------:R-:W-:Y:S05]  /*12fb0*/  BSYNC B1 ;  /* 0x0000000000017941 */ /* 0x000fea0003800000 */
.L_x_309:
[----:B------:R-:W-:-:S03]  /*12fc0*/  UMOV UR4, 0xffffffff ;  /* 0xffffffff00047882 */ /* 0x000fc60000000000 */
[----:B------:R-:W-:Y:S05]  /*12fd0*/  BRA.DIV UR4, `(.L_x_311) ;  /* 0x0000003e042c7947 */ /* 0x000fea000b800000 */
[----:B------:R-:W-:Y:S01]  /*12fe0*/  ELECT P6, URZ, PT ;  /* 0x00000000003f782f */ /* 0x000fe200038c0000 */
[----:B------:R-:W-:-:S12]  /*12ff0*/  NOP ;  /* 0x0000000000007918 */ /* 0x000fd80000000000 */
.L_x_418:
[----:B-12---:R-:W1:Y:S02]  /*13000*/  S2R R2, SR_LANEID ;  /* 0x0000000000027919 */ /* 0x006e640000000000 */
[----:B-1----:R-:W-:-:S04]  /*13010*/  SHF.L.U32 R8, R2, 0x2, RZ ;  /* 0x0000000202087819 */ /* 0x002fc800000006ff */
[C---:B------:R-:W-:Y:S01]  /*13020*/  IADD3 R4, P0, R8.reuse, UR12, RZ ;  /* 0x0000000c08047c10 */ /* 0x040fe2000ff1e0ff */
[----:B------:R1:W2:Y:S01]  /*13030*/  LDS R9, [R8+UR18] ;  /* 0x0000001208097984 */ /* 0x0002a20008000800 */
[----:B------:R-:W-:-:S03]  /*13040*/  IADD3 R2, P4, R8, UR14, RZ ;  /* 0x0000000e08027c10 */ /* 0x000fc6000ff9e0ff */
[----:B------:R1:W3:Y:S01]  /*13050*/  LDS R13, [R8+UR18+0x80] ;  /* 0x00008012080d7984 */ /* 0x0002e20008000800 */
[----:B------:R-:W-:Y:S09]  /*13060*/  @!P6 BRA `(.L_x_312) ;  /* 0x000000000008e947 */ /* 0x000ff20003800000 */
[----:B------:R0:W-:Y:S01]  /*13070*/  UTMACMDFLUSH ;  /* 0x00000000000079b7 */ /* 0x0001e20000000000 */
[----:B------:R-:W-:-:S04]  /*13080*/  DEPBAR.LE SB0, 0x0 ;  /* 0x000080000000791a */ /* 0x000fc80000000000 */
.L_x_312:
[----:B------:R-:W-:Y:S01]  /*13090*/  IMAD.X R5, RZ, RZ, UR13, P0 ;  /* 0x0000000dff057e24 */ /* 0x000fe200080e06ff */
[----:B------:R-:W-:Y:S01]  /*130a0*/  IADD3.X R3, RZ, UR15, RZ, P4, !PT ;  /* 0x0000000fff037c10 */ /* 0x000fe2000a7fe4ff */
[----:B------:R-:W-:Y:S05]  /*130b0*/  WARPSYNC.ALL ;  /* 0x0000000000007948 */ /* 0x000fea0003800000 */
[----:B--2---:R2:W5:Y:S04]  /*130c0*/  ATOMG.E.EXCH.STRONG.GPU PT, RZ, [R4], R9 ;  /* 0x0000000904ff73a8 */ /* 0x00456800041ee100 */
[----:B---3--:R2:W5:Y:S01]  /*130d0*/  ATOMG.E.EXCH.STRONG.GPU PT, RZ, [R2], R13 ;  /* 0x0000000d02ff73a8 */ /* 0x00856200041ee100 */
[----:B------:R-:W-:-:S07]  /*130e0*/  IMAD.MOV.U32 R18, RZ, RZ, R6 ;  /* 0x000000ffff127224 */ /* 0x000fce00078e0006 */
.L_x_307:
[----:B------:R-:W-:Y:S02]  /*130f0*/  ISETP.NE.AND P4, PT, R7, RZ, PT ;  /* 0x000000ff0700720c */ /* 0x000fe40003f85270 */
[----:B------:R-:W-:Y:S02]  /*13100*/  IADD3 R22, R22, 0x1, RZ ;  /* 0x0000000116167810 */ /* 0x000fe40007ffe0ff */
[----:B--2---:R-:W-:Y:S02]  /*13110*/  SEL R3, RZ, 0x1, !P3 ;  /* 0x00000001ff037807 */ /* 0x004fe40005800000 */
[----:B------:R-:W-:-:S04]  /*13120*/  ISETP.NE.AND P0, PT, R22, 0x8, PT ;  /* 0x000000081600780c */ /* 0x000fc80003f05270 */
[----:B-1----:R-:W-:Y:S02]  /*13130*/  SEL R2, RZ, 0x1, P0 ;  /* 0x00000001ff027807 */ /* 0x002fe40000000000 */
[----:B------:R-:W-:Y:S02]  /*13140*/  SEL R22, R22, RZ, P0 ;  /* 0x000000ff16167207 */ /* 0x000fe40000000000 */
[----:B------:R-:W-:Y:S02]  /*13150*/  LOP3.LUT R19, R19, R2, RZ, 0x3c, !PT ;  /* 0x0000000213137212 */ /* 0x000fe400078e3cff */
[----:B------:R-:W-:Y:S01]  /*13160*/  PRMT R2, RZ, 0x7610, R2 ;  /* 0x00007610ff027816 */ /* 0x000fe20000000002 */
[----:B------:R-:W-:Y:S06]  /*13170*/  @P4 BRA `(.L_x_313) ;  /* 0xfffffff000a04947 */ /* 0x000fec000383ffff */
[----:B------:R-:W-:Y:S05]  /*13180*/  BSYNC B0 ;  /* 0x0000000000007941 */ /* 0x000fea0003800000 */
.L_x_293:
[----:B------:R-:W-:-:S03]  /*13190*/  UMOV UR4, 0xffffffff ;  /* 0xffffffff00047882 */ /* 0x000fc60000000000 */
[----:B------:R-:W-:Y:S05]  /*131a0*/  BRA.DIV UR4, `(.L_x_314) ;  /* 0x0000003a04e87947 */ /* 0x000fea000b800000 */
[----:B-----5:R-:W-:-:S13]  /*131b0*/  ELECT P6, URZ, PT ;  /* 0x00000000003f782f */ /* 0x020fda00038c0000 */
.L_x_421:
[----:B------:R-:W-:Y:S04]  /*131c0*/  BSSY B0, `(.L_x_315) ;  /* 0x000004e000007945 */ /* 0x000fe80003800000 */
[----:B------:R-:W-:Y:S05]  /*131d0*/  @!P6 BRA `(.L_x_316) ;  /* 0x000000040030e947 */ /* 0x000fea0003800000 */
[----:B------:R-:W-:-:S04]  /*131e0*/  ULOP3.LUT UR4, UR40, 0x2, URZ, 0xfc, !UPT ;  /* 0x0000000228047892 */ /* 0x000fc8000f8efc3f */
[----:B------:R-:W-:-:S06]  /*131f0*/  UISETP.NE.AND UP0, UPT, UR4, 0x3, UPT ;  /* 0x000000030400788c */ /* 0x000fcc000bf05270 */
[----:B------:R-:W-:-:S13]  /*13200*/  PLOP3.LUT P0, PT, PT, PT, UP0, 0x80, 0x0 ;  /* 0x000000000000781c */ /* 0x000fda0003f0f008 */
[----:B------:R-:W-:Y:S05]  /*13210*/  @!P0 BRA `(.L_x_317) ;  /* 0x0000000000048947 */ /* 0x000fea0003800000 */
[----:B------:R-:W-:Y:S01]  /*13220*/  BPT.TRAP 0x1 ;  /* 0x000000040000795c */ /* 0x000fe20000300000 */
.L_x_317:
[----:B------:R-:W-:Y:S01]  /*13230*/  IMAD.U32 R3, RZ, RZ, UR16 ;  /* 0x00000010ff037e24 */ /* 0x000fe2000f8e00ff */
[----:B------:R-:W-:-:S04]  /*13240*/  SHF.L.U32 R2, R0, 0x1f, RZ ;  /* 0x0000001f00027819 */ /* 0x000fc800000006ff */
[----:B------:R-:W-:-:S05]  /*13250*/  IADD3 R3, R3, 0x344c0, RZ ;  /* 0x000344c003037810 */ /* 0x000fca0007ffe0ff */
[C---:B------:R-:W-:Y:S01]  /*13260*/  IMAD R7, R10.reuse, 0x8, R3 ;  /* 0x000000080a077824 */ /* 0x040fe200078e0203 */
[----:B------:R-:W-:-:S03]  /*13270*/  IADD3 R10, R10, 0x1, RZ ;  /* 0x000000010a0a7810 */ /* 0x000fc60007ffe0ff */
[----:B------:R-:W1:Y:S01]  /*13280*/  SYNCS.PHASECHK.TRANS64.TRYWAIT P0, [R7+URZ], R2 ;  /* 0x00000002070075a7 */ /* 0x000e62000800017f */
[----:B------:R-:W-:-:S04]  /*13290*/  ISETP.NE.AND P1, PT, R10, 0x8, PT ;  /* 0x000000080a00780c */ /* 0x000fc80003f25270 */
[----:B------:R-:W-:Y:S02]  /*132a0*/  SEL R5, RZ, 0x1, P1 ;  /* 0x00000001ff057807 */ /* 0x000fe40000800000 */
[----:B------:R-:W-:Y:S02]  /*132b0*/  SEL R10, R10, RZ, P1 ;  /* 0x000000ff0a0a7207 */ /* 0x000fe40000800000 */
[----:B------:R-:W-:-:S03]  /*132c0*/  LOP3.LUT R5, R0, R5, RZ, 0x3c, !PT ;  /* 0x0000000500057212 */ /* 0x000fc600078e3cff */
[----:B------:R-:W-:Y:S01]  /*132d0*/  IMAD R9, R10, 0x8, R3 ;  /* 0x000000080a097824 */ /* 0x000fe200078e0203 */
[----:B------:R-:W-:Y:S01]  /*132e0*/  SHF.L.U32 R4, R5, 0x1f, RZ ;  /* 0x0000001f05047819 */ /* 0x000fe200000006ff */
[----:B-1----:R-:W-:Y:S06]  /*132f0*/  @!P0 BRA `(.L_x_318) ;  /* 0x0000003800b48947 */ /* 0x002fec0003800000 */
.L_x_422:
[----:B------:R-:W2:Y:S01]  /*13300*/  SYNCS.PHASECHK.TRANS64.TRYWAIT P0, [R9+URZ], R4 ;  /* 0x00000004090075a7 */ /* 0x000ea2000800017f */
[----:B------:R-:W-:-:S04]  /*13310*/  IADD3 R0, R10, 0x1, RZ ;  /* 0x000000010a007810 */ /* 0x000fc80007ffe0ff */
[----:B------:R-:W-:-:S04]  /*13320*/  ISETP.NE.AND P1, PT, R0, 0x8, PT ;  /* 0x000000080000780c */ /* 0x000fc80003f25270 */
[----:B-1----:R-:W-:Y:S02]  /*13330*/  SEL R2, RZ, 0x1, P1 ;  /* 0x00000001ff027807 */ /* 0x002fe40000800000 */
[----:B------:R-:W-:Y:S02]  /*13340*/  SEL R0, R0, RZ, P1 ;  /* 0x000000ff00007207 */ /* 0x000fe40000800000 */
[----:B------:R-:W-:-:S03]  /*13350*/  LOP3.LUT R7, R5, R2, RZ, 0x3c, !PT ;  /* 0x0000000205077212 */ /* 0x000fc600078e3cff */
[----:B------:R-:W-:Y:S01]  /*13360*/  IMAD R6, R0, 0x8, R3 ;  /* 0x0000000800067824 */ /* 0x000fe200078e0203 */
[----:B------:R-:W-:Y:S01]  /*13370*/  SHF.L.U32 R5, R7, 0x1f, RZ ;  /* 0x0000001f07057819 */ /* 0x000fe200000006ff */
[----:B--2---:R-:W-:Y:S06]  /*13380*/  @!P0 BRA `(.L_x_319) ;  /* 0x0000003800a48947 */ /* 0x004fec0003800000 */
.L_x_423:
[----:B------:R-:W2:Y:S01]  /*13390*/  SYNCS.PHASECHK.TRANS64.TRYWAIT P0, [R6+URZ], R5 ;  /* 0x00000005060075a7 */ /* 0x000ea2000800017f */
[----:B------:R-:W-:-:S04]  /*133a0*/  IADD3 R0, R0, 0x1, RZ ;  /* 0x0000000100007810 */ /* 0x000fc80007ffe0ff */
[----:B------:R-:W-:-:S04]  /*133b0*/  ISETP.NE.AND P1, PT, R0, 0x8, PT ;  /* 0x000000080000780c */ /* 0x000fc80003f25270 */
[----:B------:R-:W-:Y:S02]  /*133c0*/  SEL R2, RZ, 0x1, P1 ;  /* 0x00000001ff027807 */ /* 0x000fe40000800000 */
[----:B------:R-:W-:Y:S02]  /*133d0*/  SEL R0, R0, RZ, P1 ;  /* 0x000000ff00007207 */ /* 0x000fe40000800000 */
[----:B------:R-:W-:-:S03]  /*133e0*/  LOP3.LUT R7, R7, R2, RZ, 0x3c, !PT ;  /* 0x0000000207077212 */ /* 0x000fc600078e3cff */
[----:B-1----:R-:W-:Y:S01]  /*133f0*/  IMAD R9, R0, 0x8, R3 ;  /* 0x0000000800097824 */ /* 0x002fe200078e0203 */
[----:B------:R-:W-:Y:S01]  /*13400*/  SHF.L.U32 R4, R7, 0x1f, RZ ;  /* 0x0000001f07047819 */ /* 0x000fe200000006ff */
[----:B--2---:R-:W-:Y:S06]  /*13410*/  @!P0 BRA `(.L_x_320) ;  /* 0x0000003800948947 */ /* 0x004fec0003800000 */
.L_x_424:
        /* <DEDUP_REMOVED lines=9> */
.L_x_425:
        /* <DEDUP_REMOVED lines=9> */
.L_x_426:
        /* <DEDUP_REMOVED lines=9> */
.L_x_427:
[----:B------:R-:W2:Y:S01]  /*135d0*/  SYNCS.PHASECHK.TRANS64.TRYWAIT P0, [R6+URZ], R5 ;  /* 0x00000005060075a7 */ /* 0x000ea2000800017f */
[----:B------:R-:W-:-:S04]  /*135e0*/  IADD3 R0, R0, 0x1, RZ ;  /* 0x0000000100007810 */ /* 0x000fc80007ffe0ff */
[----:B------:R-:W-:-:S04]  /*135f0*/  ISETP.NE.AND P1, PT, R0, 0x8, PT ;  /* 0x000000080000780c */ /* 0x000fc80003f25270 */
[----:B------:R-:W-:Y:S02]  /*13600*/  SEL R2, RZ, 0x1, P1 ;  /* 0x00000001ff027807 */ /* 0x000fe40000800000 */
[----:B------:R-:W-:Y:S02]  /*13610*/  SEL R0, R0, RZ, P1 ;  /* 0x000000ff00007207 */ /* 0x000fe40000800000 */
[----:B------:R-:W-:Y:S01]  /*13620*/  LOP3.LUT R2, R7, R2, RZ, 0x3c, !PT ;  /* 0x0000000207027212 */ /* 0x000fe200078e3cff */
[----:B--2---:R-:W-:Y:S06]  /*13630*/  @!P0 BRA `(.L_x_324) ;  /* 0x00000038005c8947 */ /* 0x004fec0003800000 */
.L_x_428:
[----:B------:R-:W-:Y:S01]  /*13640*/  IMAD R3, R0, 0x8, R3 ;  /* 0x0000000800037824 */ /* 0x000fe200078e0203 */
[----:B------:R-:W-:-:S07]  /*13650*/  SHF.L.U32 R0, R2, 0x1f, RZ ;  /* 0x0000001f02007819 */ /* 0x000fce00000006ff */
.L_x_325:
[----:B---3--:R3:W4:Y:S02]  /*13660*/  SYNCS.PHASECHK.TRANS64.TRYWAIT P0, [R3+URZ], R0 ;  /* 0x00000000030075a7 */ /* 0x008724000800017f */
[----:B----4-:R-:W-:Y:S05]  /*13670*/  @!P0 NANOSLEEP.SYNCS 0x989680 ;  /* 0x009896800000895d */ /* 0x010fea0003900000 */
[----:B------:R-:W4:Y:S02]  /*13680*/  @!P0 SYNCS.PHASECHK.TRANS64 P0, [R3+URZ], R0 ;  /* 0x00000000030085a7 */ /* 0x000f24000800007f */
[----:B----4-:R-:W-:Y:S05]  /*13690*/  @!P0 BRA `(.L_x_325) ;  /* 0xfffffffc00f08947 */ /* 0x010fea000383ffff */
.L_x_316:
[----:B------:R-:W-:Y:S05]  /*136a0*/  BSYNC B0 ;  /* 0x0000000000007941 */ /* 0x000fea0003800000 */
.L_x_315:
[----:B------:R-:W-:Y:S05]  /*136b0*/  EXIT ;  /* 0x000000000000794d */ /* 0x000fea0003800000 */
.L_x_158:
[----:B------:R-:W-:Y:S01]  /*136c0*/  PLOP3.LUT P1, PT, PT, PT, UP3, 0x80, 0x0 ;  /* 0x000000000000781c */ /* 0x000fe20003f2f038 */
[----:B------:R-:W-:Y:S01]  /*136d0*/  ULDC UR20, c[0x0][0x10] ;  /* 0x0000040000147ab9 */ /* 0x000fe20000000800 */
[----:B------:R-:W-:Y:S01]  /*136e0*/  ULDC UR22, c[0x0][0x904] ;  /* 0x0002410000167ab9 */ /* 0x000fe20000000800 */
[----:B------:R-:W-:Y:S01]  /*136f0*/  UMOV UR19, 0xffffffff ;  /* 0xffffffff00137882 */ /* 0x000fe20000000000 */
[----:B------:R-:W-:Y:S01]  /*13700*/  ULDC.64 UR12, c[0x0][0x8c8] ;  /* 0x00023200000c7ab9 */ /* 0x000fe20000000a00 */
[----:B------:R-:W-:Y:S01]  /*13710*/  UIMAD.WIDE.U32 UR20, UR60, UR20, URZ ;  /* 0x000000143c1472a5 */ /* 0x000fe2000f8e003f */
[----:B------:R-:W-:Y:S01]  /*13720*/  MOV R14, 0x1 ;  /* 0x00000001000e7802 */ /* 0x000fe20000000f00 */
[----:B------:R-:W-:Y:S01]  /*13730*/  ULDC.64 UR14, c[0x0][0x8e0] ;  /* 0x00023800000e7ab9 */ /* 0x000fe20000000a00 */
[----:B------:R-:W-:Y:S01]  /*13740*/  USHF.L.U32 UR23, UR19, UR22, URZ ;  /* 0x0000001613177299 */ /* 0x000fe2000800063f */
[----:B------:R-:W-:Y:S01]  /*13750*/  IMAD.MOV.U32 R13, RZ, RZ, RZ ;  /* 0x000000ffff0d7224 */ /* 0x000fe200078e00ff */
[----:B------:R-:W-:Y:S01]  /*13760*/  UIADD3 UR11, UP1, UR12, -0x1, URZ ;  /* 0xffffffff0c0b7890 */ /* 0x000fe2000ff3e03f */
[----:B------:R-:W-:-:S02]  /*13770*/  ULDC UR19, c[0x0][0x14] ;  /* 0x0000050000137ab9 */ /* 0x000fc40000000800 */
[----:B------:R-:W1:Y:S01]  /*13780*/  @P1 S2R R2, SR_CTAID.Y ;  /* 0x0000000000021919 */ /* 0x000e620000002600 */
[----:B------:R-:W-:Y:S02]  /*13790*/  UIADD3 UR12, UP2, UR14, -0x1, URZ ;  /* 0xffffffff0e0c7890 */ /* 0x000fe4000ff5e03f */
[----:B------:R-:W-:Y:S02]  /*137a0*/  UIMAD.WIDE.U32 UR28, UR20, UR19, URZ ;  /* 0x00000013141c72a5 */ /* 0x000fe4000f8e003f */
[----:B------:R-:W-:Y:S01]  /*137b0*/  UIMAD UR21, UR21, UR19, URZ ;  /* 0x00000013151572a4 */ /* 0x000fe2000f8e023f */
[----:B------:R-:W-:Y:S01]  /*137c0*/  ULDC UR18, c[0x0][0x8a8] ;  /* 0x00022a0000127ab9 */ /* 0x000fe20000000800 */
[----:B------:R-:W-:Y:S01]  /*137d0*/  UMOV UR24, 0x1 ;  /* 0x0000000100187882 */ /* 0x000fe20000000000 */
[----:B------:R-:W-:Y:S02]  /*137e0*/  UIADD3.X UR14, UR15, -0x1, URZ, UP2, !UPT ;  /* 0xffffffff0f0e7890 */ /* 0x000fe400097fe43f */
[----:B------:R-:W-:-:S02]  /*137f0*/  UIADD3.X UR13, UR13, -0x1, URZ, UP1, !UPT ;  /* 0xffffffff0d0d7890 */ /* 0x000fc40008ffe43f */
[----:B------:R-:W-:Y:S02]  /*13800*/  ULOP3.LUT UR15, UR59, 0x2, URZ, 0xfc, !UPT ;  /* 0x000000023b0f7892 */ /* 0x000fe4000f8efc3f */
[----:B------:R-:W-:Y:S02]  /*13810*/  UIADD3 UR16, UR9, -0x1, URZ ;  /* 0xffffffff09107890 */ /* 0x000fe4000fffe03f */
[----:B------:R-:W-:Y:S02]  /*13820*/  UIADD3 UR17, UR10, -0x1, URZ ;  /* 0xffffffff0a117890 */ /* 0x000fe4000fffe03f */
[----:B------:R-:W-:Y:S02]  /*13830*/  UIADD3 UR18, UR18, -0x1, URZ ;  /* 0xffffffff12127890 */ /* 0x000fe4000fffe03f */
[----:B------:R-:W-:Y:S02]  /*13840*/  USHF.L.U32 UR19, UR24, UR22, URZ ;  /* 0x0000001618137299 */ /* 0x000fe4000800063f */
[----:B------:R-:W-:-:S02]  /*13850*/  ULOP3.LUT UR20, URZ, UR23, URZ, 0x33, !UPT ;  /* 0x000000173f147292 */ /* 0x000fc4000f8e333f */
[----:B------:R-:W-:Y:S01]  /*13860*/  UIADD3 UR21, UR29, UR21, URZ ;  /* 0x000000151d157290 */ /* 0x000fe2000fffe03f */
[----:B-1----:R-:W-:-:S15]  /*13870*/  @P1 R2UR UR57, R2 ;  /* 0x00000000023912ca */ /* 0x002fde00000e0000 */
.L_x_346:
[----:B------:R-:W1:Y:S01]  /*13880*/  LDC.64 R2, c[0x0][0x8f8] ;  /* 0x00023e00ff027b82 */ /* 0x000e620000000a00 */
[----:B------:R-:W-:Y:S01]  /*13890*/  UIADD3 UR8, UP1, UR8, UR28, URZ ;  /* 0x0000001c08087290 */ /* 0x000fe2000ff3e03f */
[----:B------:R-:W-:Y:S01]  /*138a0*/  ISETP.NE.AND P2, PT, R15, RZ, PT ;  /* 0x000000ff0f00720c */ /* 0x000fe20003f45270 */
[----:B------:R-:W-:Y:S01]  /*138b0*/  UMOV UR22, 0xffffffff ;  /* 0xffffffff00167882 */ /* 0x000fe20000000000 */
[----:B------:R-:W-:Y:S01]  /*138c0*/  UMOV UR23, 0xffffffff ;  /* 0xffffffff00177882 */ /* 0x000fe20000000000 */
[----:B------:R-:W-:Y:S01]  /*138d0*/  UIADD3.X UR7, UR7, UR21, URZ, UP1, !UPT ;  /* 0x0000001507077290 */ /* 0x000fe20008ffe43f */
[----:B------:R-:W-:Y:S01]  /*138e0*/  IMAD.MOV.U32 R19, RZ, RZ, RZ ;  /* 0x000000ffff137224 */ /* 0x000fe200078e00ff */
[----:B------:R-:W-:Y:S01]  /*138f0*/  UMOV UR24, 0xffffffff ;  /* 0xffffffff00187882 */ /* 0x000fe20000000000 */
[----:B-1----:R-:W-:-:S03]  /*13900*/  ISETP.LE.U32.AND P1, PT, R2, UR8, PT ;  /* 0x0000000802007c0c */ /* 0x002fc6000bf23070 */
[----:B------:R-:W-:-:S04]  /*13910*/  MOV R2, UR7 ;  /* 0x0000000700027c02 */ /* 0x000fc80008000f00 */
[----:B------:R-:W-:-:S13]  /*13920*/  ISETP.GE.U32.AND.EX P1, PT, R2, R3, PT, P1 ;  /* 0x000000030200720c */ /* 0x000fda0003f26110 */
[----:B---345:R-:W-:Y:S05]  /*13930*/  @P2 BRA P1, `(.L_x_326) ;  /* 0x0000001800442947 */ /* 0x038fea0000800000 */
[----:B------:R-:W-:-:S04]  /*13940*/  IADD3 R2, P2, R6, UR5, RZ ;  /* 0x0000000506027c10 */ /* 0x000fc8000ff5e0ff */
[----:B------:R-:W-:Y:S02]  /*13950*/  ISETP.GT.U32.AND P1, PT, R2, UR8, PT ;  /* 0x0000000802007c0c */ /* 0x000fe4000bf24070 */
[----:B------:R-:W-:-:S04]  /*13960*/  IADD3.X R2, R7, UR6, RZ, P2, !PT ;  /* 0x0000000607027c10 */ /* 0x000fc800097fe4ff */
[----:B------:R-:W-:-:S13]  /*13970*/  ISETP.GT.U32.AND.EX P1, PT, R2, UR7, PT, P1 ;  /* 0x0000000702007c0c */ /* 0x000fda000bf24110 */
[----:B------:R-:W-:Y:S05]  /*13980*/  @P1 BRA `(.L_x_327) ;  /* 0x0000001400241947 */ /* 0x000fea0003800000 */
[----:B------:R-:W-:Y:S01]  /*13990*/  IADD3 R11, R20, UR4, RZ ;  /* 0x00000004140b7c10 */ /* 0x000fe2000fffe0ff */
[----:B------:R-:W-:Y:S01]  /*139a0*/  ULDC UR22, c[0x0][0x910] ;  /* 0x0002440000167ab9 */ /* 0x000fe20000000800 */
[----:B------:R-:W-:Y:S01]  /*139b0*/  IMAD.MOV.U32 R23, RZ, RZ, R8 ;  /* 0x000000ffff177224 */ /* 0x000fe200078e0008 */
[----:B------:R-:W-:Y:S02]  /*139c0*/  MOV R16, R0 ;  /* 0x0000000000107202 */ /* 0x000fe40000000f00 */
[----:B------:R-:W-:-:S05]  /*139d0*/  VIADD R12, R11, 0x20 ;  /* 0x000000200b0c7836 */ /* 0x000fca0000000000 */
[----:B------:R-:W-:-:S13]  /*139e0*/  ISETP.GE.AND P1, PT, R12, UR22, PT ;  /* 0x000000160c007c0c */ /* 0x000fda000bf26270 */
[----:B------:R-:W1:Y:S01]  /*139f0*/  @!P1 LDC.64 R2, c[0x0][0x918] ;  /* 0x00024600ff029b82 */ /* 0x000e620000000a00 */
[----:B------:R-:W-:Y:S01]  /*13a00*/  @!P1 IADD3 R7, R11, 0x20, RZ ;  /* 0x000000200b079810 */ /* 0x000fe20007ffe0ff */
[----:B------:R-:W-:Y:S01]  /*13a10*/  BSSY B0, `(.L_x_328) ;  /* 0x0000064000007945 */ /* 0x000fe20003800000 */
[----:B------:R-:W-:-:S03]  /*13a20*/  IMAD.MOV.U32 R6, RZ, RZ, 0x7fffffff ;  /* 0x7fffffffff067424 */ /* 0x000fc600078e00ff */
[----:B-1----:R-:W-:-:S05]  /*13a30*/  @!P1 IMAD.WIDE R2, R7, 0xc, R2 ;  /* 0x0000000c07029825 */ /* 0x002fca00078e0202 */
[----:B------:R1:W5:Y:S04]  /*13a40*/  @!P1 LDG.E R8, desc[UR38][R2.64] ;  /* 0x0000002602089981 */ /* 0x000368000c1e1900 */
[----:B------:R1:W5:Y:S01]  /*13a50*/  @!P1 LDG.E R0, desc[UR38][R2.64+0x4] ;  /* 0x0000042602009981 */ /* 0x000362000c1e1900 */
[----:B------:R-:W-:Y:S02]  /*13a60*/  ISETP.GE.AND P1, PT, R11, UR22, PT ;  /* 0x000000160b007c0c */ /* 0x000fe4000bf26270 */
[----:B------:R-:W-:-:S11]  /*13a70*/  MOV R7, RZ ;  /* 0x000000ff00077202 */ /* 0x000fd60000000f00 */
[----:B-1----:R-:W-:Y:S05]  /*13a80*/  @P1 BRA `(.L_x_329) ;  /* 0x0000000400701947 */ /* 0x002fea0003800000 */
[----:B------:R-:W-:Y:S01]  /*13a90*/  IABS R7, R9 ;  /* 0x0000000900077213 */ /* 0x000fe20000000000 */
[----:B------:R-:W-:Y:S01]  /*13aa0*/  ULDC UR23, c[0x0][0x8f0] ;  /* 0x00023c0000177ab9 */ /* 0x000fe20000000800 */
[----:B------:R-:W-:Y:S02]  /*13ab0*/  IABS R6, R10 ;  /* 0x0000000a00067213 */ /* 0x000fe40000000000 */
[----:B------:R-:W1:Y:S01]  /*13ac0*/  I2F.RP R3, R7 ;  /* 0x0000000700037306 */ /* 0x000e620000209400 */
[----:B------:R-:W-:Y:S02]  /*13ad0*/  PLOP3.LUT P3, PT, PT, PT, UP0, 0x80, 0x0 ;  /* 0x000000000000781c */ /* 0x000fe40003f6f008 */
[C---:B------:R-:W-:Y:S02]  /*13ae0*/  IADD3 R22, P2, R16.reuse, UR12, RZ ;  /* 0x0000000c10167c10 */ /* 0x040fe4000ff5e0ff */
[C---:B------:R-:W-:Y:S02]  /*13af0*/  IADD3 R21, P1, R23.reuse, UR11, RZ ;  /* 0x0000000b17157c10 */ /* 0x040fe4000ff3e0ff */
[----:B------:R-:W-:Y:S01]  /*13b00*/  LEA.HI.X.SX32 R25, R16, UR14, 0x1, P2 ;  /* 0x0000000e10197c11 */ /* 0x000fe200090f0eff */
[----:B------:R-:W3:Y:S01]  /*13b10*/  I2F.RP R2, R6 ;  /* 0x0000000600027306 */ /* 0x000ee20000209400 */
[----:B------:R-:W-:-:S07]  /*13b20*/  LEA.HI.X.SX32 R24, R23, UR13, 0x1, P1 ;  /* 0x0000000d17187c11 */ /* 0x000fce00088f0eff */
[----:B-1----:R-:W1:Y:S08]  /*13b30*/  MUFU.RCP R3, R3 ;  /* 0x0000000300037308 */ /* 0x002e700000001000 */
[----:B---3--:R-:W3:Y:S01]  /*13b40*/  MUFU.RCP R2, R2 ;  /* 0x0000000200027308 */ /* 0x008ee20000001000 */
[----:B-1----:R-:W-:-:S07]  /*13b50*/  VIADD R19, R3, 0xffffffe ;  /* 0x0ffffffe03137836 */ /* 0x002fce0000000000 */
[----:B------:R-:W1:Y:S01]  /*13b60*/  F2I.FTZ.U32.TRUNC.NTZ R19, R19 ;  /* 0x0000001300137305 */ /* 0x000e62000021f000 */
[----:B---3--:R-:W-:-:S07]  /*13b70*/  IADD3 R17, R2, 0xffffffe, RZ ;  /* 0x0ffffffe02117810 */ /* 0x008fce0007ffe0ff */
[----:B------:R-:W3:Y:S01]  /*13b80*/  F2I.FTZ.U32.TRUNC.NTZ R17, R17 ;  /* 0x0000001100117305 */ /* 0x000ee2000021f000 */
[----:B-1----:R-:W-:Y:S01]  /*13b90*/  IMAD.MOV R18, RZ, RZ, -R19 ;  /* 0x000000ffff127224 */ /* 0x002fe200078e0a13 */
[----:B---3--:R-:W-:Y:S01]  /*13ba0*/  IADD3 R16, RZ, -R17, RZ ;  /* 0x80000011ff107210 */ /* 0x008fe20007ffe0ff */
[----:B------:R-:W-:Y:S06]  /*13bb0*/  @!P3 BRA `(.L_x_330) ;  /* 0x000000000034b947 */ /* 0x000fec0003800000 */
[----:B------:R-:W-:Y:S01]  /*13bc0*/  ULDC UR4, c[0x0][0x8dc] ;  /* 0x0002370000047ab9 */ /* 0x000fe20000000800 */
[----:B------:R-:W-:Y:S01]  /*13bd0*/  ULDC.64 UR24, c[0x0][0x8d0] ;  /* 0x0002340000187ab9 */ /* 0x000fe20000000a00 */
[----:B------:R-:W-:-:S05]  /*13be0*/  IADD3 R3, P1, R21, UR4, RZ ;  /* 0x0000000415037c10 */ /* 0x000fca000ff3e0ff */
[----:B------:R-:W-:-:S04]  /*13bf0*/  IMAD.X R21, RZ, RZ, R24, P1 ;  /* 0x000000ffff157224 */ /* 0x000fc800008e0618 */
[----:B------:R-:W-:-:S04]  /*13c00*/  IMAD.WIDE.U32 R4, R21, UR24, RZ ;  /* 0x0000001815047c25 */ /* 0x000fc8000f8e00ff */
[----:B------:R-:W-:-:S04]  /*13c10*/  IMAD.WIDE.U32 R4, P1, R3, UR25, R4 ;  /* 0x0000001903047c25 */ /* 0x000fc8000f820004 */
[----:B------:R-:W-:-:S04]  /*13c20*/  IMAD.WIDE.U32 R2, R3, UR24, RZ ;  /* 0x0000001803027c25 */ /* 0x000fc8000f8e00ff */
[----:B------:R-:W-:Y:S01]  /*13c30*/  IMAD.MOV.U32 R2, RZ, RZ, R5 ;  /* 0x000000ffff027224 */ /* 0x000fe200078e0005 */
[----:B------:R-:W-:Y:S02]  /*13c40*/  IADD3 RZ, P2, R3, R4, RZ ;  /* 0x0000000403ff7210 */ /* 0x000fe40007f5e0ff */
[----:B------:R-:W-:-:S03]  /*13c50*/  IADD3.X R3, RZ, RZ, RZ, P1, !PT ;  /* 0x000000ffff037210 */ /* 0x000fc60000ffe4ff */
[----:B------:R-:W-:-:S04]  /*13c60*/  IMAD.WIDE.U32.X R2, R21, UR25, R2, P2 ;  /* 0x0000001915027c25 */ /* 0x000fc800090e0402 */
[----:B------:R-:W-:Y:S01]  /*13c70*/  IMAD.MOV.U32 R24, RZ, RZ, R3 ;  /* 0x000000ffff187224 */ /* 0x000fe200078e0003 */
[----:B------:R-:W-:-:S07]  /*13c80*/  MOV R21, R2 ;  /* 0x0000000200157202 */ /* 0x000fce0000000f00 */
.L_x_330:
[----:B------:R-:W-:Y:S05]  /*13c90*/  @!P0 BRA `(.L_x_331) ;  /* 0x0000000000348947 */ /* 0x000fea0003800000 */
[----:B------:R-:W-:Y:S01]  /*13ca0*/  ULDC UR4, c[0x0][0x8f4] ;  /* 0x00023d0000047ab9 */ /* 0x000fe20000000800 */
[----:B------:R-:W-:Y:S01]  /*13cb0*/  ULDC.64 UR24, c[0x0][0x8e8] ;  /* 0x00023a0000187ab9 */ /* 0x000fe20000000a00 */
[----:B------:R-:W-:-:S04]  /*13cc0*/  IADD3 R3, P1, R22, UR4, RZ ;  /* 0x0000000416037c10 */ /* 0x000fc8000ff3e0ff */
[----:B------:R-:W-:-:S05]  /*13cd0*/  IADD3.X R23, RZ, R25, RZ, P1, !PT ;  /* 0x00000019ff177210 */ /* 0x000fca0000ffe4ff */
[----:B------:R-:W-:-:S04]  /*13ce0*/  IMAD.WIDE.U32 R4, R23, UR24, RZ ;  /* 0x0000001817047c25 */ /* 0x000fc8000f8e00ff */
[----:B------:R-:W-:-:S04]  /*13cf0*/  IMAD.WIDE.U32 R4, P1, R3, UR25, R4 ;  /* 0x0000001903047c25 */ /* 0x000fc8000f820004 */
[----:B------:R-:W-:Y:S01]  /*13d00*/  IMAD.WIDE.U32 R2, R3, UR24, RZ ;  /* 0x0000001803027c25 */ /* 0x000fe2000f8e00ff */
[----:B------:R-:W-:-:S04]  /*13d10*/  MOV R2, R5 ;  /* 0x0000000500027202 */ /* 0x000fc80000000f00 */
[----:B------:R-:W-:Y:S01]  /*13d20*/  IADD3 RZ, P2, R3, R4, RZ ;  /* 0x0000000403ff7210 */ /* 0x000fe20007f5e0ff */
[----:B------:R-:W-:-:S04]  /*13d30*/  IMAD.X R3, RZ, RZ, RZ, P1 ;  /* 0x000000ffff037224 */ /* 0x000fc800008e06ff */
[----:B------:R-:W-:-:S04]  /*13d40*/  IMAD.WIDE.U32.X R2, R23, UR25, R2, P2 ;  /* 0x0000001917027c25 */ /* 0x000fc800090e0402 */
[----:B------:R-:W-:Y:S01]  /*13d50*/  IMAD.MOV.U32 R22, RZ, RZ, R2 ;  /* 0x000000ffff167224 */ /* 0x000fe200078e0002 */
[----:B------:R-:W-:-:S07]  /*13d60*/  MOV R25, R3 ;  /* 0x0000000300197202 */ /* 0x000fce0000000f00 */
.L_x_331:
[----:B------:R-:W-:Y:S01]  /*13d70*/  MOV R3, R19 ;  /* 0x0000001300037202 */ /* 0x000fe20000000f00 */
[----:B------:R-:W-:Y:S01]  /*13d80*/  IMAD R18, R18, R7, RZ ;  /* 0x0000000712127224 */ /* 0x000fe200078e02ff */
[----:B------:R-:W-:Y:S01]  /*13d90*/  ULDC UR4, c[0x0][0x8d8] ;  /* 0x0002360000047ab9 */ /* 0x000fe20000000800 */
[----:B------:R-:W-:Y:S01]  /*13da0*/  IMAD.MOV.U32 R2, RZ, RZ, RZ ;  /* 0x000000ffff027224 */ /* 0x000fe200078e00ff */
[----:B------:R-:W-:Y:S01]  /*13db0*/  SHF.R.U64 R21, R21, UR4, R24 ;  /* 0x0000000415157c19 */ /* 0x000fe20008001218 */
[----:B------:R-:W-:Y:S01]  /*13dc0*/  IMAD R4, R16, R6, RZ ;  /* 0x0000000610047224 */ /* 0x000fe200078e02ff */
[----:B------:R-:W-:Y:S01]  /*13dd0*/  SHF.R.U64 R22, R22, UR23, R25 ;  /* 0x0000001716167c19 */ /* 0x000fe20008001219 */
[----:B------:R-:W-:Y:S01]  /*13de0*/  IMAD.HI.U32 R19, R19, R18, R2 ;  /* 0x0000001213137227 */ /* 0x000fe200078e0002 */
[----:B------:R-:W-:Y:S02]  /*13df0*/  IABS R18, R9 ;  /* 0x0000000900127213 */ /* 0x000fe40000000000 */
[----:B------:R-:W-:Y:S01]  /*13e00*/  PLOP3.LUT P5, PT, PT, PT, UP3, 0x80, 0x0 ;  /* 0x000000000000781c */ /* 0x000fe20003faf038 */
[----:B------:R-:W-:-:S02]  /*13e10*/  IMAD.MOV.U32 R3, RZ, RZ, R17 ;  /* 0x000000ffff037224 */ /* 0x000fc400078e0011 */
[----:B------:R-:W-:Y:S01]  /*13e20*/  VIADD R16, R21, UR16 ;  /* 0x0000001015107c36 */ /* 0x000fe20008000000 */
[----:B------:R-:W-:Y:S01]  /*13e30*/  IADD3 R21, RZ, -R18, RZ ;  /* 0x80000012ff157210 */ /* 0x000fe20007ffe0ff */
[----:B------:R-:W-:Y:S01]  /*13e40*/  IMAD.HI.U32 R2, R17, R4, R2 ;  /* 0x0000000411027227 */ /* 0x000fe200078e0002 */
[----:B------:R-:W-:Y:S02]  /*13e50*/  IADD3 R17, R22, UR17, RZ ;  /* 0x0000001116117c10 */ /* 0x000fe4000fffe0ff */
[----:B------:R-:W-:Y:S02]  /*13e60*/  IABS R3, R10 ;  /* 0x0000000a00037213 */ /* 0x000fe40000000000 */
[----:B------:R-:W-:Y:S02]  /*13e70*/  IABS R4, R17 ;  /* 0x0000001100047213 */ /* 0x000fe40000000000 */
[----:B------:R-:W-:Y:S01]  /*13e80*/  IABS R5, R16 ;  /* 0x0000001000057213 */ /* 0x000fe20000000000 */
[----:B------:R-:W-:-:S02]  /*13e90*/  IMAD.MOV R18, RZ, RZ, -R3 ;  /* 0x000000ffff127224 */ /* 0x000fc400078e0a03 */
[----:B------:R-:W-:-:S04]  /*13ea0*/  IMAD.HI.U32 R3, R19, R4, RZ ;  /* 0x0000000413037227 */ /* 0x000fc800078e00ff */
[----:B------:R-:W-:-:S04]  /*13eb0*/  IMAD.HI.U32 R2, R2, R5, RZ ;  /* 0x0000000502027227 */ /* 0x000fc800078e00ff */
[----:B------:R-:W-:Y:S02]  /*13ec0*/  IMAD R4, R3, R21, R4 ;  /* 0x0000001503047224 */ /* 0x000fe400078e0204 */
[----:B------:R-:W-:-:S03]  /*13ed0*/  IMAD R3, R2, R18, R5 ;  /* 0x0000001202037224 */ /* 0x000fc600078e0205 */
[----:B------:R-:W-:Y:S02]  /*13ee0*/  ISETP.GT.U32.AND P2, PT, R7, R4, PT ;  /* 0x000000040700720c */ /* 0x000fe40003f44070 */
[----:B------:R-:W-:-:S11]  /*13ef0*/  ISETP.GT.U32.AND P1, PT, R6, R3, PT ;  /* 0x000000030600720c */ /* 0x000fd60003f24070 */
[----:B------:R-:W-:Y:S02]  /*13f00*/  @!P2 IADD3 R4, R4, -R7, RZ ;  /* 0x800000070404a210 */ /* 0x000fe40007ffe0ff */
[----:B------:R-:W-:Y:S01]  /*13f10*/  @!P1 IMAD.IADD R3, R3, 0x1, -R6 ;  /* 0x0000000103039824 */ /* 0x000fe200078e0a06 */
[----:B------:R-:W-:Y:S02]  /*13f20*/  ISETP.GE.AND P2, PT, R17, RZ, PT ;  /* 0x000000ff1100720c */ /* 0x000fe40003f46270 */
[----:B------:R-:W-:Y:S02]  /*13f30*/  ISETP.GT.U32.AND P4, PT, R7, R4, PT ;  /* 0x000000040700720c */ /* 0x000fe40003f84070 */
[----:B------:R-:W-:Y:S02]  /*13f40*/  ISETP.GT.U32.AND P3, PT, R6, R3, PT ;  /* 0x000000030600720c */ /* 0x000fe40003f64070 */
[----:B------:R-:W-:-:S09]  /*13f50*/  ISETP.GE.AND P1, PT, R16, RZ, PT ;  /* 0x000000ff1000720c */ /* 0x000fd20003f26270 */
[----:B------:R-:W-:Y:S02]  /*13f60*/  @!P4 IADD3 R4, R4, -R7, RZ ;  /* 0x800000070404c210 */ /* 0x000fe40007ffe0ff */
[----:B------:R-:W-:Y:S01]  /*13f70*/  @!P3 IMAD.IADD R3, R3, 0x1, -R6 ;  /* 0x000000010303b824 */ /* 0x000fe200078e0a06 */
[----:B------:R-:W-:Y:S02]  /*13f80*/  ISETP.NE.AND P4, PT, RZ, UR10, PT ;  /* 0x0000000aff007c0c */ /* 0x000fe4000bf85270 */
[----:B------:R-:W-:Y:S01]  /*13f90*/  ISETP.NE.AND P3, PT, RZ, UR9, PT ;  /* 0x00000009ff007c0c */ /* 0x000fe2000bf65270 */
[----:B------:R-:W-:Y:S01]  /*13fa0*/  @!P1 IMAD.MOV R3, RZ, RZ, -R3 ;  /* 0x000000ffff039224 */ /* 0x000fe200078e0a03 */
[----:B------:R-:W-:-:S09]  /*13fb0*/  @!P2 IADD3 R4, -R4, RZ, RZ ;  /* 0x000000ff0404a210 */ /* 0x000fd20007ffe1ff */
[----:B------:R-:W-:Y:S02]  /*13fc0*/  @!P4 LOP3.LUT R4, RZ, UR10, RZ, 0x33, !PT ;  /* 0x0000000aff04cc12 */ /* 0x000fe4000f8e33ff */
[----:B------:R-:W-:Y:S02]  /*13fd0*/  @!P3 LOP3.LUT R3, RZ, UR9, RZ, 0x33, !PT ;  /* 0x00000009ff03bc12 */ /* 0x000fe4000f8e33ff */
[----:B------:R-:W-:-:S03]  /*13fe0*/  IADD3 R4, R17, -R4, RZ ;  /* 0x8000000411047210 */ /* 0x000fc60007ffe0ff */
[----:B------:R-:W-:-:S04]  /*13ff0*/  IMAD.IADD R3, R16, 0x1, -R3 ;  /* 0x0000000110037824 */ /* 0x000fc800078e0a03 */
[----:B------:R-:W-:Y:S01]  /*14000*/  IMAD R6, R3, R4, RZ ;  /* 0x0000000403067224 */ /* 0x000fe200078e02ff */
[----:B------:R-:W-:-:S04]  /*14010*/  SEL R2, R4, R3, !P5 ;  /* 0x0000000304027207 */ /* 0x000fc80006800000 */
[----:B------:R-:W-:Y:S02]  /*14020*/  SHF.R.S32.HI R5, RZ, 0x1f, R2 ;  /* 0x0000001fff057819 */ /* 0x000fe40000011402 */
[----:B------:R-:W-:Y:S02]  /*14030*/  SHF.R.S32.HI R7, RZ, 0x1f, R6 ;  /* 0x0000001fff077819 */ /* 0x000fe40000011406 */
[----:B------:R-:W-:-:S07]  /*14040*/  MOV R4, R2 ;  /* 0x0000000200047202 */ /* 0x000fce0000000f00 */
.L_x_329:
[----:B--2---:R-:W-:Y:S05]  /*14050*/  BSYNC B0 ;  /* 0x0000000000007941 */ /* 0x004fea0003800000 */
.L_x_328:
[----:B------:R-:W1:Y:S01]  /*14060*/  SHFL.UP PT, R3, R6, 0x1, RZ ;  /* 0x0420000006037989 */ /* 0x000e6200000e00ff */
[----:B------:R-:W-:-:S03]  /*14070*/  ISETP.NE.AND P1, PT, R20, RZ, PT ;  /* 0x000000ff1400720c */ /* 0x000fc60003f25270 */
[----:B------:R-:W2:Y:S01]  /*14080*/  SHFL.UP PT, R2, R7, 0x1, RZ ;  /* 0x0420000007027989 */ /* 0x000ea200000e00ff */
[----:B-1----:R-:W-:Y:S02]  /*14090*/  SEL R3, R3, RZ, P1 ;  /* 0x000000ff03037207 */ /* 0x002fe40000800000 */
[----:B--2---:R-:W-:Y:S02]  /*140a0*/  SEL R2, R2, RZ, P1 ;  /* 0x000000ff02027207 */ /* 0x004fe40000800000 */
[----:B------:R-:W-:-:S05]  /*140b0*/  IADD3 R18, P2, R3, R6, RZ ;  /* 0x0000000603127210 */ /* 0x000fca0007f5e0ff */
[----:B------:R-:W-:Y:S01]  /*140c0*/  IMAD.X R19, R2, 0x1, R7, P2 ;  /* 0x0000000102137824 */ /* 0x000fe200010e0607 */
[----:B------:R-:W1:Y:S01]  /*140d0*/  SHFL.UP PT, R3, R18, 0x2, RZ ;  /* 0x0440000012037989 */ /* 0x000e6200000e00ff */
[----:B------:R-:W-:-:S03]  /*140e0*/  ISETP.GE.U32.AND P2, PT, R20, 0x2, PT ;  /* 0x000000021400780c */ /* 0x000fc60003f46070 */
[----:B------:R-:W2:Y:S01]  /*140f0*/  SHFL.UP PT, R2, R19, 0x2, RZ ;  /* 0x0440000013027989 */ /* 0x000ea200000e00ff */
[----:B-1----:R-:W-:-:S04]  /*14100*/  SEL R3, R3, RZ, P2 ;  /* 0x000000ff03037207 */ /* 0x002fc80001000000 */
[----:B------:R-:W-:Y:S02]  /*14110*/  IADD3 R16, P3, R3, R18, RZ ;  /* 0x0000001203107210 */ /* 0x000fe40007f7e0ff */
[----:B--2---:R-:W-:-:S03]  /*14120*/  SEL R2, R2, RZ, P2 ;  /* 0x000000ff02027207 */ /* 0x004fc60001000000 */
[----:B------:R-:W1:Y:S01]  /*14130*/  SHFL.UP PT, R3, R16, 0x4, RZ ;  /* 0x0480000010037989 */ /* 0x000e6200000e00ff */
[----:B------:R-:W-:Y:S02]  /*14140*/  IADD3.X R17, R2, R19, RZ, P3, !PT ;  /* 0x0000001302117210 */ /* 0x000fe40001ffe4ff */
[----:B------:R-:W-:-:S03]  /*14150*/  ISETP.GE.U32.AND P3, PT, R20, 0x4, PT ;  /* 0x000000041400780c */ /* 0x000fc60003f66070 */
[----:B------:R-:W2:Y:S01]  /*14160*/  SHFL.UP PT, R2, R17, 0x4, RZ ;  /* 0x0480000011027989 */ /* 0x000ea200000e00ff */
[----:B-1----:R-:W-:-:S04]  /*14170*/  SEL R3, R3, RZ, P3 ;  /* 0x000000ff03037207 */ /* 0x002fc80001800000 */
[----:B------:R-:W-:Y:S02]  /*14180*/  IADD3 R18, P4, R3, R16, RZ ;  /* 0x0000001003127210 */ /* 0x000fe40007f9e0ff */
[----:B--2---:R-:W-:-:S03]  /*14190*/  SEL R2, R2, RZ, P3 ;  /* 0x000000ff02027207 */ /* 0x004fc60001800000 */
[----:B------:R-:W1:Y:S02]  /*141a0*/  SHFL.UP PT, R3, R18, 0x8, RZ ;  /* 0x0500000012037989 */ /* 0x000e6400000e00ff */
[----:B------:R-:W-:Y:S01]  /*141b0*/  IMAD.X R19, R2, 0x1, R17, P4 ;  /* 0x0000000102137824 */ /* 0x000fe200020e0611 */
[----:B------:R-:W-:-:S04]  /*141c0*/  ISETP.GE.U32.AND P4, PT, R20, 0x8, PT ;  /* 0x000000081400780c */ /* 0x000fc80003f86070 */
        /* <DEDUP_REMOVED lines=10> */
[----:B--2---:R-:W-:-:S05]  /*14270*/  SEL R2, R2, RZ, P5 ;  /* 0x000000ff02027207 */ /* 0x004fca0002800000 */
[----:B------:R-:W-:Y:S01]  /*14280*/  IMAD.X R18, R2, 0x1, R17, P6 ;  /* 0x0000000102127824 */ /* 0x000fe200030e0611 */
[----:B------:R-:W-:-:S04]  /*14290*/  IADD3 R2, P6, R19, UR5, RZ ;  /* 0x0000000513027c10 */ /* 0x000fc8000ffde0ff */
[----:B------:R-:W-:Y:S02]  /*142a0*/  IADD3.X R3, R18, UR6, RZ, P6, !PT ;  /* 0x0000000612037c10 */ /* 0x000fe4000b7fe4ff */
[----:B------:R-:W-:-:S04]  /*142b0*/  ISETP.GT.U32.AND P6, PT, R2, UR8, PT ;  /* 0x0000000802007c0c */ /* 0x000fc8000bfc4070 */
[----:B------:R-:W-:-:S13]  /*142c0*/  ISETP.GT.U32.AND.EX P6, PT, R3, UR7, PT, P6 ;  /* 0x0000000703007c0c */ /* 0x000fda000bfc4160 */
[----:B------:R-:W-:-:S04]  /*142d0*/  VOTE.ANY R16, PT, P6 ;  /* 0x0000000000107806 */ /* 0x000fc800030e0100 */
[----:B------:R-:W-:-:S13]  /*142e0*/  ISETP.NE.AND P6, PT, R16, RZ, PT ;  /* 0x000000ff1000720c */ /* 0x000fda0003fc5270 */
[----:B------:R-:W-:Y:S05]  /*142f0*/  @P6 BRA `(.L_x_332) ;  /* 0x0000000800786947 */ /* 0x000fea0003800000 */
[----:B------:R-:W-:Y:S01]  /*14300*/  MOV R19, R2 ;  /* 0x0000000200137202 */ /* 0x000fe20000000f00 */
[----:B------:R-:W-:Y:S01]  /*14310*/  IMAD.MOV.U32 R21, RZ, RZ, R3 ;  /* 0x000000ffff157224 */ /* 0x000fe200078e0003 */
[----:B------:R-:W-:Y:S01]  /*14320*/  ULDC UR22, c[0x0][0x910] ;  /* 0x0002440000167ab9 */ /* 0x000fe20000000800 */
[----:B------:R-:W-:Y:S01]  /*14330*/  ULDC UR23, c[0x0][0x8f4] ;  /* 0x00023d0000177ab9 */ /* 0x000fe20000000800 */
[----:B------:R-:W-:Y:S01]  /*14340*/  ULDC UR4, c[0x0][0x8dc] ;  /* 0x0002370000047ab9 */ /* 0x000fe20000000800 */
[----:B------:R-:W-:Y:S01]  /*14350*/  ULDC UR30, c[0x0][0x8d8] ;  /* 0x00023600001e7ab9 */ /* 0x000fe20000000800 */
[----:B------:R-:W-:Y:S01]  /*14360*/  ULDC UR31, c[0x0][0x8f0] ;  /* 0x00023c00001f7ab9 */ /* 0x000fe20000000800 */
[----:B------:R-:W-:Y:S01]  /*14370*/  ULDC.64 UR24, c[0x0][0x8d0] ;  /* 0x0002340000187ab9 */ /* 0x000fe20000000a00 */
[----:B------:R-:W-:-:S05]  /*14380*/  ULDC.64 UR26, c[0x0][0x8e8] ;  /* 0x00023a00001a7ab9 */ /* 0x000fca0000000a00 */
.L_x_337:
[----:B------:R-:W-:Y:S01]  /*14390*/  MOV R11, R12 ;  /* 0x0000000c000b7202 */ /* 0x000fe20000000f00 */
[----:B------:R-:W-:Y:S01]  /*143a0*/  VIADD R12, R12, 0x20 ;  /* 0x000000200c0c7836 */ /* 0x000fe20000000000 */
[----:B-----5:R-:W-:Y:S01]  /*143b0*/  MOV R17, R0 ;  /* 0x0000000000117202 */ /* 0x020fe20000000f00 */
[----:B------:R-:W-:-:S03]  /*143c0*/  IMAD.MOV.U32 R16, RZ, RZ, R8 ;  /* 0x000000ffff107224 */ /* 0x000fc600078e0008 */
[----:B------:R-:W-:-:S13]  /*143d0*/  ISETP.GE.AND P6, PT, R12, UR22, PT ;  /* 0x000000160c007c0c */ /* 0x000fda000bfc6270 */
[----:B------:R-:W1:Y:S01]  /*143e0*/  @!P6 LDC.64 R2, c[0x0][0x918] ;  /* 0x00024600ff02eb82 */ /* 0x000e620000000a00 */
[----:B------:R-:W2:Y:S01]  /*143f0*/  SHFL.IDX PT, R21, R21, 0x1f, 0x1f ;  /* 0x03e01f0015157f89 */ /* 0x000ea200000e0000 */
[----:B------:R-:W-:-:S03]  /*14400*/  @!P6 IADD3 R7, R11, 0x20, RZ ;  /* 0x000000200b07e810 */ /* 0x000fc60007ffe0ff */
[----:B------:R-:W3:Y:S01]  /*14410*/  SHFL.IDX PT, R19, R19, 0x1f, 0x1f ;  /* 0x03e01f0013137f89 */ /* 0x000ee200000e0000 */
[----:B------:R-:W-:Y:S01]  /*14420*/  BSSY B0, `(.L_x_333) ;  /* 0x0000064000007945 */ /* 0x000fe20003800000 */
[----:B-1----:R-:W-:-:S05]  /*14430*/  @!P6 IMAD.WIDE R2, R7, 0xc, R2 ;  /* 0x0000000c0702e825 */ /* 0x002fca00078e0202 */
[----:B------:R1:W5:Y:S04]  /*14440*/  @!P6 LDG.E R8, desc[UR38][R2.64] ;  /* 0x000000260208e981 */ /* 0x000368000c1e1900 */
[----:B------:R1:W5:Y:S01]  /*14450*/  @!P6 LDG.E R0, desc[UR38][R2.64+0x4] ;  /* 0x000004260200e981 */ /* 0x000362000c1e1900 */
[----:B------:R-:W-:Y:S01]  /*14460*/  ISETP.GE.AND P6, PT, R11, UR22, PT ;  /* 0x000000160b007c0c */ /* 0x000fe2000bfc6270 */
[----:B------:R-:W-:Y:S01]  /*14470*/  IMAD.MOV.U32 R6, RZ, RZ, 0x7fffffff ;  /* 0x7fffffffff067424 */ /* 0x000fe200078e00ff */
[----:B--2---:R-:W-:Y:S02]  /*14480*/  R2UR UR6, R21 ;  /* 0x00000000150672ca */ /* 0x004fe400000e0000 */
[----:B---3--:R-:W-:Y:S02]  /*14490*/  R2UR UR5, R19 ;  /* 0x00000000130572ca */ /* 0x008fe400000e0000 */
[----:B------:R-:W-:-:S07]  /*144a0*/  MOV R7, RZ ;  /* 0x000000ff00077202 */ /* 0x000fce0000000f00 */
[----:B-1----:R-:W-:Y:S06]  /*144b0*/  @P6 BRA `(.L_x_334) ;  /* 0x0000000400686947 */ /* 0x002fec0003800000 */
[----:B------:R-:W-:-:S04]  /*144c0*/  IADD3 R18, P6, R16, UR11, RZ ;  /* 0x0000000b10127c10 */ /* 0x000fc8000ffde0ff */
[----:B------:R-:W-:Y:S02]  /*144d0*/  LEA.HI.X.SX32 R21, R16, UR13, 0x1, P6 ;  /* 0x0000000d10157c11 */ /* 0x000fe4000b0f0eff */
[----:B------:R-:W-:Y:S02]  /*144e0*/  IABS R16, R9 ;  /* 0x0000000900107213 */ /* 0x000fe40000000000 */
[C---:B------:R-:W-:Y:S02]  /*144f0*/  IADD3 R22, P6, R17.reuse, UR12, RZ ;  /* 0x0000000c11167c10 */ /* 0x040fe4000ffde0ff */
[----:B------:R-:W1:Y:S02]  /*14500*/  I2F.RP R2, R16 ;  /* 0x0000001000027306 */ /* 0x000e640000209400 */
[----:B------:R-:W-:Y:S02]  /*14510*/  LEA.HI.X.SX32 R23, R17, UR14, 0x1, P6 ;  /* 0x0000000e11177c11 */ /* 0x000fe4000b0f0eff */
[----:B------:R-:W-:-:S04]  /*14520*/  PLOP3.LUT P6, PT, PT, PT, UP0, 0x80, 0x0 ;  /* 0x000000000000781c */ /* 0x000fc80003fcf008 */
[----:B-1----:R-:W1:Y:S02]  /*14530*/  MUFU.RCP R2, R2 ;  /* 0x0000000200027308 */ /* 0x002e640000001000 */
[----:B-1----:R-:W-:-:S06]  /*14540*/  VIADD R17, R2, 0xffffffe ;  /* 0x0ffffffe02117836 */ /* 0x002fcc0000000000 */
[----:B------:R-:W1:Y:S02]  /*14550*/  F2I.FTZ.U32.TRUNC.NTZ R17, R17 ;  /* 0x0000001100117305 */ /* 0x000e64000021f000 */
[----:B-1----:R-:W-:Y:S01]  /*14560*/  IADD3 R19, RZ, -R17, RZ ;  /* 0x80000011ff137210 */ /* 0x002fe20007ffe0ff */
[----:B------:R-:W-:Y:S06]  /*14570*/  @!P6 BRA `(.L_x_335) ;  /* 0x00000000002ce947 */ /* 0x000fec0003800000 */
        /* <DEDUP_REMOVED lines=11> */
.L_x_335:
[----:B------:R-:W-:Y:S05]  /*14630*/  @!P0 BRA `(.L_x_336) ;  /* 0x00000000002c8947 */ /* 0x000fea0003800000 */
[----:B------:R-:W-:-:S04]  /*14640*/  IADD3 R7, P6, R22, UR23, RZ ;  /* 0x0000001716077c10 */ /* 0x000fc8000ffde0ff */
[----:B------:R-:W-:-:S05]  /*14650*/  IADD3.X R23, RZ, R23, RZ, P6, !PT ;  /* 0x00000017ff177210 */ /* 0x000fca00037fe4ff */
[----:B------:R-:W-:-:S04]  /*14660*/  IMAD.WIDE.U32 R4, R23, UR26, RZ ;  /* 0x0000001a17047c25 */ /* 0x000fc8000f8e00ff */
[----:B------:R-:W-:-:S04]  /*14670*/  IMAD.WIDE.U32 R4, P6, R7, UR27, R4 ;  /* 0x0000001b07047c25 */ /* 0x000fc8000f8c0004 */
[----:B------:R-:W-:Y:S01]  /*14680*/  IMAD.WIDE.U32 R6, R7, UR26, RZ ;  /* 0x0000001a07067c25 */ /* 0x000fe2000f8e00ff */
[----:B------:R-:W-:-:S03]  /*14690*/  MOV R2, R5 ;  /* 0x0000000500027202 */ /* 0x000fc60000000f00 */
[----:B------:R-:W-:Y:S01]  /*146a0*/  IMAD.X R3, RZ, RZ, RZ, P6 ;  /* 0x000000ffff037224 */ /* 0x000fe200030e06ff */
[----:B------:R-:W-:-:S05]  /*146b0*/  IADD3 RZ, P6, R7, R4, RZ ;  /* 0x0000000407ff7210 */ /* 0x000fca0007fde0ff */
[----:B------:R-:W-:-:S04]  /*146c0*/  IMAD.WIDE.U32.X R2, R23, UR27, R2, P6 ;  /* 0x0000001b17027c25 */ /* 0x000fc8000b0e0402 */
[----:B------:R-:W-:Y:S01]  /*146d0*/  IMAD.MOV.U32 R22, RZ, RZ, R2 ;  /* 0x000000ffff167224 */ /* 0x000fe200078e0002 */
[----:B------:R-:W-:-:S07]  /*146e0*/  MOV R23, R3 ;  /* 0x0000000300177202 */ /* 0x000fce0000000f00 */
.L_x_336:
[----:B------:R-:W-:Y:S01]  /*146f0*/  SHF.R.U64 R4, R22, UR31, R23 ;  /* 0x0000001f16047c19 */ /* 0x000fe20008001217 */
[----:B------:R-:W-:Y:S01]  /*14700*/  IMAD R5, R19, R16, RZ ;  /* 0x0000001013057224 */ /* 0x000fe200078e02ff */
[----:B------:R-:W-:Y:S02]  /*14710*/  IABS R2, R9 ;  /* 0x0000000900027213 */ /* 0x000fe40000000000 */
[----:B------:R-:W-:Y:S01]  /*14720*/  MOV R3, R17 ;  /* 0x0000001100037202 */ /* 0x000fe20000000f00 */
[----:B------:R-:W-:Y:S01]  /*14730*/  VIADD R4, R4, UR17 ;  /* 0x0000001104047c36 */ /* 0x000fe20008000000 */
[----:B------:R-:W-:Y:S01]  /*14740*/  IADD3 R7, RZ, -R2, RZ ;  /* 0x80000002ff077210 */ /* 0x000fe20007ffe0ff */
[----:B------:R-:W-:Y:S01]  /*14750*/  IMAD.MOV.U32 R2, RZ, RZ, RZ ;  /* 0x000000ffff027224 */ /* 0x000fe200078e00ff */
[----:B------:R-:W-:Y:S02]  /*14760*/  SHF.R.U64 R18, R18, UR30, R21 ;  /* 0x0000001e12127c19 */ /* 0x000fe40008001215 */
[----:B------:R-:W-:Y:S01]  /*14770*/  IABS R6, R4 ;  /* 0x0000000400067213 */ /* 0x000fe20000000000 */
[----:B------:R-:W-:Y:S01]  /*14780*/  IMAD.HI.U32 R2, R17, R5, R2 ;  /* 0x0000000511027227 */ /* 0x000fe200078e0002 */
[----:B------:R-:W-:-:S02]  /*14790*/  IABS R17, R10 ;  /* 0x0000000a00117213 */ /* 0x000fc40000000000 */
[----:B------:R-:W-:Y:S01]  /*147a0*/  MOV R3, R7 ;  /* 0x0000000700037202 */ /* 0x000fe20000000f00 */
[----:B------:R-:W-:Y:S01]  /*147b0*/  IMAD.MOV.U32 R5, RZ, RZ, R6 ;  /* 0x000000ffff057224 */ /* 0x000fe200078e0006 */
[----:B------:R-:W-:Y:S01]  /*147c0*/  IADD3 R7, R18, UR16, RZ ;  /* 0x0000001012077c10 */ /* 0x000fe2000fffe0ff */
[----:B------:R-:W1:Y:S01]  /*147d0*/  I2F.RP R6, R17 ;  /* 0x0000001100067306 */ /* 0x000e620000209400 */
[----:B------:R-:W-:Y:S01]  /*147e0*/  IABS R21, R10 ;  /* 0x0000000a00157213 */ /* 0x000fe20000000000 */
[----:B------:R-:W-:Y:S01]  /*147f0*/  IMAD.HI.U32 R2, R2, R5, RZ ;  /* 0x0000000502027227 */ /* 0x000fe200078e00ff */
[----:B------:R-:W-:Y:S02]  /*14800*/  IABS R18, R7 ;  /* 0x0000000700127213 */ /* 0x000fe40000000000 */
[----:B------:R-:W-:Y:S01]  /*14810*/  IADD3 R21, RZ, -R21, RZ ;  /* 0x80000015ff157210 */ /* 0x000fe20007ffe0ff */
[----:B------:R-:W-:-:S05]  /*14820*/  IMAD R5, R2, R3, R5 ;  /* 0x0000000302057224 */ /* 0x000fca00078e0205 */
[----:B------:R-:W-:Y:S01]  /*14830*/  ISETP.GT.U32.AND P6, PT, R16, R5, PT ;  /* 0x000000051000720c */ /* 0x000fe20003fc4070 */
[----:B-1----:R-:W1:-:S12]  /*14840*/  MUFU.RCP R6, R6 ;  /* 0x0000000600067308 */ /* 0x002e580000001000 */
[----:B------:R-:W-:Y:S01]  /*14850*/  @!P6 IMAD.IADD R5, R5, 0x1, -R16 ;  /* 0x000000010505e824 */ /* 0x000fe200078e0a10 */
[----:B-1----:R-:W-:-:S04]  /*14860*/  IADD3 R2, R6, 0xffffffe, RZ ;  /* 0x0ffffffe06027810 */ /* 0x002fc80007ffe0ff */
[----:B------:R1:W2:Y:S02]  /*14870*/  F2I.FTZ.U32.TRUNC.NTZ R3, R2 ;  /* 0x0000000200037305 */ /* 0x0002a4000021f000 */
[----:B-1----:R-:W-:Y:S02]  /*14880*/  IMAD.MOV.U32 R2, RZ, RZ, RZ ;  /* 0x000000ffff027224 */ /* 0x002fe400078e00ff */
[----:B--2---:R-:W-:-:S04]  /*14890*/  IMAD.MOV R22, RZ, RZ, -R3 ;  /* 0x000000ffff167224 */ /* 0x004fc800078e0a03 */
[----:B------:R-:W-:-:S04]  /*148a0*/  IMAD R19, R22, R17, RZ ;  /* 0x0000001116137224 */ /* 0x000fc800078e02ff */
[----:B------:R-:W-:-:S04]  /*148b0*/  IMAD.HI.U32 R6, R3, R19, R2 ;  /* 0x0000001303067227 */ /* 0x000fc800078e0002 */
[----:B------:R-:W-:Y:S01]  /*148c0*/  IMAD.MOV.U32 R3, RZ, RZ, R18 ;  /* 0x000000ffff037224 */ /* 0x000fe200078e0012 */
[----:B------:R-:W-:-:S03]  /*148d0*/  MOV R18, R21 ;  /* 0x0000001500127202 */ /* 0x000fc60000000f00 */
        /* <DEDUP_REMOVED lines=22> */
[----:B------:R-:W-:Y:S02]  /*14a40*/  SHF.R.S32.HI R5, RZ, 0x1f, R4 ;  /* 0x0000001fff057819 */ /* 0x000fe40000011404 */
[----:B------:R-:W-:-:S07]  /*14a50*/  SHF.R.S32.HI R7, RZ, 0x1f, R6 ;  /* 0x0000001fff077819 */ /* 0x000fce0000011406 */
.L_x_334:
[----:B------:R-:W-:Y:S05]  /*14a60*/  BSYNC B0 ;  /* 0x0000000000007941 */ /* 0x000fea0003800000 */
.L_x_333:
[----:B------:R-:W1:Y:S04]  /*14a70*/  SHFL.UP PT, R3, R6, 0x1, RZ ;  /* 0x0420000006037989 */ /* 0x000e6800000e00ff */
[----:B------:R-:W2:Y:S01]  /*14a80*/  SHFL.UP PT, R2, R7, 0x1, RZ ;  /* 0x0420000007027989 */ /* 0x000ea200000e00ff */
[----:B-1----:R-:W-:Y:S02]  /*14a90*/  SEL R3, R3, RZ, P1 ;  /* 0x000000ff03037207 */ /* 0x002fe40000800000 */
[----:B--2---:R-:W-:Y:S02]  /*14aa0*/  SEL R2, R2, RZ, P1 ;  /* 0x000000ff02027207 */ /* 0x004fe40000800000 */
[----:B------:R-:W-:-:S05]  /*14ab0*/  IADD3 R18, P6, R3, R6, RZ ;  /* 0x0000000603127210 */ /* 0x000fca0007fde0ff */
[----:B------:R-:W-:Y:S01]  /*14ac0*/  IMAD.X R17, R2, 0x1, R7, P6 ;  /* 0x0000000102117824 */ /* 0x000fe200030e0607 */
[----:B------:R-:W1:Y:S04]  /*14ad0*/  SHFL.UP PT, R3, R18, 0x2, RZ ;  /* 0x0440000012037989 */ /* 0x000e6800000e00ff */
[----:B------:R-:W2:Y:S01]  /*14ae0*/  SHFL.UP PT, R2, R17, 0x2, RZ ;  /* 0x0440000011027989 */ /* 0x000ea200000e00ff */
[----:B-1----:R-:W-:Y:S02]  /*14af0*/  SEL R3, R3, RZ, P2 ;  /* 0x000000ff03037207 */ /* 0x002fe40001000000 */
[----:B--2---:R-:W-:Y:S02]  /*14b00*/  SEL R2, R2, RZ, P2 ;  /* 0x000000ff02027207 */ /* 0x004fe40001000000 */
[----:B------:R-:W-:-:S04]  /*14b10*/  IADD3 R16, P6, R3, R18, RZ ;  /* 0x0000001203107210 */ /* 0x000fc80007fde0ff */
[----:B------:R-:W-:Y:S01]  /*14b20*/  IADD3.X R21, R2, R17, RZ, P6, !PT ;  /* 0x0000001102157210 */ /* 0x000fe200037fe4ff */
        /* <DEDUP_REMOVED lines=18> */
[----:B------:R-:W-:-:S04]  /*14c50*/  IADD3 R19, P6, R2, UR5, RZ ;  /* 0x0000000502137c10 */ /* 0x000fc8000ffde0ff */
[----:B------:R-:W-:Y:S02]  /*14c60*/  IADD3.X R21, R3, UR6, RZ, P6, !PT ;  /* 0x0000000603157c10 */ /* 0x000fe4000b7fe4ff */
[----:B------:R-:W-:-:S04]  /*14c70*/  ISETP.GT.U32.AND P6, PT, R19, UR8, PT ;  /* 0x0000000813007c0c */ /* 0x000fc8000bfc4070 */
[----:B------:R-:W-:-:S13]  /*14c80*/  ISETP.GT.U32.AND.EX P6, PT, R21, UR7, PT, P6 ;  /* 0x0000000715007c0c */ /* 0x000fda000bfc4160 */
[----:B------:R-:W-:-:S04]  /*14c90*/  VOTE.ANY R16, PT, P6 ;  /* 0x0000000000107806 */ /* 0x000fc800030e0100 */
[----:B------:R-:W-:-:S13]  /*14ca0*/  ISETP.NE.AND P6, PT, R16, RZ, PT ;  /* 0x000000ff1000720c */ /* 0x000fda0003fc5270 */
[----:B------:R-:W-:Y:S05]  /*14cb0*/  @!P6 BRA `(.L_x_337) ;  /* 0xfffffff400b4e947 */ /* 0x000fea000383ffff */
[----:B------:R-:W-:Y:S01]  /*14cc0*/  MOV R19, R2 ;  /* 0x0000000200137202 */ /* 0x000fe20000000f00 */
[----:B------:R-:W-:-:S07]  /*14cd0*/  IMAD.MOV.U32 R18, RZ, RZ, R3 ;  /* 0x000000ffff127224 */ /* 0x000fce00078e0003 */
.L_x_332:
[----:B------:R-:W1:Y:S08]  /*14ce0*/  BREV R16, R16 ;  /* 0x0000001000107301 */ /* 0x000e700000000000 */
[----:B-1----:R-:W1:Y:S02]  /*14cf0*/  FLO.U32.SH R17, R16 ;  /* 0x0000001000117300 */ /* 0x002e6400000e0400 */
[----:B-1----:R-:W1:Y:S02]  /*14d00*/  SHFL.IDX PT, R11, R11, R17, 0x1f ;  /* 0x00001f110b0b7589 */ /* 0x002e6400000e0000 */
[----:B-1----:R-:W-:-:S13]  /*14d10*/  R2UR UR4, R11 ;  /* 0x000000000b0472ca */ /* 0x002fda00000e0000 */
[----:B------:R-:W-:-:S04]  /*14d20*/  IADD3 R21, R20, UR4, RZ ;  /* 0x0000000414157c10 */ /* 0x000fc8000fffe0ff */
[----:B------:R-:W-:-:S13]  /*14d30*/  ISETP.GE.AND P1, PT, R21, UR22, PT ;  /* 0x0000001615007c0c */ /* 0x000fda000bf26270 */
[----:B------:R-:W1:Y:S02]  /*14d40*/  @!P1 LDC.64 R2, c[0x0][0x918] ;  /* 0x00024600ff029b82 */ /* 0x000e640000000a00 */
[----:B-1----:R-:W-:-:S05]  /*14d50*/  @!P1 IMAD.WIDE R2, R21, 0xc, R2 ;  /* 0x0000000c15029825 */ /* 0x002fca00078e0202 */
[----:B-----5:R1:W5:Y:S04]  /*14d60*/  @!P1 LDG.E R8, desc[UR38][R2.64] ;  /* 0x0000002602089981 */ /* 0x020368000c1e1900 */
[----:B------:R1:W5:Y:S01]  /*14d70*/  @!P1 LDG.E R0, desc[UR38][R2.64+0x4] ;  /* 0x0000042602009981 */ /* 0x000362000c1e1900 */
[----:B------:R-:W-:-:S03]  /*14d80*/  IADD3 R12, P1, P2, R19, UR5, -R6 ;  /* 0x00000005130c7c10 */ /* 0x000fc6000fa3e806 */
[----:B------:R-:W-:Y:S01]  /*14d90*/  SHFL.IDX PT, R6, R6, R17, 0x1f ;  /* 0x00001f1106067589 */ /* 0x000fe200000e0000 */
[----:B------:R-:W-:-:S03]  /*14da0*/  IADD3.X R18, R18, UR6, ~R7, P1, P2 ;  /* 0x0000000612127c10 */ /* 0x000fc60008fe4c07 */
[----:B------:R-:W2:Y:S04]  /*14db0*/  SHFL.IDX PT, R12, R12, R17, 0x1f ;  /* 0x00001f110c0c7589 */ /* 0x000ea800000e0000 */
[----:B------:R-:W3:Y:S04]  /*14dc0*/  SHFL.IDX PT, R18, R18, R17, 0x1f ;  /* 0x00001f1112127589 */ /* 0x000ee800000e0000 */
[----:B------:R1:W4:Y:S04]  /*14dd0*/  SHFL.IDX PT, R7, R7, R17, 0x1f ;  /* 0x00001f1107077589 */ /* 0x00032800000e0000 */
[----:B------:R1:W1:Y:S04]  /*14de0*/  SHFL.IDX PT, R5, R5, R17, 0x1f ;  /* 0x00001f1105057589 */ /* 0x00026800000e0000 */
[----:B------:R1:W1:Y:S01]  /*14df0*/  SHFL.IDX PT, R4, R4, R17, 0x1f ;  /* 0x00001f1104047589 */ /* 0x00026200000e0000 */
[----:B--2---:R-:W-:-:S02]  /*14e00*/  R2UR UR5, R12 ;  /* 0x000000000c0572ca */ /* 0x004fc400000e0000 */
[----:B---3--:R-:W-:-:S15]  /*14e10*/  R2UR UR6, R18 ;  /* 0x00000000120672ca */ /* 0x008fde00000e0000 */
.L_x_327:
[----:B-1----:R-:W1:Y:S01]  /*14e20*/  LDC R2, c[0x0][0x910] ;  /* 0x00024400ff027b82 */ /* 0x002e620000000800 */
[----:B------:R-:W-:Y:S01]  /*14e30*/  UMOV UR22, 0xffffffff ;  /* 0xffffffff00167882 */ /* 0x000fe20000000000 */
[----:B------:R-:W-:Y:S01]  /*14e40*/  UMOV UR23, 0xffffffff ;  /* 0xffffffff00177882 */ /* 0x000fe20000000000 */
[----:B------:R-:W-:Y:S01]  /*14e50*/  UMOV UR24, 0xffffffff ;  /* 0xffffffff00187882 */ /* 0x000fe20000000000 */
[----:B------:R-:W-:Y:S01]  /*14e60*/  IMAD.MOV.U32 R19, RZ, RZ, RZ ;  /* 0x000000ffff137224 */ /* 0x000fe200078e00ff */
[----:B-1----:R-:W-:-:S13]  /*14e70*/  ISETP.LE.AND P1, PT, R2, UR4, PT ;  /* 0x0000000402007c0c */ /* 0x002fda000bf23270 */
[----:B------:R-:W-:Y:S05]  /*14e80*/  @P1 BRA `(.L_x_326) ;  /* 0x0000000000f01947 */ /* 0x000fea0003800000 */
[C---:B------:R-:W-:Y:S01]  /*14e90*/  R2UR UR22, R4.reuse ;  /* 0x00000000041672ca */ /* 0x040fe200000e0000 */
[----:B------:R-:W-:Y:S01]  /*14ea0*/  UIADD3 UR24, UP1, -UR5, UR8, URZ ;  /* 0x0000000805187290 */ /* 0x000fe2000ff3e13f */
[----:B------:R-:W-:Y:S01]  /*14eb0*/  R2UR UR23, R5 ;  /* 0x00000000051772ca */ /* 0x000fe200000e0000 */
[----:B------:R-:W-:Y:S01]  /*14ec0*/  ULDC UR30, c[0x0][0x8c0] ;  /* 0x00023000001e7ab9 */ /* 0x000fe20000000800 */
[----:B------:R-:W-:Y:S01]  /*14ed0*/  ULDC UR32, c[0x0][0x8b0] ;  /* 0x00022c0000207ab9 */ /* 0x000fe20000000800 */
[----:B------:R-:W-:Y:S01]  /*14ee0*/  ULDC UR33, c[0x0][0x904] ;  /* 0x0002410000217ab9 */ /* 0x000fe20000000800 */
[----:B------:R-:W-:-:S03]  /*14ef0*/  SHF.R.U64 R2, R4, UR32, R5 ;  /* 0x0000002004027c19 */ /* 0x000fc60008001205 */
[----:B------:R-:W-:-:S04]  /*14f00*/  UIADD3.X UR22, ~UR6, UR7, URZ, UP1, !UPT ;  /* 0x0000000706167290 */ /* 0x000fc80008ffe53f */
[----:B------:R-:W-:Y:S02]  /*14f10*/  USHF.R.U32.HI UR31, URZ, UR30, UR22 ;  /* 0x0000001e3f1f7299 */ /* 0x000fe40008011616 */
[----:B------:R-:W-:Y:S02]  /*14f20*/  USHF.R.U32.HI UR27, URZ, UR32, UR23 ;  /* 0x000000203f1b7299 */ /* 0x000fe40008011617 */
[----:B------:R-:W-:Y:S02]  /*14f30*/  USHF.R.U32.HI UR25, URZ, UR32, UR31 ;  /* 0x000000203f197299 */ /* 0x000fe4000801161f */
[----:B------:R-:W-:Y:S01]  /*14f40*/  USHF.R.U64 UR22, UR24, UR30, UR22 ;  /* 0x0000001e18167299 */ /* 0x000fe20008001216 */
[----:B------:R-:W-:Y:S01]  /*14f50*/  R2UR UR24, R2 ;  /* 0x00000000021872ca */ /* 0x000fe200000e0000 */
[----:B------:R-:W-:Y:S02]  /*14f60*/  USHF.R.U32.HI UR26, URZ, UR33, UR25 ;  /* 0x000000213f1a7299 */ /* 0x000fe40008011619 */
[----:B------:R-:W-:-:S02]  /*14f70*/  USHF.R.U64 UR23, UR22, UR32, UR31 ;  /* 0x0000002016177299 */ /* 0x000fc4000800121f */
[----:B------:R-:W-:Y:S02]  /*14f80*/  ULOP3.LUT UR30, UR26, UR27, URZ, 0xfc, !UPT ;  /* 0x0000001b1a1e7292 */ /* 0x000fe4000f8efc3f */
[----:B------:R-:W-:-:S04]  /*14f90*/  USHF.R.U64 UR25, UR23, UR33, UR25 ;  /* 0x0000002117197299 */ /* 0x000fc80008001219 */
[----:B------:R-:W-:-:S13]  /*14fa0*/  ISETP.NE.U32.AND P1, PT, RZ, UR30, PT ;  /* 0x0000001eff007c0c */ /* 0x000fda000bf25070 */
[----:B------:R-:W-:Y:S05]  /*14fb0*/  @!P1 BRA `(.L_x_338) ;  /* 0x0000000000189947 */ /* 0x000fea0003800000 */
[----:B------:R-:W-:-:S07]  /*14fc0*/  MOV R12, 0x14fe0 ;  /* 0x00014fe0000c7802 */ /* 0x000fce0000000f00 */
[----:B--2-45:R-:W-:Y:S05]  /*14fd0*/  CALL.REL.NOINC `(.L_x_339) ;  /* 0x0000002400a07944 */ /* 0x034fea0003c00000 */
[----:B------:R-:W-:-:S04]  /*14fe0*/  UIADD3 UR26, -UR27, URZ, URZ ;  /* 0x0000003f1b1a7290 */ /* 0x000fc8000fffe13f */
[----:B------:R-:W-:-:S03]  /*14ff0*/  UIMAD UR25, UR24, UR26, UR25 ;  /* 0x0000001a181972a4 */ /* 0x000fc6000f8e0219 */
[----:B------:R-:W-:Y:S01]  /*15000*/  UMOV UR24, UR27 ;  /* 0x0000001b00187c82 */ /* 0x000fe20008000000 */
[----:B------:R-:W-:Y:S08]  /*15010*/  BRA `(.L_x_340) ;  /* 0x0000000000587947 */ /* 0x000ff00003800000 */
.L_x_338:
[----:B------:R-:W1:Y:S01]  /*15020*/  I2F.U32.RP R2, UR24 ;  /* 0x0000001800027d06 */ /* 0x000e620008209000 */
[----:B------:R-:W-:Y:S01]  /*15030*/  UMOV UR26, URZ ;  /* 0x0000003f001a7c82 */ /* 0x000fe20008000000 */
[----:B------:R-:W-:-:S06]  /*15040*/  UISETP.NE.U32.AND UP4, UPT, UR24, URZ, UPT ;  /* 0x0000003f1800728c */ /* 0x000fcc000bf85070 */
[----:B-1----:R-:W1:Y:S02]  /*15050*/  MUFU.RCP R2, R2 ;  /* 0x0000000200027308 */ /* 0x002e640000001000 */
[----:B-1----:R-:W-:-:S06]  /*15060*/  IADD3 R3, R2, 0xffffffe, RZ ;  /* 0x0ffffffe02037810 */ /* 0x002fcc0007ffe0ff */
[----:B------:R-:W1:Y:S02]  /*15070*/  F2I.FTZ.U32.TRUNC.NTZ R3, R3 ;  /* 0x0000000300037305 */ /* 0x000e64000021f000 */
[----:B-1----:R-:W-:-:S13]  /*15080*/  R2UR UR27, R3 ;  /* 0x00000000031b72ca */ /* 0x002fda00000e0000 */
[----:B------:R-:W-:-:S04]  /*15090*/  UIADD3 UR30, URZ, -UR27, URZ ;  /* 0x8000001b3f1e7290 */ /* 0x000fc8000fffe03f */
[----:B------:R-:W-:-:S04]  /*150a0*/  UIMAD UR30, UR30, UR24, URZ ;  /* 0x000000181e1e72a4 */ /* 0x000fc8000f8e023f */
[----:B------:R-:W-:-:S04]  /*150b0*/  UIMAD.WIDE.U32 UR26, UR27, UR30, UR26 ;  /* 0x0000001e1b1a72a5 */ /* 0x000fc8000f8e001a */
[----:B------:R-:W-:-:S04]  /*150c0*/  UIMAD.WIDE.U32 UR26, UR27, UR25, URZ ;  /* 0x000000191b1a72a5 */ /* 0x000fc8000f8e003f */
[----:B------:R-:W-:-:S04]  /*150d0*/  UIADD3 UR26, -UR27, URZ, URZ ;  /* 0x0000003f1b1a7290 */ /* 0x000fc8000fffe13f */
[----:B------:R-:W-:-:S04]  /*150e0*/  UIMAD UR26, UR24, UR26, UR25 ;  /* 0x0000001a181a72a4 */ /* 0x000fc8000f8e0219 */
[----:B------:R-:W-:-:S11]  /*150f0*/  UISETP.GE.U32.AND UP1, UPT, UR26, UR24, UPT ;  /* 0x000000181a00728c */ /* 0x000fd6000bf26070 */
[----:B------:R-:W-:Y:S02]  /*15100*/  @UP1 UIADD3 UR26, UR26, -UR24, URZ ;  /* 0x800000181a1a1290 */ /* 0x000fe4000fffe03f */
[----:B------:R-:W-:Y:S02]  /*15110*/  @UP1 UIADD3 UR27, UR27, 0x1, URZ ;  /* 0x000000011b1b1890 */ /* 0x000fe4000fffe03f */
[----:B------:R-:W-:-:S11]  /*15120*/  UISETP.GE.U32.AND UP2, UPT, UR26, UR24, UPT ;  /* 0x000000181a00728c */ /* 0x000fd6000bf46070 */
[----:B------:R-:W-:Y:S02]  /*15130*/  @UP2 UIADD3 UR27, UR27, 0x1, URZ ;  /* 0x000000011b1b2890 */ /* 0x000fe4000fffe03f */
[----:B------:R-:W-:-:S04]  /*15140*/  @!UP4 ULOP3.LUT UR27, URZ, UR24, URZ, 0x33, !UPT ;  /* 0x000000183f1bc292 */ /* 0x000fc8000f8e333f */
[----:B------:R-:W-:-:S04]  /*15150*/  UIADD3 UR26, -UR27, URZ, URZ ;  /* 0x0000003f1b1a7290 */ /* 0x000fc8000fffe13f */
[----:B------:R-:W-:-:S03]  /*15160*/  UIMAD UR25, UR24, UR26, UR25 ;  /* 0x0000001a181972a4 */ /* 0x000fc6000f8e0219 */
[----:B------:R-:W-:-:S09]  /*15170*/  UMOV UR24, UR27 ;  /* 0x0000001b00187c82 */ /* 0x000fd20008000000 */
.L_x_340:
[----:B------:R-:W-:Y:S01]  /*15180*/  ULOP3.LUT UR23, UR23, UR20, URZ, 0xc0, !UPT ;  /* 0x0000001417177292 */ /* 0x000fe2000f8ec03f */
[----:B------:R-:W-:Y:S01]  /*15190*/  IMAD.MOV.U32 R19, RZ, RZ, 0x1 ;  /* 0x00000001ff137424 */ /* 0x000fe200078e00ff */
[----:B------:R-:W-:Y:S02]  /*151a0*/  ULOP3.LUT UR22, UR22, UR18, URZ, 0xc0, !UPT ;  /* 0x0000001216167292 */ /* 0x000fe4000f8ec03f */
[----:B------:R-:W-:Y:S01]  /*151b0*/  UIMAD UR23, UR19, UR24, UR23 ;  /* 0x00000018131772a4 */ /* 0x000fe2000f8e0217 */
[----:B------:R-:W-:Y:S01]  /*151c0*/  ULDC UR27, c[0x0][0x8a8] ;  /* 0x00022a00001b7ab9 */ /* 0x000fe20000000800 */
[----:B------:R-:W-:Y:S01]  /*151d0*/  ULDC UR26, c[0x0][0x8b8] ;  /* 0x00022e00001a7ab9 */ /* 0x000fe20000000800 */
[----:B------:R-:W-:Y:S02]  /*151e0*/  UIMAD UR25, UR25, UR27, UR22 ;  /* 0x0000001b191972a4 */ /* 0x000fe4000f8e0216 */
[----:B------:R-:W-:Y:S01]  /*151f0*/  UIMAD UR23, UR23, UR26, UR57 ;  /* 0x0000001a171772a4 */ /* 0x000fe2000f8e0239 */
[----:B------:R-:W-:Y:S01]  /*15200*/  @UP3 UMOV UR24, UR4 ;  /* 0x0000000400183c82 */ /* 0x000fe20008000000 */
[----:B------:R-:W-:-:S03]  /*15210*/  @!UP3 UMOV UR24, UR4 ;  /* 0x000000040018bc82 */ /* 0x000fc60008000000 */
[----:B------:R-:W-:Y:S02]  /*15220*/  @UP3 UMOV UR22, UR25 ;  /* 0x0000001900163c82 */ /* 0x000fe40008000000 */
[----:B------:R-:W-:Y:S01]  /*15230*/  @!UP3 UMOV UR22, UR23 ;  /* 0x000000170016bc82 */ /* 0x000fe20008000000 */
[----:B------:R-:W-:-:S05]  /*15240*/  @!UP3 UMOV UR23, UR25 ;  /* 0x000000190017bc82 */ /* 0x000fca0008000000 */
.L_x_326:
[----:B------:R-:W-:-:S06]  /*15250*/  UISETP.NE.AND UP1, UPT, UR15, 0x3, UPT ;  /* 0x000000030f00788c */ /* 0x000fcc000bf25270 */
[----:B------:R-:W-:-:S13]  /*15260*/  PLOP3.LUT P1, PT, PT, PT, UP1, 0x80, 0x0 ;  /* 0x000000000000781c */ /* 0x000fda0003f2f018 */
[----:B------:R-:W-:Y:S05]  /*15270*/  @!P1 BRA `(.L_x_341) ;  /* 0x0000000000049947 */ /* 0x000fea0003800000 */
[----:B--2---:R-:W-:Y:S01]  /*15280*/  BPT.TRAP 0x1 ;  /* 0x000000040000795c */ /* 0x004fe20000300000 */
.L_x_341:
[----:B------:R-:W1:Y:S01]  /*15290*/  S2R R3, SR_CgaCtaId ;  /* 0x0000000000037919 */ /* 0x000e620000008800 */
[----:B------:R-:W-:-:S04]  /*152a0*/  MOV R2, 0x400 ;  /* 0x0000040000027802 */ /* 0x000fc80000000f00 */
[----:B-1----:R-:W-:Y:S02]  /*152b0*/  LEA R2, R3, R2, 0x18 ;  /* 0x0000000203027211 */ /* 0x002fe400078ec0ff */
[----:B------:R-:W-:Y:S02]  /*152c0*/  SHF.L.U32 R3, R14, 0x1f, RZ ;  /* 0x0000001f0e037819 */ /* 0x000fe400000006ff */
[----:B------:R-:W-:-:S04]  /*152d0*/  LEA R12, R13, R2, 0x3 ;  /* 0x000000020d0c7211 */ /* 0x000fc800078e18ff */
[----:B------:R-:W1:Y:S02]  /*152e0*/  SYNCS.PHASECHK.TRANS64.TRYWAIT P2, [R12+URZ+0x34440], R3 ;  /* 0x034440030c0075a7 */ /* 0x000e64000804017f */
[----:B-1----:R-:W-:Y:S05]  /*152f0*/  @!P2 BRA `(.L_x_342) ;  /* 0x0000001c0040a947 */ /* 0x002fea0003800000 */
.L_x_429:
[----:B------:R-:W-:Y:S01]  /*15300*/  ELECT P2, URZ, PT ;  /* 0x00000000003f782f */ /* 0x000fe20003840000 */
[----:B------:R-:W-:-:S12]  /*15310*/  BSSY B0, `(.L_x_343) ;  /* 0x0000010000007945 */ /* 0x000fd80003800000 */
[----:B------:R-:W-:Y:S05]  /*15320*/  @!P2 BRA `(.L_x_344) ;  /* 0x000000000038a947 */ /* 0x000fea0003800000 */
[----:B-1----:R-:W-:Y:S01]  /*15330*/  IMAD R3, R13, 0x10, R2 ;  /* 0x000000100d037824 */ /* 0x002fe200078e0202 */
[----:B------:R-:W-:Y:S01]  /*15340*/  MOV R18, UR24 ;  /* 0x0000001800127c02 */ /* 0x000fe20008000f00 */
[----:B------:R-:W-:Y:S01]  /*15350*/  IMAD.U32 R17, RZ, RZ, UR23 ;  /* 0x00000017ff117e24 */ /* 0x000fe2000f8e00ff */
[----:B------:R-:W-:-:S05]  /*15360*/  MOV R16, UR22 ;  /* 0x0000001600107c02 */ /* 0x000fca0008000f00 */
[----:B------:R1:W-:Y:S01]  /*15370*/  STS.128 [R3+0x34570], R16 ;  /* 0x0345701003007388 */ /* 0x0003e20000000c00 */
[----:B------:R-:W-:Y:S01]  /*15380*/  @!PT LDS RZ, [RZ] ;  /* 0x00000000fffff984 */ /* 0x000fe20000000800 */
[----:B------:R-:W-:Y:S01]  /*15390*/  @!PT LDS RZ, [RZ] ;  /* 0x00000000fffff984 */ /* 0x000fe20000000800 */
[----:B------:R-:W-:Y:S01]  /*153a0*/  @!PT LDS RZ, [RZ] ;  /* 0x00000000fffff984 */ /* 0x000fe20000000800 */
[----:B------:R-:W-:Y:S01]  /*153b0*/  @!PT LDS RZ, [RZ] ;  /* 0x00000000fffff984 */ /* 0x000fe20000000800 */
[----:B------:R3:W-:Y:S06]  /*153c0*/  MEMBAR.ALL.CTA ;  /* 0x0000000000007992 */ /* 0x0007ec0000008000 */
[----:B---3--:R-:W3:Y:S01]  /*153d0*/  FENCE.VIEW.ASYNC.S ;  /* 0x00000000000073c6 */ /* 0x008ee20000000000 */
[----:B------:R-:W-:Y:S05]  /*153e0*/  @!P1 BRA `(.L_x_345) ;  /* 0x0000000000049947 */ /* 0x000fea0003800000 */
[----:B--2---:R-:W-:Y:S01]  /*153f0*/  BPT.TRAP 0x1 ;  /* 0x000000040000795c */ /* 0x004fe20000300000 */
.L_x_345:
[----:B---3--:R3:W-:Y:S02]  /*15400*/  SYNCS.ARRIVE.TRANS64.A1T0 RZ, [R12+URZ+0x34400], RZ ;  /* 0x034400ff0cff79a7 */ /* 0x0087e4000810003f */
.L_x_344:
[----:B--2---:R-:W-:Y:S05]  /*15410*/  BSYNC B0 ;  /* 0x0000000000007941 */ /* 0x004fea0003800000 */
.L_x_343:
[----:B------:R-:W-:Y:S01]  /*15420*/  ISETP.NE.AND P3, PT, R19, RZ, PT ;  /* 0x000000ff1300720c */ /* 0x000fe20003f65270 */
[----:B------:R-:W-:-:S05]  /*15430*/  VIADD R13, R13, 0x1 ;  /* 0x000000010d0d7836 */ /* 0x000fca0000000000 */
[----:B------:R-:W-:-:S04]  /*15440*/  ISETP.NE.AND P2, PT, R13, 0x8, PT ;  /* 0x000000080d00780c */ /* 0x000fc80003f45270 */
[----:B-1----:R-:W-:Y:S02]  /*15450*/  SEL R3, RZ, 0x1, P2 ;  /* 0x00000001ff037807 */ /* 0x002fe40001000000 */
[----:B------:R-:W-:Y:S02]  /*15460*/  SEL R13, R13, RZ, P2 ;  /* 0x000000ff0d0d7207 */ /* 0x000fe40001000000 */
[----:B------:R-:W-:Y:S01]  /*15470*/  LOP3.LUT R14, R14, R3, RZ, 0x3c, !PT ;  /* 0x000000030e0e7212 */ /* 0x000fe200078e3cff */
[----:B------:R-:W-:Y:S06]  /*15480*/  @P3 BRA `(.L_x_346) ;  /* 0xffffffe000fc3947 */ /* 0x000fec000383ffff */
[----:B------:R-:W-:Y:S05]  /*15490*/  @!P1 BRA `(.L_x_347) ;  /* 0x0000000000049947 */ /* 0x000fea0003800000 */
[----:B------:R-:W-:Y:S01]  /*154a0*/  BPT.TRAP 0x1 ;  /* 0x000000040000795c */ /* 0x000fe20000300000 */
.L_x_347:
[----:B------:R-:W-:Y:S02]  /*154b0*/  LEA R3, R13, R2, 0x3 ;  /* 0x000000020d037211 */ /* 0x000fe400078e18ff */
[----:B-----5:R-:W-:-:S04]  /*154c0*/  SHF.L.U32 R0, R14, 0x1f, RZ ;  /* 0x0000001f0e007819 */ /* 0x020fc800000006ff */
[----:B------:R-:W1:Y:S02]  /*154d0*/  SYNCS.PHASECHK.TRANS64.TRYWAIT P0, [R3+URZ+0x34440], R0 ;  /* 0x03444000030075a7 */ /* 0x000e64000800017f */
[----:B-1----:R-:W-:Y:S05]  /*154e0*/  @!P0 BRA `(.L_x_348) ;  /* 0x0000001800d88947 */ /* 0x002fea0003800000 */
.L_x_430:
[----:B------:R-:W-:Y:S05]  /*154f0*/  @!P1 BRA `(.L_x_349) ;  /* 0x0000000000049947 */ /* 0x000fea0003800000 */
[----:B------:R-:W-:Y:S01]  /*15500*/  BPT.TRAP 0x1 ;  /* 0x000000040000795c */ /* 0x000fe20000300000 */
.L_x_349:
[----:B------:R-:W-:-:S05]  /*15510*/  VIADD R13, R13, 0x1 ;  /* 0x000000010d0d7836 */ /* 0x000fca0000000000 */
[----:B------:R-:W-:-:S04]  /*15520*/  ISETP.NE.AND P0, PT, R13, 0x8, PT ;  /* 0x000000080d00780c */ /* 0x000fc80003f05270 */
[----:B-1----:R-:W-:Y:S02]  /*15530*/  SEL R3, RZ, 0x1, P0 ;  /* 0x00000001ff037807 */ /* 0x002fe40000000000 */
[----:B------:R-:W-:Y:S02]  /*15540*/  SEL R13, R13, RZ, P0 ;  /* 0x000000ff0d0d7207 */ /* 0x000fe40000000000 */
[----:B------:R-:W-:Y:S02]  /*15550*/  LOP3.LUT R14, R14, R3, RZ, 0x3c, !PT ;  /* 0x000000030e0e7212 */ /* 0x000fe400078e3cff */
[----:B------:R-:W-:Y:S02]  /*15560*/  LEA R3, R13, R2, 0x3 ;  /* 0x000000020d037211 */ /* 0x000fe400078e18ff */
[----:B------:R-:W-:-:S04]  /*15570*/  SHF.L.U32 R0, R14, 0x1f, RZ ;  /* 0x0000001f0e007819 */ /* 0x000fc800000006ff */
[----:B------:R-:W1:Y:S02]  /*15580*/  SYNCS.PHASECHK.TRANS64.TRYWAIT P0, [R3+URZ+0x34440], R0 ;  /* 0x03444000030075a7 */ /* 0x000e64000800017f */
[----:B-1----:R-:W-:Y:S05]  /*15590*/  @!P0 BRA `(.L_x_350) ;  /* 0x0000001800c08947 */ /* 0x002fea0003800000 */
.L_x_431:
[----:B------:R-:W-:Y:S05]  /*155a0*/  @!P1 BRA `(.L_x_351) ;  /* 0x0000000000049947 */ /* 0x000fea0003800000 */
[----:B------:R-:W-:Y:S01]  /*155b0*/  BPT.TRAP 0x1 ;  /* 0x000000040000795c */ /* 0x000fe20000300000 */
.L_x_351:
[----:B-1----:R-:W-:-:S05]  /*155c0*/  VIADD R0, R13, 0x1 ;  /* 0x000000010d007836 */ /* 0x002fca0000000000 */
[----:B------:R-:W-:-:S04]  /*155d0*/  ISETP.NE.AND P0, PT, R0, 0x8, PT ;  /* 0x000000080000780c */ /* 0x000fc80003f05270 */
[----:B------:R-:W-:Y:S02]  /*155e0*/  SEL R3, RZ, 0x1, P0 ;  /* 0x00000001ff037807 */ /* 0x000fe40000000000 */
[----:B------:R-:W-:Y:S02]  /*155f0*/  SEL R5, R0, RZ, P0 ;  /* 0x000000ff00057207 */ /* 0x000fe40000000000 */
[----:B------:R-:W-:Y:S02]  /*15600*/  LOP3.LUT R14, R14, R3, RZ, 0x3c, !PT ;  /* 0x000000030e0e7212 */ /* 0x000fe400078e3cff */
[----:B------:R-:W-:Y:S02]  /*15610*/  LEA R3, R5, R2, 0x3 ;  /* 0x0000000205037211 */ /* 0x000fe400078e18ff */
[----:B------:R-:W-:-:S04]  /*15620*/  SHF.L.U32 R0, R14, 0x1f, RZ ;  /* 0x0000001f0e007819 */ /* 0x000fc800000006ff */
[----:B------:R-:W1:Y:S02]  /*15630*/  SYNCS.PHASECHK.TRANS64.TRYWAIT P0, [R3+URZ+0x34440], R0 ;  /* 0x03444000030075a7 */ /* 0x000e64000800017f */
[----:B-1----:R-:W-:Y:S05]  /*15640*/  @!P0 BRA `(.L_x_352) ;  /* 0x0000001800a88947 */ /* 0x002fea0003800000 */
.L_x_432:
[----:B------:R-:W-:Y:S05]  /*15650*/  @!P1 BRA `(.L_x_353) ;  /* 0x0000000000049947 */ /* 0x000fea0003800000 */
[----:B------:R-:W-:Y:S01]  /*15660*/  BPT.TRAP 0x1 ;  /* 0x000000040000795c */ /* 0x000fe20000300000 */
.L_x_353:
        /* <DEDUP_REMOVED lines=9> */
.L_x_433:
[----:B------:R-:W-:Y:S05]  /*15700*/  @!P1 BRA `(.L_x_355) ;  /* 0x0000000000049947 */ /* 0x000fea0003800000 */
[----:B------:R-:W-:Y:S01]  /*15710*/  BPT.TRAP 0x1 ;  /* 0x000000040000795c */ /* 0x000fe20000300000 */
.L_x_355:
        /* <DEDUP_REMOVED lines=9> */
.L_x_434:
[----:B------:R-:W-:Y:S05]  /*157b0*/  @!P1 BRA `(.L_x_357) ;  /* 0x0000000000049947 */ /* 0x000fea0003800000 */
[----:B------:R-:W-:Y:S01]  /*157c0*/  BPT.TRAP 0x1 ;  /* 0x000000040000795c */ /* 0x000fe20000300000 */
.L_x_357:
        /* <DEDUP_REMOVED lines=9> */
.L_x_435:
[----:B------:R-:W-:Y:S05]  /*15860*/  @!P1 BRA `(.L_x_359) ;  /* 0x0000000000049947 */ /* 0x000fea0003800000 */
[----:B------:R-:W-:Y:S01]  /*15870*/  BPT.TRAP 0x1 ;  /* 0x000000040000795c */ /* 0x000fe20000300000 */
.L_x_359:
[----:B-1----:R-:W-:-:S05]  /*15880*/  VIADD R0, R5, 0x1 ;  /* 0x0000000105007836 */ /* 0x002fca0000000000 */
[----:B------:R-:W-:-:S04]  /*15890*/  ISETP.NE.AND P0, PT, R0, 0x8, PT ;  /* 0x000000080000780c */ /* 0x000fc80003f05270 */
[----:B------:R-:W-:Y:S02]  /*158a0*/  SEL R3, RZ, 0x1, P0 ;  /* 0x00000001ff037807 */ /* 0x000fe40000000000 */
[----:B------:R-:W-:Y:S02]  /*158b0*/  SEL R5, R0, RZ, P0 ;  /* 0x000000ff00057207 */ /* 0x000fe40000000000 */
[----:B----4-:R-:W-:Y:S02]  /*158c0*/  LOP3.LUT R7, R14, R3, RZ, 0x3c, !PT ;  /* 0x000000030e077212 */ /* 0x010fe400078e3cff */
[----:B------:R-:W-:Y:S02]  /*158d0*/  LEA R3, R5, R2, 0x3 ;  /* 0x0000000205037211 */ /* 0x000fe400078e18ff */
[----:B------:R-:W-:-:S04]  /*158e0*/  SHF.L.U32 R0, R7, 0x1f, RZ ;  /* 0x0000001f07007819 */ /* 0x000fc800000006ff */
[----:B------:R-:W1:Y:S02]  /*158f0*/  SYNCS.PHASECHK.TRANS64.TRYWAIT P0, [R3+URZ+0x34440], R0 ;  /* 0x03444000030075a7 */ /* 0x000e64000800017f */
[----:B-1----:R-:W-:Y:S05]  /*15900*/  @!P0 BRA `(.L_x_360) ;  /* 0x0000001800488947 */ /* 0x002fea0003800000 */
.L_x_436:
[----:B------:R-:W-:Y:S05]  /*15910*/  @!P1 BRA `(.L_x_361) ;  /* 0x0000000000049947 */ /* 0x000fea0003800000 */
[----:B------:R-:W-:Y:S01]  /*15920*/  BPT.TRAP 0x1 ;  /* 0x000000040000795c */ /* 0x000fe20000300000 */
.L_x_361:
[----:B-1----:R-:W-:-:S05]  /*15930*/  VIADD R0, R5, 0x1 ;  /* 0x0000000105007836 */ /* 0x002fca0000000000 */
[----:B------:R-:W-:-:S04]  /*15940*/  ISETP.NE.AND P0, PT, R0, 0x8, PT ;  /* 0x000000080000780c */ /* 0x000fc80003f05270 */
[----:B------:R-:W-:Y:S02]  /*15950*/  SEL R4, RZ, 0x1, P0 ;  /* 0x00000001ff047807 */ /* 0x000fe40000000000 */
[----:B------:R-:W-:Y:S02]  /*15960*/  SEL R3, R0, RZ, P0 ;  /* 0x000000ff00037207 */ /* 0x000fe40000000000 */
[----:B------:R-:W-:Y:S02]  /*15970*/  LOP3.LUT R0, R7, R4, RZ, 0x3c, !PT ;  /* 0x0000000407007212 */ /* 0x000fe400078e3cff */
[----:B------:R-:W-:Y:S02]  /*15980*/  LEA R3, R3, R2, 0x3 ;  /* 0x0000000203037211 */ /* 0x000fe400078e18ff */
[----:B------:R-:W-:-:S07]  /*15990*/  SHF.L.U32 R0, R0, 0x1f, RZ ;  /* 0x0000001f00007819 */ /* 0x000fce00000006ff */
.L_x_362:
[----:B-1----:R1:W2:Y:S02]  /*159a0*/  SYNCS.PHASECHK.TRANS64.TRYWAIT P0, [R3+URZ+0x34440], R0 ;  /* 0x03444000030075a7 */ /* 0x0022a4000800017f */
[----:B--2---:R-:W-:Y:S05]  /*159b0*/  @!P0 NANOSLEEP.SYNCS 0x989680 ;  /* 0x009896800000895d */ /* 0x004fea0003900000 */
[----:B------:R-:W2:Y:S02]  /*159c0*/  @!P0 SYNCS.PHASECHK.TRANS64 P0, [R3+URZ+0x34440], R0 ;  /* 0x03444000030085a7 */ /* 0x000ea4000800007f */
[----:B--2---:R-:W-:Y:S05]  /*159d0*/  @P0 EXIT ;  /* 0x000000000000094d */ /* 0x004fea0003800000 */
[----:B------:R-:W-:Y:S05]  /*159e0*/  BRA `(.L_x_362) ;  /* 0xfffffffc00ec7947 */ /* 0x000fea000383ffff */
.L_x_22:
[----:B-1----:R-:W-:-:S04]  /*159f0*/  IMAD.U32 R12, RZ, RZ, UR11 ;  /* 0x0000000bff0c7e24 */ /* 0x002fc8000f8e00ff */
[----:B------:R1:W2:Y:S03]  /*15a00*/  SYNCS.PHASECHK.TRANS64.TRYWAIT P1, [R12+URZ+0x34400], R3 ;  /* 0x034400030c0075a7 */ /* 0x0002a6000802017f */
[----:B--2---:R-:W-:Y:S05]  /*15a10*/  @!P1 NANOSLEEP.SYNCS 0x989680 ;  /* 0x009896800000995d */ /* 0x004fea0003900000 */
[----:B------:R-:W2:Y:S02]  /*15a20*/  @!P1 SYNCS.PHASECHK.TRANS64 P1, [R12+URZ+0x34400], R3 ;  /* 0x034400030c0095a7 */ /* 0x000ea4000802007f */
[----:B--2---:R-:W-:Y:S05]  /*15a30*/  @!P1 BRA `(.L_x_22) ;  /* 0xfffffffc00ec9947 */ /* 0x004fea000383ffff */
[----:B------:R-:W-:Y:S05]  /*15a40*/  BRA `(.L_x_363) ;  /* 0xfffffed000f87947 */ /* 0x000fea000383ffff */
.L_x_34:
[----:B------:R-:W-:-:S06]  /*15a50*/  UIADD3 UR4, UR47, UR51, URZ ;  /* 0x000000332f047290 */ /* 0x000fcc000fffe03f */
[----:B-1----:R-:W-:-:S04]  /*15a60*/  MOV R0, UR4 ;  /* 0x0000000400007c02 */ /* 0x002fc80008000f00 */
[----:B------:R1:W2:Y:S03]  /*15a70*/  SYNCS.PHASECHK.TRANS64.TRYWAIT P0, [R0+URZ], R7 ;  /* 0x00000007000075a7 */ /* 0x0002a6000800017f */
[----:B--2---:R-:W-:Y:S05]  /*15a80*/  @!P0 NANOSLEEP.SYNCS 0x989680 ;  /* 0x009896800000895d */ /* 0x004fea0003900000 */
[----:B------:R-:W2:Y:S02]  /*15a90*/  @!P0 SYNCS.PHASECHK.TRANS64 P0, [R0+URZ], R7 ;  /* 0x00000007000085a7 */ /* 0x000ea4000800007f */
[----:B--2---:R-:W-:Y:S05]  /*15aa0*/  @!P0 BRA `(.L_x_34) ;  /* 0xfffffffc00e88947 */ /* 0x004fea000383ffff */
[----:B------:R-:W-:Y:S05]  /*15ab0*/  BRA `(.L_x_364) ;  /* 0xfffffee000447947 */ /* 0x000fea000383ffff */
.L_x_39:
[----:B---3--:R-:W-:-:S04]  /*15ac0*/  IMAD.U32 R3, RZ, RZ, UR4 ;  /* 0x00000004ff037e24 */ /* 0x008fc8000f8e00ff */
[----:B------:R3:W4:Y:S03]  /*15ad0*/  SYNCS.PHASECHK.TRANS64.TRYWAIT P0, [R3+URZ+0x34480], R0 ;  /* 0x03448000030075a7 */ /* 0x000726000800017f */
[----:B----4-:R-:W-:Y:S05]  /*15ae0*/  @!P0 NANOSLEEP.SYNCS 0x989680 ;  /* 0x009896800000895d */ /* 0x010fea0003900000 */
[----:B------:R-:W4:Y:S02]  /*15af0*/  @!P0 SYNCS.PHASECHK.TRANS64 P0, [R3+URZ+0x34480], R0 ;  /* 0x03448000030085a7 */ /* 0x000f24000800007f */
[----:B----4-:R-:W-:Y:S05]  /*15b00*/  @!P0 BRA `(.L_x_39) ;  /* 0xfffffffc00ec8947 */ /* 0x010fea000383ffff */
[----:B------:R-:W-:Y:S05]  /*15b10*/  BRA `(.L_x_38) ;  /* 0xfffffeec00747947 */ /* 0x000fea000383ffff */
.L_x_44:
[----:B---3--:R-:W-:-:S04]  /*15b20*/  MOV R7, UR4 ;  /* 0x0000000400077c02 */ /* 0x008fc80008000f00 */
[----:B------:R3:W4:Y:S03]  /*15b30*/  SYNCS.PHASECHK.TRANS64.TRYWAIT P0, [R7+URZ+0x34480], R3 ;  /* 0x03448003070075a7 */ /* 0x000726000800017f */
[----:B----4-:R-:W-:Y:S05]  /*15b40*/  @!P0 NANOSLEEP.SYNCS 0x989680 ;  /* 0x009896800000895d */ /* 0x010fea0003900000 */
[----:B------:R-:W4:Y:S02]  /*15b50*/  @!P0 SYNCS.PHASECHK.TRANS64 P0, [R7+URZ+0x34480], R3 ;  /* 0x03448003070085a7 */ /* 0x000f24000800007f */
[----:B----4-:R-:W-:Y:S05]  /*15b60*/  @!P0 BRA `(.L_x_44) ;  /* 0xfffffffc00ec8947 */ /* 0x010fea000383ffff */
[----:B------:R-:W-:Y:S05]  /*15b70*/  BRA `(.L_x_43) ;  /* 0xffffff0000f87947 */ /* 0x000fea000383ffff */
.L_x_50:
[----:B------:R-:W-:-:S06]  /*15b80*/  UIADD3 UR4, UR47, UR51, URZ ;  /* 0x000000332f047290 */ /* 0x000fcc000fffe03f */
[----:B-1----:R-:W-:-:S04]  /*15b90*/  IMAD.U32 R2, RZ, RZ, UR4 ;  /* 0x00000004ff027e24 */ /* 0x002fc8000f8e00ff */
[----:B------:R1:W3:Y:S03]  /*15ba0*/  SYNCS.PHASECHK.TRANS64.TRYWAIT P0, [R2+URZ+0x10], R0 ;  /* 0x00001000020075a7 */ /* 0x0002e6000800017f */
[----:B---3--:R-:W-:Y:S05]  /*15bb0*/  @!P0 NANOSLEEP.SYNCS 0x989680 ;  /* 0x009896800000895d */ /* 0x008fea0003900000 */
[----:B------:R-:W3:Y:S02]  /*15bc0*/  @!P0 SYNCS.PHASECHK.TRANS64 P0, [R2+URZ+0x10], R0 ;  /* 0x00001000020085a7 */ /* 0x000ee4000800007f */
[----:B---3--:R-:W-:Y:S05]  /*15bd0*/  @!P0 BRA `(.L_x_50) ;  /* 0xfffffffc00e88947 */ /* 0x008fea000383ffff */
[----:B------:R-:W-:Y:S05]  /*15be0*/  BRA `(.L_x_365) ;  /* 0xffffff2400c07947 */ /* 0x000fea000383ffff */
.L_x_62:
[----:B------:R-:W-:-:S07]  /*15bf0*/  MOV R15, 0xffffffff ;  /* 0xffffffff000f7802 */ /* 0x000fce0000000f00 */
[----:B-123-5:R-:W-:Y:S05]  /*15c00*/  WARPSYNC.COLLECTIVE R15, `(.L_x_366) ;  /* 0x000000000f0c7348 */ /* 0x02efea0003c00000 */
[----:B------:R-:W-:Y:S02]  /*15c10*/  ELECT P6, UR62, PT ;  /* 0x00000000003e782f */ /* 0x000fe400038c0000 */
[----:B------:R-:W-:Y:S01]  /*15c20*/  MOV R14, UR62 ;  /* 0x0000003e000e7c02 */ /* 0x000fe20008000f00 */
[----:B-123-5:R-:W-:Y:S10]  /*15c30*/  ENDCOLLECTIVE ;  /* 0x000000000000791b */ /* 0x02eff40003800000 */
.L_x_366:
[----:B------:R-:W-:Y:S05]  /*15c40*/  BRA `(.L_x_367) ;  /* 0xffffff2c00487947 */ /* 0x000fea000383ffff */
.L_x_64:
[----:B-1----:R-:W-:-:S04]  /*15c50*/  IMAD.U32 R3, RZ, RZ, UR50 ;  /* 0x00000032ff037e24 */ /* 0x002fc8000f8e00ff */
[----:B------:R1:W3:Y:S03]  /*15c60*/  SYNCS.PHASECHK.TRANS64.TRYWAIT P2, [R3+URZ+0x34500], R158 ;  /* 0x0345009e030075a7 */ /* 0x0002e6000804017f */
[----:B---3--:R-:W-:Y:S05]  /*15c70*/  @!P2 NANOSLEEP.SYNCS 0x989680 ;  /* 0x009896800000a95d */ /* 0x008fea0003900000 */
[----:B------:R-:W3:Y:S02]  /*15c80*/  @!P2 SYNCS.PHASECHK.TRANS64 P2, [R3+URZ+0x34500], R158 ;  /* 0x0345009e0300a5a7 */ /* 0x000ee4000804007f */
[----:B---3--:R-:W-:Y:S05]  /*15c90*/  @!P2 BRA `(.L_x_64) ;  /* 0xfffffffc00eca947 */ /* 0x008fea000383ffff */
[----:B------:R-:W-:Y:S05]  /*15ca0*/  BRA `(.L_x_368) ;  /* 0xffffff2c00587947 */ /* 0x000fea000383ffff */
.L_x_70:
[----:B-1----:R-:W-:-:S04]  /*15cb0*/  MOV R12, UR50 ;  /* 0x00000032000c7c02 */ /* 0x002fc80008000f00 */
[----:B------:R1:W2:Y:S03]  /*15cc0*/  SYNCS.PHASECHK.TRANS64.TRYWAIT P3, [R12+URZ+0x34508], R158 ;  /* 0x0345089e0c0075a7 */ /* 0x0002a6000806017f */
[----:B--2---:R-:W-:Y:S05]  /*15cd0*/  @!P3 NANOSLEEP.SYNCS 0x989680 ;  /* 0x009896800000b95d */ /* 0x004fea0003900000 */
[----:B------:R-:W2:Y:S02]  /*15ce0*/  @!P3 SYNCS.PHASECHK.TRANS64 P3, [R12+URZ+0x34508], R158 ;  /* 0x0345089e0c00b5a7 */ /* 0x000ea4000806007f */
[----:B--2---:R-:W-:Y:S05]  /*15cf0*/  @!P3 BRA `(.L_x_70) ;  /* 0xfffffffc00ecb947 */ /* 0x004fea000383ffff */
[----:B------:R-:W-:Y:S05]  /*15d00*/  BRA `(.L_x_369) ;  /* 0xffffff3000f87947 */ /* 0x000fea000383ffff */
.L_x_75:
[----:B-1----:R-:W-:-:S04]  /*15d10*/  IMAD.U32 R12, RZ, RZ, UR50 ;  /* 0x00000032ff0c7e24 */ /* 0x002fc8000f8e00ff */
[----:B------:R1:W2:Y:S03]  /*15d20*/  SYNCS.PHASECHK.TRANS64.TRYWAIT P3, [R12+URZ+0x34510], R158 ;  /* 0x0345109e0c0075a7 */ /* 0x0002a6000806017f */
[----:B--2---:R-:W-:Y:S05]  /*15d30*/  @!P3 NANOSLEEP.SYNCS 0x989680 ;  /* 0x009896800000b95d */ /* 0x004fea0003900000 */
[----:B------:R-:W2:Y:S02]  /*15d40*/  @!P3 SYNCS.PHASECHK.TRANS64 P3, [R12+URZ+0x34510], R158 ;  /* 0x0345109e0c00b5a7 */ /* 0x000ea4000806007f */
[----:B--2---:R-:W-:Y:S05]  /*15d50*/  @!P3 BRA `(.L_x_75) ;  /* 0xfffffffc00ecb947 */ /* 0x004fea000383ffff */
[----:B------:R-:W-:Y:S05]  /*15d60*/  BRA `(.L_x_370) ;  /* 0xffffff3800407947 */ /* 0x000fea000383ffff */
.L_x_80:
[----:B-1----:R-:W-:-:S04]  /*15d70*/  MOV R13, UR50 ;  /* 0x00000032000d7c02 */ /* 0x002fc80008000f00 */
[----:B------:R1:W2:Y:S03]  /*15d80*/  SYNCS.PHASECHK.TRANS64.TRYWAIT P3, [R13+URZ+0x34518], R158 ;  /* 0x0345189e0d0075a7 */ /* 0x0002a6000806017f */
[----:B--2---:R-:W-:Y:S05]  /*15d90*/  @!P3 NANOSLEEP.SYNCS 0x989680 ;  /* 0x009896800000b95d */ /* 0x004fea0003900000 */
[----:B------:R-:W2:Y:S02]  /*15da0*/  @!P3 SYNCS.PHASECHK.TRANS64 P3, [R13+URZ+0x34518], R158 ;  /* 0x0345189e0d00b5a7 */ /* 0x000ea4000806007f */
[----:B--2---:R-:W-:Y:S05]  /*15db0*/  @!P3 BRA `(.L_x_80) ;  /* 0xfffffffc00ecb947 */ /* 0x004fea000383ffff */
[----:B------:R-:W-:Y:S05]  /*15dc0*/  BRA `(.L_x_371) ;  /* 0xffffff3c00c87947 */ /* 0x000fea000383ffff */
.L_x_85:
[----:B-1----:R-:W-:-:S04]  /*15dd0*/  IMAD.U32 R13, RZ, RZ, UR50 ;  /* 0x00000032ff0d7e24 */ /* 0x002fc8000f8e00ff */
[----:B------:R1:W2:Y:S03]  /*15de0*/  SYNCS.PHASECHK.TRANS64.TRYWAIT P3, [R13+URZ+0x34500], R20 ;  /* 0x034500140d0075a7 */ /* 0x0002a6000806017f */
[----:B--2---:R-:W-:Y:S05]  /*15df0*/  @!P3 NANOSLEEP.SYNCS 0x989680 ;  /* 0x009896800000b95d */ /* 0x004fea0003900000 */
[----:B------:R-:W2:Y:S02]  /*15e00*/  @!P3 SYNCS.PHASECHK.TRANS64 P3, [R13+URZ+0x34500], R20 ;  /* 0x034500140d00b5a7 */ /* 0x000ea4000806007f */
[----:B--2---:R-:W-:Y:S05]  /*15e10*/  @!P3 BRA `(.L_x_85) ;  /* 0xfffffffc00ecb947 */ /* 0x004fea000383ffff */
[----:B------:R-:W-:Y:S05]  /*15e20*/  BRA `(.L_x_372) ;  /* 0xffffff4400187947 */ /* 0x000fea000383ffff */
.L_x_90:
[----:B-1----:R-:W-:-:S04]  /*15e30*/  MOV R13, UR50 ;  /* 0x00000032000d7c02 */ /* 0x002fc80008000f00 */
[----:B------:R1:W2:Y:S03]  /*15e40*/  SYNCS.PHASECHK.TRANS64.TRYWAIT P3, [R13+URZ+0x34508], R20 ;  /* 0x034508140d0075a7 */ /* 0x0002a6000806017f */
[----:B--2---:R-:W-:Y:S05]  /*15e50*/  @!P3 NANOSLEEP.SYNCS 0x989680 ;  /* 0x009896800000b95d */ /* 0x004fea0003900000 */
[----:B------:R-:W2:Y:S02]  /*15e60*/  @!P3 SYNCS.PHASECHK.TRANS64 P3, [R13+URZ+0x34508], R20 ;  /* 0x034508140d00b5a7 */ /* 0x000ea4000806007f */
[----:B--2---:R-:W-:Y:S05]  /*15e70*/  @!P3 BRA `(.L_x_90) ;  /* 0xfffffffc00ecb947 */ /* 0x004fea000383ffff */
[----:B------:R-:W-:Y:S05]  /*15e80*/  BRA `(.L_x_373) ;  /* 0xffffff4800a07947 */ /* 0x000fea000383ffff */
.L_x_95:
[----:B-1----:R-:W-:-:S04]  /*15e90*/  IMAD.U32 R13, RZ, RZ, UR50 ;  /* 0x00000032ff0d7e24 */ /* 0x002fc8000f8e00ff */
[----:B------:R1:W2:Y:S03]  /*15ea0*/  SYNCS.PHASECHK.TRANS64.TRYWAIT P3, [R13+URZ+0x34510], R20 ;  /* 0x034510140d0075a7 */ /* 0x0002a6000806017f */
[----:B--2---:R-:W-:Y:S05]  /*15eb0*/  @!P3 NANOSLEEP.SYNCS 0x989680 ;  /* 0x009896800000b95d */ /* 0x004fea0003900000 */
[----:B------:R-:W2:Y:S02]  /*15ec0*/  @!P3 SYNCS.PHASECHK.TRANS64 P3, [R13+URZ+0x34510], R20 ;  /* 0x034510140d00b5a7 */ /* 0x000ea4000806007f */
[----:B--2---:R-:W-:Y:S05]  /*15ed0*/  @!P3 BRA `(.L_x_95) ;  /* 0xfffffffc00ecb947 */ /* 0x004fea000383ffff */
[----:B------:R-:W-:Y:S05]  /*15ee0*/  BRA `(.L_x_374) ;  /* 0xffffff4c00e07947 */ /* 0x000fea000383ffff */
.L_x_100:
[----:B-1----:R-:W-:-:S04]  /*15ef0*/  MOV R13, UR50 ;  /* 0x00000032000d7c02 */ /* 0x002fc80008000f00 */
[----:B------:R1:W2:Y:S03]  /*15f00*/  SYNCS.PHASECHK.TRANS64.TRYWAIT P3, [R13+URZ+0x34518], R20 ;  /* 0x034518140d0075a7 */ /* 0x0002a6000806017f */
[----:B--2---:R-:W-:Y:S05]  /*15f10*/  @!P3 NANOSLEEP.SYNCS 0x989680 ;  /* 0x009896800000b95d */ /* 0x004fea0003900000 */
[----:B------:R-:W2:Y:S02]  /*15f20*/  @!P3 SYNCS.PHASECHK.TRANS64 P3, [R13+URZ+0x34518], R20 ;  /* 0x034518140d00b5a7 */ /* 0x000ea4000806007f */
[----:B--2---:R-:W-:Y:S05]  /*15f30*/  @!P3 BRA `(.L_x_100) ;  /* 0xfffffffc00ecb947 */ /* 0x004fea000383ffff */
[----:B------:R-:W-:Y:S05]  /*15f40*/  BRA `(.L_x_375) ;  /* 0xffffff5400607947 */ /* 0x000fea000383ffff */
.L_x_105:
[----:B-1----:R-:W-:-:S04]  /*15f50*/  IMAD.U32 R13, RZ, RZ, UR50 ;  /* 0x00000032ff0d7e24 */ /* 0x002fc8000f8e00ff */
[----:B------:R1:W2:Y:S03]  /*15f60*/  SYNCS.PHASECHK.TRANS64.TRYWAIT P3, [R13+URZ+0x34500], R158 ;  /* 0x0345009e0d0075a7 */ /* 0x0002a6000806017f */
[----:B--2---:R-:W-:Y:S05]  /*15f70*/  @!P3 NANOSLEEP.SYNCS 0x989680 ;  /* 0x009896800000b95d */ /* 0x004fea0003900000 */
[----:B------:R-:W2:Y:S02]  /*15f80*/  @!P3 SYNCS.PHASECHK.TRANS64 P3, [R13+URZ+0x34500], R158 ;  /* 0x0345009e0d00b5a7 */ /* 0x000ea4000806007f */
[----:B--2---:R-:W-:Y:S05]  /*15f90*/  @!P3 BRA `(.L_x_105) ;  /* 0xfffffffc00ecb947 */ /* 0x004fea000383ffff */
[----:B------:R-:W-:Y:S05]  /*15fa0*/  BRA `(.L_x_376) ;  /* 0xffffff5800a07947 */ /* 0x000fea000383ffff */
.L_x_110:
[----:B-1----:R-:W-:-:S04]  /*15fb0*/  MOV R13, UR50 ;  /* 0x00000032000d7c02 */ /* 0x002fc80008000f00 */
[----:B------:R1:W2:Y:S03]  /*15fc0*/  SYNCS.PHASECHK.TRANS64.TRYWAIT P3, [R13+URZ+0x34508], R158 ;  /* 0x0345089e0d0075a7 */ /* 0x0002a6000806017f */
[----:B--2---:R-:W-:Y:S05]  /*15fd0*/  @!P3 NANOSLEEP.SYNCS 0x989680 ;  /* 0x009896800000b95d */ /* 0x004fea0003900000 */
[----:B------:R-:W2:Y:S02]  /*15fe0*/  @!P3 SYNCS.PHASECHK.TRANS64 P3, [R13+URZ+0x34508], R158 ;  /* 0x0345089e0d00b5a7 */ /* 0x000ea4000806007f */
[----:B--2---:R-:W-:Y:S05]  /*15ff0*/  @!P3 BRA `(.L_x_110) ;  /* 0xfffffffc00ecb947 */ /* 0x004fea000383ffff */
[----:B------:R-:W-:Y:S05]  /*16000*/  BRA `(.L_x_377) ;  /* 0xffffff6000207947 */ /* 0x000fea000383ffff */
.L_x_115:
[----:B-1----:R-:W-:-:S04]  /*16010*/  IMAD.U32 R13, RZ, RZ, UR50 ;  /* 0x00000032ff0d7e24 */ /* 0x002fc8000f8e00ff */
[----:B------:R1:W2:Y:S03]  /*16020*/  SYNCS.PHASECHK.TRANS64.TRYWAIT P3, [R13+URZ+0x34510], R158 ;  /* 0x0345109e0d0075a7 */ /* 0x0002a6000806017f */
[----:B--2---:R-:W-:Y:S05]  /*16030*/  @!P3 NANOSLEEP.SYNCS 0x989680 ;  /* 0x009896800000b95d */ /* 0x004fea0003900000 */
[----:B------:R-:W2:Y:S02]  /*16040*/  @!P3 SYNCS.PHASECHK.TRANS64 P3, [R13+URZ+0x34510], R158 ;  /* 0x0345109e0d00b5a7 */ /* 0x000ea4000806007f */
[----:B--2---:R-:W-:Y:S05]  /*16050*/  @!P3 BRA `(.L_x_115) ;  /* 0xfffffffc00ecb947 */ /* 0x004fea000383ffff */
[----:B------:R-:W-:Y:S05]  /*16060*/  BRA `(.L_x_378) ;  /* 0xffffff6400607947 */ /* 0x000fea000383ffff */
.L_x_120:
[----:B-1----:R-:W-:-:S04]  /*16070*/  MOV R13, UR50 ;  /* 0x00000032000d7c02 */ /* 0x002fc80008000f00 */
[----:B------:R1:W2:Y:S03]  /*16080*/  SYNCS.PHASECHK.TRANS64.TRYWAIT P3, [R13+URZ+0x34518], R158 ;  /* 0x0345189e0d0075a7 */ /* 0x0002a6000806017f */
[----:B--2---:R-:W-:Y:S05]  /*16090*/  @!P3 NANOSLEEP.SYNCS 0x989680 ;  /* 0x009896800000b95d */ /* 0x004fea0003900000 */
[----:B------:R-:W2:Y:S02]  /*160a0*/  @!P3 SYNCS.PHASECHK.TRANS64 P3, [R13+URZ+0x34518], R158 ;  /* 0x0345189e0d00b5a7 */ /* 0x000ea4000806007f */
[----:B--2---:R-:W-:Y:S05]  /*160b0*/  @!P3 BRA `(.L_x_120) ;  /* 0xfffffffc00ecb947 */ /* 0x004fea000383ffff */
[----:B------:R-:W-:Y:S05]  /*160c0*/  BRA `(.L_x_379) ;  /* 0xffffff6800e07947 */ /* 0x000fea000383ffff */
.L_x_125:
[----:B-1----:R-:W-:-:S04]  /*160d0*/  IMAD.U32 R13, RZ, RZ, UR50 ;  /* 0x00000032ff0d7e24 */ /* 0x002fc8000f8e00ff */
[----:B------:R1:W2:Y:S03]  /*160e0*/  SYNCS.PHASECHK.TRANS64.TRYWAIT P3, [R13+URZ+0x34500], R20 ;  /* 0x034500140d0075a7 */ /* 0x0002a6000806017f */
[----:B--2---:R-:W-:Y:S05]  /*160f0*/  @!P3 NANOSLEEP.SYNCS 0x989680 ;  /* 0x009896800000b95d */ /* 0x004fea0003900000 */
[----:B------:R-:W2:Y:S02]  /*16100*/  @!P3 SYNCS.PHASECHK.TRANS64 P3, [R13+URZ+0x34500], R20 ;  /* 0x034500140d00b5a7 */ /* 0x000ea4000806007f */
[----:B--2---:R-:W-:Y:S05]  /*16110*/  @!P3 BRA `(.L_x_125) ;  /* 0xfffffffc00ecb947 */ /* 0x004fea000383ffff */
[----:B------:R-:W-:Y:S05]  /*16120*/  BRA `(.L_x_380) ;  /* 0xffffff7000207947 */ /* 0x000fea000383ffff */
.L_x_130:
[----:B-1----:R-:W-:-:S04]  /*16130*/  MOV R13, UR50 ;  /* 0x00000032000d7c02 */ /* 0x002fc80008000f00 */
[----:B------:R1:W2:Y:S03]  /*16140*/  SYNCS.PHASECHK.TRANS64.TRYWAIT P3, [R13+URZ+0x34508], R20 ;  /* 0x034508140d0075a7 */ /* 0x0002a6000806017f */
[----:B--2---:R-:W-:Y:S05]  /*16150*/  @!P3 NANOSLEEP.SYNCS 0x989680 ;  /* 0x009896800000b95d */ /* 0x004fea0003900000 */
[----:B------:R-:W2:Y:S02]  /*16160*/  @!P3 SYNCS.PHASECHK.TRANS64 P3, [R13+URZ+0x34508], R20 ;  /* 0x034508140d00b5a7 */ /* 0x000ea4000806007f */
[----:B--2---:R-:W-:Y:S05]  /*16170*/  @!P3 BRA `(.L_x_130) ;  /* 0xfffffffc00ecb947 */ /* 0x004fea000383ffff */
[----:B------:R-:W-:Y:S05]  /*16180*/  BRA `(.L_x_381) ;  /* 0xffffff7400a07947 */ /* 0x000fea000383ffff */
.L_x_135:
[----:B-1----:R-:W-:-:S04]  /*16190*/  IMAD.U32 R13, RZ, RZ, UR50 ;  /* 0x00000032ff0d7e24 */ /* 0x002fc8000f8e00ff */
[----:B------:R1:W2:Y:S03]  /*161a0*/  SYNCS.PHASECHK.TRANS64.TRYWAIT P3, [R13+URZ+0x34510], R20 ;  /* 0x034510140d0075a7 */ /* 0x0002a6000806017f */
[----:B--2---:R-:W-:Y:S05]  /*161b0*/  @!P3 NANOSLEEP.SYNCS 0x989680 ;  /* 0x009896800000b95d */ /* 0x004fea0003900000 */
[----:B------:R-:W2:Y:S02]  /*161c0*/  @!P3 SYNCS.PHASECHK.TRANS64 P3, [R13+URZ+0x34510], R20 ;  /* 0x034510140d00b5a7 */ /* 0x000ea4000806007f */
[----:B--2---:R-:W-:Y:S05]  /*161d0*/  @!P3 BRA `(.L_x_135) ;  /* 0xfffffffc00ecb947 */ /* 0x004fea000383ffff */
[----:B------:R-:W-:Y:S05]  /*161e0*/  BRA `(.L_x_382) ;  /* 0xffffff7800e07947 */ /* 0x000fea000383ffff */
.L_x_140:
[----:B-1----:R-:W-:-:S04]  /*161f0*/  MOV R13, UR50 ;  /* 0x00000032000d7c02 */ /* 0x002fc80008000f00 */
[----:B------:R1:W2:Y:S03]  /*16200*/  SYNCS.PHASECHK.TRANS64.TRYWAIT P3, [R13+URZ+0x34518], R20 ;  /* 0x034518140d0075a7 */ /* 0x0002a6000806017f */
[----:B--2---:R-:W-:Y:S05]  /*16210*/  @!P3 NANOSLEEP.SYNCS 0x989680 ;  /* 0x009896800000b95d */ /* 0x004fea0003900000 */
[----:B------:R-:W2:Y:S02]  /*16220*/  @!P3 SYNCS.PHASECHK.TRANS64 P3, [R13+URZ+0x34518], R20 ;  /* 0x034518140d00b5a7 */ /* 0x000ea4000806007f */
[----:B--2---:R-:W-:Y:S05]  /*16230*/  @!P3 BRA `(.L_x_140) ;  /* 0xfffffffc00ecb947 */ /* 0x004fea000383ffff */
[----:B------:R-:W-:Y:S05]  /*16240*/  BRA `(.L_x_383) ;  /* 0xffffff8000607947 */ /* 0x000fea000383ffff */
.L_x_145:
[----:B-1----:R-:W-:-:S04]  /*16250*/  IMAD.U32 R3, RZ, RZ, UR4 ;  /* 0x00000004ff037e24 */ /* 0x002fc8000f8e00ff */
[----:B------:R1:W2:Y:S03]  /*16260*/  SYNCS.PHASECHK.TRANS64.TRYWAIT P2, [R3+URZ+0x34400], R0 ;  /* 0x03440000030075a7 */ /* 0x0002a6000804017f */
[----:B--2---:R-:W-:Y:S05]  /*16270*/  @!P2 NANOSLEEP.SYNCS 0x989680 ;  /* 0x009896800000a95d */ /* 0x004fea0003900000 */
[----:B------:R-:W2:Y:S02]  /*16280*/  @!P2 SYNCS.PHASECHK.TRANS64 P2, [R3+URZ+0x34400], R0 ;  /* 0x034400000300a5a7 */ /* 0x000ea4000804007f */
[----:B--2---:R-:W-:Y:S05]  /*16290*/  @!P2 BRA `(.L_x_145) ;  /* 0xfffffffc00eca947 */ /* 0x004fea000383ffff */
[----:B------:R-:W-:Y:S05]  /*162a0*/  BRA `(.L_x_384) ;  /* 0xffffff8400b87947 */ /* 0x000fea000383ffff */
.L_x_149:
[----:B-1----:R-:W-:-:S04]  /*162b0*/  MOV R3, UR4 ;  /* 0x0000000400037c02 */ /* 0x002fc80008000f00 */
[----:B------:R1:W2:Y:S03]  /*162c0*/  SYNCS.PHASECHK.TRANS64.TRYWAIT P2, [R3+URZ+0x34400], R2 ;  /* 0x03440002030075a7 */ /* 0x0002a6000804017f */
[----:B--2---:R-:W-:Y:S05]  /*162d0*/  @!P2 NANOSLEEP.SYNCS 0x989680 ;  /* 0x009896800000a95d */ /* 0x004fea0003900000 */
[----:B------:R-:W2:Y:S02]  /*162e0*/  @!P2 SYNCS.PHASECHK.TRANS64 P2, [R3+URZ+0x34400], R2 ;  /* 0x034400020300a5a7 */ /* 0x000ea4000804007f */
[----:B--2---:R-:W-:Y:S05]  /*162f0*/  @!P2 BRA `(.L_x_149) ;  /* 0xfffffffc00eca947 */ /* 0x004fea000383ffff */
[----:B------:R-:W-:Y:S05]  /*16300*/  BRA `(.L_x_385) ;  /* 0xffffff8800587947 */ /* 0x000fea000383ffff */
.L_x_167:
[----:B-1----:R-:W-:-:S04]  /*16310*/  IMAD.U32 R3, RZ, RZ, UR6 ;  /* 0x00000006ff037e24 */ /* 0x002fc8000f8e00ff */
[----:B------:R1:W2:Y:S03]  /*16320*/  SYNCS.PHASECHK.TRANS64.TRYWAIT P0, [R3+URZ+0x34548], R0 ;  /* 0x03454800030075a7 */ /* 0x0002a6000800017f */
[----:B--2---:R-:W-:Y:S05]  /*16330*/  @!P0 NANOSLEEP.SYNCS 0x989680 ;  /* 0x009896800000895d */ /* 0x004fea0003900000 */
[----:B------:R-:W2:Y:S02]  /*16340*/  @!P0 SYNCS.PHASECHK.TRANS64 P0, [R3+URZ+0x34548], R0 ;  /* 0x03454800030085a7 */ /* 0x000ea4000800007f */
[----:B--2---:R-:W-:Y:S05]  /*16350*/  @!P0 BRA `(.L_x_167) ;  /* 0xfffffffc00ec8947 */ /* 0x004fea000383ffff */
[----:B------:R-:W-:Y:S05]  /*16360*/  BRA `(.L_x_386) ;  /* 0xffffff9400b87947 */ /* 0x000fea000383ffff */
.L_x_169:
[----:B-1----:R-:W-:-:S04]  /*16370*/  MOV R6, UR7 ;  /* 0x0000000700067c02 */ /* 0x002fc80008000f00 */
[----:B------:R1:W2:Y:S03]  /*16380*/  SYNCS.PHASECHK.TRANS64.TRYWAIT P0, [R6+URZ+0x34400], R3 ;  /* 0x03440003060075a7 */ /* 0x0002a6000800017f */
[----:B--2---:R-:W-:Y:S05]  /*16390*/  @!P0 NANOSLEEP.SYNCS 0x989680 ;  /* 0x009896800000895d */ /* 0x004fea0003900000 */
[----:B------:R-:W2:Y:S02]  /*163a0*/  @!P0 SYNCS.PHASECHK.TRANS64 P0, [R6+URZ+0x34400], R3 ;  /* 0x03440003060085a7 */ /* 0x000ea4000800007f */
[----:B--2---:R-:W-:Y:S05]  /*163b0*/  @!P0 BRA `(.L_x_169) ;  /* 0xfffffffc00ec8947 */ /* 0x004fea000383ffff */
[----:B------:R-:W-:Y:S05]  /*163c0*/  BRA `(.L_x_387) ;  /* 0xffffff9400e07947 */ /* 0x000fea000383ffff */
.L_x_175:
[----:B--2---:R-:W-:-:S04]  /*163d0*/  IMAD.U32 R3, RZ, RZ, UR6 ;  /* 0x00000006ff037e24 */ /* 0x004fc8000f8e00ff */
[----:B------:R2:W3:Y:S03]  /*163e0*/  SYNCS.PHASECHK.TRANS64.TRYWAIT P1, [R3+URZ+0x34520], R8 ;  /* 0x03452008030075a7 */ /* 0x0004e6000802017f */
[----:B---3--:R-:W-:Y:S05]  /*163f0*/  @!P1 NANOSLEEP.SYNCS 0x989680 ;  /* 0x009896800000995d */ /* 0x008fea0003900000 */
[----:B------:R-:W3:Y:S02]  /*16400*/  @!P1 SYNCS.PHASECHK.TRANS64 P1, [R3+URZ+0x34520], R8 ;  /* 0x03452008030095a7 */ /* 0x000ee4000802007f */
[----:B---3--:R-:W-:Y:S05]  /*16410*/  @!P1 BRA `(.L_x_175) ;  /* 0xfffffffc00ec9947 */ /* 0x008fea000383ffff */
[----:B------:R-:W-:Y:S05]  /*16420*/  BRA `(.L_x_388) ;  /* 0xffffff98008c7947 */ /* 0x000fea000383ffff */
.L_x_181:
[----:B--2---:R-:W-:-:S04]  /*16430*/  MOV R3, UR6 ;  /* 0x0000000600037c02 */ /* 0x004fc80008000f00 */
[----:B------:R2:W4:Y:S03]  /*16440*/  SYNCS.PHASECHK.TRANS64.TRYWAIT P1, [R3+URZ+0x34528], R8 ;  /* 0x03452808030075a7 */ /* 0x000526000802017f */
[----:B----4-:R-:W-:Y:S05]  /*16450*/  @!P1 NANOSLEEP.SYNCS 0x989680 ;  /* 0x009896800000995d */ /* 0x010fea0003900000 */
[----:B------:R-:W4:Y:S02]  /*16460*/  @!P1 SYNCS.PHASECHK.TRANS64 P1, [R3+URZ+0x34528], R8 ;  /* 0x03452808030095a7 */ /* 0x000f24000802007f */
[----:B----4-:R-:W-:Y:S05]  /*16470*/  @!P1 BRA `(.L_x_181) ;  /* 0xfffffffc00ec9947 */ /* 0x010fea000383ffff */
[----:B------:R-:W-:Y:S05]  /*16480*/  BRA `(.L_x_389) ;  /* 0xffffff9800c87947 */ /* 0x000fea000383ffff */
.L_x_187:
[----:B--2---:R-:W-:-:S04]  /*16490*/  IMAD.U32 R3, RZ, RZ, UR6 ;  /* 0x00000006ff037e24 */ /* 0x004fc8000f8e00ff */
[----:B------:R2:W1:Y:S03]  /*164a0*/  SYNCS.PHASECHK.TRANS64.TRYWAIT P1, [R3+URZ+0x34530], R8 ;  /* 0x03453008030075a7 */ /* 0x000466000802017f */
[----:B-1----:R-:W-:Y:S05]  /*164b0*/  @!P1 NANOSLEEP.SYNCS 0x989680 ;  /* 0x009896800000995d */ /* 0x002fea0003900000 */
[----:B------:R-:W1:Y:S02]  /*164c0*/  @!P1 SYNCS.PHASECHK.TRANS64 P1, [R3+URZ+0x34530], R8 ;  /* 0x03453008030095a7 */ /* 0x000e64000802007f */
[----:B-1----:R-:W-:Y:S05]  /*164d0*/  @!P1 BRA `(.L_x_187) ;  /* 0xfffffffc00ec9947 */ /* 0x002fea000383ffff */
[----:B------:R-:W-:Y:S05]  /*164e0*/  BRA `(.L_x_390) ;  /* 0xffffff9c00107947 */ /* 0x000fea000383ffff */
.L_x_193:
[----:B--2---:R-:W-:-:S04]  /*164f0*/  MOV R3, UR6 ;  /* 0x0000000600037c02 */ /* 0x004fc80008000f00 */
[----:B------:R2:W1:Y:S03]  /*16500*/  SYNCS.PHASECHK.TRANS64.TRYWAIT P1, [R3+URZ+0x34538], R8 ;  /* 0x03453808030075a7 */ /* 0x000466000802017f */
[----:B-1----:R-:W-:Y:S05]  /*16510*/  @!P1 NANOSLEEP.SYNCS 0x989680 ;  /* 0x009896800000995d */ /* 0x002fea0003900000 */
[----:B------:R-:W1:Y:S02]  /*16520*/  @!P1 SYNCS.PHASECHK.TRANS64 P1, [R3+URZ+0x34538], R8 ;  /* 0x03453808030095a7 */ /* 0x000e64000802007f */
[----:B-1----:R-:W-:Y:S05]  /*16530*/  @!P1 BRA `(.L_x_193) ;  /* 0xfffffffc00ec9947 */ /* 0x002fea000383ffff */
[----:B------:R-:W-:Y:S05]  /*16540*/  BRA `(.L_x_391) ;  /* 0xffffff9c00507947 */ /* 0x000fea000383ffff */
.L_x_199:
[----:B-12---:R-:W-:-:S04]  /*16550*/  IMAD.U32 R3, RZ, RZ, UR6 ;  /* 0x00000006ff037e24 */ /* 0x006fc8000f8e00ff */
[----:B------:R1:W2:Y:S03]  /*16560*/  SYNCS.PHASECHK.TRANS64.TRYWAIT P1, [R3+URZ+0x34520], R2 ;  /* 0x03452002030075a7 */ /* 0x0002a6000802017f */
[----:B--2---:R-:W-:Y:S05]  /*16570*/  @!P1 NANOSLEEP.SYNCS 0x989680 ;  /* 0x009896800000995d */ /* 0x004fea0003900000 */
[----:B------:R-:W2:Y:S02]  /*16580*/  @!P1 SYNCS.PHASECHK.TRANS64 P1, [R3+URZ+0x34520], R2 ;  /* 0x03452002030095a7 */ /* 0x000ea4000802007f */
[----:B--2---:R-:W-:Y:S05]  /*16590*/  @!P1 BRA `(.L_x_199) ;  /* 0xfffffffc00ec9947 */ /* 0x004fea000383ffff */
[----:B------:R-:W-:Y:S05]  /*165a0*/  BRA `(.L_x_392) ;  /* 0xffffff9c009c7947 */ /* 0x000fea000383ffff */
.L_x_205:
[----:B-123--:R-:W-:-:S04]  /*165b0*/  MOV R3, UR6 ;  /* 0x0000000600037c02 */ /* 0x00efc80008000f00 */
[----:B------:R1:W2:Y:S03]  /*165c0*/  SYNCS.PHASECHK.TRANS64.TRYWAIT P1, [R3+URZ+0x34528], R2 ;  /* 0x03452802030075a7 */ /* 0x0002a6000802017f */
[----:B--2---:R-:W-:Y:S05]  /*165d0*/  @!P1 NANOSLEEP.SYNCS 0x989680 ;  /* 0x009896800000995d */ /* 0x004fea0003900000 */
[----:B------:R-:W2:Y:S02]  /*165e0*/  @!P1 SYNCS.PHASECHK.TRANS64 P1, [R3+URZ+0x34528], R2 ;  /* 0x03452802030095a7 */ /* 0x000ea4000802007f */
[----:B--2---:R-:W-:Y:S05]  /*165f0*/  @!P1 BRA `(.L_x_205) ;  /* 0xfffffffc00ec9947 */ /* 0x004fea000383ffff */
[----:B------:R-:W-:Y:S05]  /*16600*/  BRA `(.L_x_393) ;  /* 0xffffff9c00d07947 */ /* 0x000fea000383ffff */
.L_x_211:
[----:B-1234-:R-:W-:-:S04]  /*16610*/  IMAD.U32 R3, RZ, RZ, UR6 ;  /* 0x00000006ff037e24 */ /* 0x01efc8000f8e00ff */
[----:B------:R1:W2:Y:S03]  /*16620*/  SYNCS.PHASECHK.TRANS64.TRYWAIT P1, [R3+URZ+0x34530], R2 ;  /* 0x03453002030075a7 */ /* 0x0002a6000802017f */
[----:B--2---:R-:W-:Y:S05]  /*16630*/  @!P1 NANOSLEEP.SYNCS 0x989680 ;  /* 0x009896800000995d */ /* 0x004fea0003900000 */
[----:B------:R-:W2:Y:S02]  /*16640*/  @!P1 SYNCS.PHASECHK.TRANS64 P1, [R3+URZ+0x34530], R2 ;  /* 0x03453002030095a7 */ /* 0x000ea4000802007f */
[----:B--2---:R-:W-:Y:S05]  /*16650*/  @!P1 BRA `(.L_x_211) ;  /* 0xfffffffc00ec9947 */ /* 0x004fea000383ffff */
[----:B------:R-:W-:Y:S05]  /*16660*/  BRA `(.L_x_394) ;  /* 0xffffffa0000c7947 */ /* 0x000fea000383ffff */
.L_x_217:
[----:B-1234-:R-:W-:-:S04]  /*16670*/  MOV R3, UR6 ;  /* 0x0000000600037c02 */ /* 0x01efc80008000f00 */
[----:B------:R1:W2:Y:S03]  /*16680*/  SYNCS.PHASECHK.TRANS64.TRYWAIT P1, [R3+URZ+0x34538], R2 ;  /* 0x03453802030075a7 */ /* 0x0002a6000802017f */
[----:B--2---:R-:W-:Y:S05]  /*16690*/  @!P1 NANOSLEEP.SYNCS 0x989680 ;  /* 0x009896800000995d */ /* 0x004fea0003900000 */
[----:B------:R-:W2:Y:S02]  /*166a0*/  @!P1 SYNCS.PHASECHK.TRANS64 P1, [R3+URZ+0x34538], R2 ;  /* 0x03453802030095a7 */ /* 0x000ea4000802007f */
[----:B--2---:R-:W-:Y:S05]  /*166b0*/  @!P1 BRA `(.L_x_217) ;  /* 0xfffffffc00ec9947 */ /* 0x004fea000383ffff */
[----:B------:R-:W-:Y:S05]  /*166c0*/  BRA `(.L_x_395) ;  /* 0xffffffa000407947 */ /* 0x000fea000383ffff */
.L_x_223:
[----:B-1234-:R-:W-:-:S04]  /*166d0*/  IMAD.U32 R3, RZ, RZ, UR6 ;  /* 0x00000006ff037e24 */ /* 0x01efc8000f8e00ff */
[----:B------:R1:W2:Y:S03]  /*166e0*/  SYNCS.PHASECHK.TRANS64.TRYWAIT P1, [R3+URZ+0x34520], R8 ;  /* 0x03452008030075a7 */ /* 0x0002a6000802017f */
[----:B--2---:R-:W-:Y:S05]  /*166f0*/  @!P1 NANOSLEEP.SYNCS 0x989680 ;  /* 0x009896800000995d */ /* 0x004fea0003900000 */
[----:B------:R-:W2:Y:S02]  /*16700*/  @!P1 SYNCS.PHASECHK.TRANS64 P1, [R3+URZ+0x34520], R8 ;  /* 0x03452008030095a7 */ /* 0x000ea4000802007f */
[----:B--2---:R-:W-:Y:S05]  /*16710*/  @!P1 BRA `(.L_x_223) ;  /* 0xfffffffc00ec9947 */ /* 0x004fea000383ffff */
[----:B------:R-:W-:Y:S05]  /*16720*/  BRA `(.L_x_396) ;  /* 0xffffffa0007c7947 */ /* 0x000fea000383ffff */
.L_x_229:
[----:B-1234-:R-:W-:-:S04]  /*16730*/  MOV R3, UR6 ;  /* 0x0000000600037c02 */ /* 0x01efc80008000f00 */
[----:B------:R1:W2:Y:S03]  /*16740*/  SYNCS.PHASECHK.TRANS64.TRYWAIT P1, [R3+URZ+0x34528], R8 ;  /* 0x03452808030075a7 */ /* 0x0002a6000802017f */
[----:B--2---:R-:W-:Y:S05]  /*16750*/  @!P1 NANOSLEEP.SYNCS 0x989680 ;  /* 0x009896800000995d */ /* 0x004fea0003900000 */
[----:B------:R-:W2:Y:S02]  /*16760*/  @!P1 SYNCS.PHASECHK.TRANS64 P1, [R3+URZ+0x34528], R8 ;  /* 0x03452808030095a7 */ /* 0x000ea4000802007f */
[----:B--2---:R-:W-:Y:S05]  /*16770*/  @!P1 BRA `(.L_x_229) ;  /* 0xfffffffc00ec9947 */ /* 0x004fea000383ffff */
[----:B------:R-:W-:Y:S05]  /*16780*/  BRA `(.L_x_397) ;  /* 0xffffffa000b07947 */ /* 0x000fea000383ffff */
.L_x_235:
[----:B-1234-:R-:W-:-:S04]  /*16790*/  IMAD.U32 R3, RZ, RZ, UR6 ;  /* 0x00000006ff037e24 */ /* 0x01efc8000f8e00ff */
[----:B------:R1:W2:Y:S03]  /*167a0*/  SYNCS.PHASECHK.TRANS64.TRYWAIT P1, [R3+URZ+0x34530], R8 ;  /* 0x03453008030075a7 */ /* 0x0002a6000802017f */
[----:B--2---:R-:W-:Y:S05]  /*167b0*/  @!P1 NANOSLEEP.SYNCS 0x989680 ;  /* 0x009896800000995d */ /* 0x004fea0003900000 */
[----:B------:R-:W2:Y:S02]  /*167c0*/  @!P1 SYNCS.PHASECHK.TRANS64 P1, [R3+URZ+0x34530], R8 ;  /* 0x03453008030095a7 */ /* 0x000ea4000802007f */
[----:B--2---:R-:W-:Y:S05]  /*167d0*/  @!P1 BRA `(.L_x_235) ;  /* 0xfffffffc00ec9947 */ /* 0x004fea000383ffff */
[----:B------:R-:W-:Y:S05]  /*167e0*/  BRA `(.L_x_398) ;  /* 0xffffffa000ec7947 */ /* 0x000fea000383ffff */
.L_x_241:
[----:B-1234-:R-:W-:-:S04]  /*167f0*/  MOV R3, UR6 ;  /* 0x0000000600037c02 */ /* 0x01efc80008000f00 */
[----:B------:R1:W2:Y:S03]  /*16800*/  SYNCS.PHASECHK.TRANS64.TRYWAIT P1, [R3+URZ+0x34538], R8 ;  /* 0x03453808030075a7 */ /* 0x0002a6000802017f */
[----:B--2---:R-:W-:Y:S05]  /*16810*/  @!P1 NANOSLEEP.SYNCS 0x989680 ;  /* 0x009896800000995d */ /* 0x004fea0003900000 */
[----:B------:R-:W2:Y:S02]  /*16820*/  @!P1 SYNCS.PHASECHK.TRANS64 P1, [R3+URZ+0x34538], R8 ;  /* 0x03453808030095a7 */ /* 0x000ea4000802007f */
[----:B--2---:R-:W-:Y:S05]  /*16830*/  @!P1 BRA `(.L_x_241) ;  /* 0xfffffffc00ec9947 */ /* 0x004fea000383ffff */
[----:B------:R-:W-:Y:S05]  /*16840*/  BRA `(.L_x_399) ;  /* 0xffffffa400207947 */ /* 0x000fea000383ffff */
.L_x_247:
[----:B-1234-:R-:W-:-:S04]  /*16850*/  IMAD.U32 R3, RZ, RZ, UR6 ;  /* 0x00000006ff037e24 */ /* 0x01efc8000f8e00ff */
[----:B------:R1:W2:Y:S03]  /*16860*/  SYNCS.PHASECHK.TRANS64.TRYWAIT P1, [R3+URZ+0x34520], R2 ;  /* 0x03452002030075a7 */ /* 0x0002a6000802017f */
[----:B--2---:R-:W-:Y:S05]  /*16870*/  @!P1 NANOSLEEP.SYNCS 0x989680 ;  /* 0x009896800000995d */ /* 0x004fea0003900000 */
[----:B------:R-:W2:Y:S02]  /*16880*/  @!P1 SYNCS.PHASECHK.TRANS64 P1, [R3+URZ+0x34520], R2 ;  /* 0x03452002030095a7 */ /* 0x000ea4000802007f */
[----:B--2---:R-:W-:Y:S05]  /*16890*/  @!P1 BRA `(.L_x_247) ;  /* 0xfffffffc00ec9947 */ /* 0x004fea000383ffff */
[----:B------:R-:W-:Y:S05]  /*168a0*/  BRA `(.L_x_400) ;  /* 0xffffffa4005c7947 */ /* 0x000fea000383ffff */
.L_x_253:
[----:B-1234-:R-:W-:-:S04]  /*168b0*/  MOV R3, UR6 ;  /* 0x0000000600037c02 */ /* 0x01efc80008000f00 */
[----:B------:R1:W2:Y:S03]  /*168c0*/  SYNCS.PHASECHK.TRANS64.TRYWAIT P1, [R3+URZ+0x34528], R2 ;  /* 0x03452802030075a7 */ /* 0x0002a6000802017f */
[----:B--2---:R-:W-:Y:S05]  /*168d0*/  @!P1 NANOSLEEP.SYNCS 0x989680 ;  /* 0x009896800000995d */ /* 0x004fea0003900000 */
[----:B------:R-:W2:Y:S02]  /*168e0*/  @!P1 SYNCS.PHASECHK.TRANS64 P1, [R3+URZ+0x34528], R2 ;  /* 0x03452802030095a7 */ /* 0x000ea4000802007f */
[----:B--2---:R-:W-:Y:S05]  /*168f0*/  @!P1 BRA `(.L_x_253) ;  /* 0xfffffffc00ec9947 */ /* 0x004fea000383ffff */
[----:B------:R-:W-:Y:S05]  /*16900*/  BRA `(.L_x_401) ;  /* 0xffffffa400907947 */ /* 0x000fea000383ffff */
.L_x_259:
[----:B-1234-:R-:W-:-:S04]  /*16910*/  IMAD.U32 R3, RZ, RZ, UR6 ;  /* 0x00000006ff037e24 */ /* 0x01efc8000f8e00ff */
[----:B------:R1:W2:Y:S03]  /*16920*/  SYNCS.PHASECHK.TRANS64.TRYWAIT P1, [R3+URZ+0x34530], R2 ;  /* 0x03453002030075a7 */ /* 0x0002a6000802017f */
[----:B--2---:R-:W-:Y:S05]  /*16930*/  @!P1 NANOSLEEP.SYNCS 0x989680 ;  /* 0x009896800000995d */ /* 0x004fea0003900000 */
[----:B------:R-:W2:Y:S02]  /*16940*/  @!P1 SYNCS.PHASECHK.TRANS64 P1, [R3+URZ+0x34530], R2 ;  /* 0x03453002030095a7 */ /* 0x000ea4000802007f */
[----:B--2---:R-:W-:Y:S05]  /*16950*/  @!P1 BRA `(.L_x_259) ;  /* 0xfffffffc00ec9947 */ /* 0x004fea000383ffff */
[----:B------:R-:W-:Y:S05]  /*16960*/  BRA `(.L_x_402) ;  /* 0xffffffa400cc7947 */ /* 0x000fea000383ffff */
.L_x_265:
[----:B-1234-:R-:W-:-:S04]  /*16970*/  MOV R3, UR6 ;  /* 0x0000000600037c02 */ /* 0x01efc80008000f00 */
[----:B------:R1:W2:Y:S03]  /*16980*/  SYNCS.PHASECHK.TRANS64.TRYWAIT P1, [R3+URZ+0x34538], R2 ;  /* 0x03453802030075a7 */ /* 0x0002a6000802017f */
[----:B--2---:R-:W-:Y:S05]  /*16990*/  @!P1 NANOSLEEP.SYNCS 0x989680 ;  /* 0x009896800000995d */ /* 0x004fea0003900000 */
[----:B------:R-:W2:Y:S02]  /*169a0*/  @!P1 SYNCS.PHASECHK.TRANS64 P1, [R3+URZ+0x34538], R2 ;  /* 0x03453802030095a7 */ /* 0x000ea4000802007f */
[----:B--2---:R-:W-:Y:S05]  /*169b0*/  @!P1 BRA `(.L_x_265) ;  /* 0xfffffffc00ec9947 */ /* 0x004fea000383ffff */
[----:B------:R-:W-:Y:S05]  /*169c0*/  BRA `(.L_x_403) ;  /* 0xffffffa800047947 */ /* 0x000fea000383ffff */
.L_x_280:
[----:B-1----:R-:W-:-:S04]  /*169d0*/  IMAD.U32 R3, RZ, RZ, UR6 ;  /* 0x00000006ff037e24 */ /* 0x002fc8000f8e00ff */
[----:B------:R1:W2:Y:S03]  /*169e0*/  SYNCS.PHASECHK.TRANS64.TRYWAIT P0, [R3+URZ+0x34520], R8 ;  /* 0x03452008030075a7 */ /* 0x0002a6000800017f */
[----:B--2---:R-:W-:Y:S05]  /*169f0*/  @!P0 NANOSLEEP.SYNCS 0x989680 ;  /* 0x009896800000895d */ /* 0x004fea0003900000 */
[----:B------:R-:W2:Y:S02]  /*16a00*/  @!P0 SYNCS.PHASECHK.TRANS64 P0, [R3+URZ+0x34520], R8 ;  /* 0x03452008030085a7 */ /* 0x000ea4000800007f */
[----:B--2---:R-:W-:Y:S05]  /*16a10*/  @!P0 BRA `(.L_x_280) ;  /* 0xfffffffc00ec8947 */ /* 0x004fea000383ffff */
[----:B------:R-:W-:Y:S05]  /*16a20*/  BRA `(.L_x_404) ;  /* 0xffffffac00887947 */ /* 0x000fea000383ffff */
.L_x_282:
[----:B-1----:R-:W-:-:S04]  /*16a30*/  MOV R3, UR6 ;  /* 0x0000000600037c02 */ /* 0x002fc80008000f00 */
[----:B------:R1:W2:Y:S03]  /*16a40*/  SYNCS.PHASECHK.TRANS64.TRYWAIT P0, [R3+URZ+0x34528], R8 ;  /* 0x03452808030075a7 */ /* 0x0002a6000800017f */
[----:B--2---:R-:W-:Y:S05]  /*16a50*/  @!P0 NANOSLEEP.SYNCS 0x989680 ;  /* 0x009896800000895d */ /* 0x004fea0003900000 */
[----:B------:R-:W2:Y:S02]  /*16a60*/  @!P0 SYNCS.PHASECHK.TRANS64 P0, [R3+URZ+0x34528], R8 ;  /* 0x03452808030085a7 */ /* 0x000ea4000800007f */
[----:B--2---:R-:W-:Y:S05]  /*16a70*/  @!P0 BRA `(.L_x_282) ;  /* 0xfffffffc00ec8947 */ /* 0x004fea000383ffff */
[----:B------:R-:W-:Y:S05]  /*16a80*/  BRA `(.L_x_405) ;  /* 0xffffffac00807947 */ /* 0x000fea000383ffff */
.L_x_284:
[----:B-1----:R-:W-:-:S04]  /*16a90*/  IMAD.U32 R3, RZ, RZ, UR6 ;  /* 0x00000006ff037e24 */ /* 0x002fc8000f8e00ff */
[----:B------:R1:W2:Y:S03]  /*16aa0*/  SYNCS.PHASECHK.TRANS64.TRYWAIT P0, [R3+URZ+0x34530], R8 ;  /* 0x03453008030075a7 */ /* 0x0002a6000800017f */
[----:B--2---:R-:W-:Y:S05]  /*16ab0*/  @!P0 NANOSLEEP.SYNCS 0x989680 ;  /* 0x009896800000895d */ /* 0x004fea0003900000 */
[----:B------:R-:W2:Y:S02]  /*16ac0*/  @!P0 SYNCS.PHASECHK.TRANS64 P0, [R3+URZ+0x34530], R8 ;  /* 0x03453008030085a7 */ /* 0x000ea4000800007f */
[----:B--2---:R-:W-:Y:S05]  /*16ad0*/  @!P0 BRA `(.L_x_284) ;  /* 0xfffffffc00ec8947 */ /* 0x004fea000383ffff */
[----:B------:R-:W-:Y:S05]  /*16ae0*/  BRA `(.L_x_406) ;  /* 0xffffffac00787947 */ /* 0x000fea000383ffff */
.L_x_296:
[----:B------:R-:W-:Y:S01]  /*16af0*/  BSSY B1, `(.L_x_407) ;  /* 0x0000006000017945 */ /* 0x000fe20003800000 */
[----:B------:R-:W-:-:S07]  /*16b00*/  MOV R15, 0xffffffff ;  /* 0xffffffff000f7802 */ /* 0x000fce0000000f00 */
[----:B------:R-:W-:Y:S05]  /*16b10*/  WARPSYNC.COLLECTIVE R15, `(.L_x_408) ;  /* 0x000000000f0c7348 */ /* 0x000fea0003c00000 */
[----:B------:R-:W-:Y:S02]  /*16b20*/  ELECT P6, UR62, PT ;  /* 0x00000000003e782f */ /* 0x000fe400038c0000 */
[----:B------:R-:W-:Y:S01]  /*16b30*/  MOV R14, UR62 ;  /* 0x0000003e000e7c02 */ /* 0x000fe20008000f00 */
[----:B------:R-:W-:Y:S10]  /*16b40*/  ENDCOLLECTIVE ;  /* 0x000000000000791b */ /* 0x000ff40003800000 */
.L_x_408:
[----:B------:R-:W-:Y:S05]  /*16b50*/  BSYNC B1 ;  /* 0x0000000000017941 */ /* 0x000fea0003800000 */
.L_x_407:
[----:B------:R-:W-:Y:S05]  /*16b60*/  BRA `(.L_x_409) ;  /* 0xffffffb800687947 */ /* 0x000fea000383ffff */
.L_x_299:
[----:B--2---:R2:W3:Y:S02]  /*16b70*/  SYNCS.PHASECHK.TRANS64.TRYWAIT P0, [R8+URZ+0x344c0], R5 ;  /* 0x0344c005080075a7 */ /* 0x0044e4000800017f */
[----:B---3--:R-:W-:Y:S05]  /*16b80*/  @!P0 NANOSLEEP.SYNCS 0x989680 ;  /* 0x009896800000895d */ /* 0x008fea0003900000 */
[----:B------:R-:W3:Y:S02]  /*16b90*/  @!P0 SYNCS.PHASECHK.TRANS64 P0, [R8+URZ+0x344c0], R5 ;  /* 0x0344c005080085a7 */ /* 0x000ee4000800007f */
[----:B---3--:R-:W-:Y:S05]  /*16ba0*/  @!P0 BRA `(.L_x_299) ;  /* 0xfffffffc00f08947 */ /* 0x008fea000383ffff */
[----:B------:R-:W-:Y:S05]  /*16bb0*/  BRA `(.L_x_410) ;  /* 0xffffffb800907947 */ /* 0x000fea000383ffff */
.L_x_305:
[----:B-1----:R1:W3:Y:S02]  /*16bc0*/  SYNCS.PHASECHK.TRANS64.TRYWAIT P0, [R3+URZ+0x34400], R2 ;  /* 0x03440002030075a7 */ /* 0x0022e4000800017f */
[----:B---3--:R-:W-:Y:S05]  /*16bd0*/  @!P0 NANOSLEEP.SYNCS 0x989680 ;  /* 0x009896800000895d */ /* 0x008fea0003900000 */
[----:B------:R-:W3:Y:S02]  /*16be0*/  @!P0 SYNCS.PHASECHK.TRANS64 P0, [R3+URZ+0x34400], R2 ;  /* 0x03440002030085a7 */ /* 0x000ee4000800007f */
[----:B---3--:R-:W-:Y:S05]  /*16bf0*/  @!P0 BRA `(.L_x_305) ;  /* 0xfffffffc00f08947 */ /* 0x008fea000383ffff */
[----:B------:R-:W-:Y:S05]  /*16c00*/  BRA `(.L_x_411) ;  /* 0xffffffbc005c7947 */ /* 0x000fea000383ffff */
.L_x_308:
[----:B------:R-:W-:Y:S01]  /*16c10*/  BSSY B1, `(.L_x_412) ;  /* 0x0000006000017945 */ /* 0x000fe20003800000 */
[----:B------:R-:W-:-:S07]  /*16c20*/  IMAD.MOV.U32 R15, RZ, RZ, -0x1 ;  /* 0xffffffffff0f7424 */ /* 0x000fce00078e00ff */
[----:B-1---5:R-:W-:Y:S05]  /*16c30*/  WARPSYNC.COLLECTIVE R15, `(.L_x_413) ;  /* 0x000000000f0c7348 */ /* 0x022fea0003c00000 */
[----:B------:R-:W-:Y:S02]  /*16c40*/  ELECT P6, UR62, PT ;  /* 0x00000000003e782f */ /* 0x000fe400038c0000 */
[----:B------:R-:W-:Y:S01]  /*16c50*/  MOV R14, UR62 ;  /* 0x0000003e000e7c02 */ /* 0x000fe20008000f00 */
[----:B-1---5:R-:W-:Y:S10]  /*16c60*/  ENDCOLLECTIVE ;  /* 0x000000000000791b */ /* 0x022ff40003800000 */
.L_x_413:
[----:B------:R-:W-:Y:S05]  /*16c70*/  BSYNC B1 ;  /* 0x0000000000017941 */ /* 0x000fea0003800000 */
.L_x_412:
[----:B------:R-:W-:Y:S05]  /*16c80*/  BRA `(.L_x_414) ;  /* 0xffffffbc00a47947 */ /* 0x000fea000383ffff */
.L_x_311:
[----:B------:R-:W-:Y:S01]  /*16c90*/  BSSY B1, `(.L_x_415) ;  /* 0x0000005000017945 */ /* 0x000fe20003800000 */
[----:B--2---:R-:W-:-:S07]  /*16ca0*/  MOV R15, 0xffffffff ;  /* 0xffffffff000f7802 */ /* 0x004fce0000000f00 */
[----:B-1---5:R-:W-:Y:S05]  /*16cb0*/  WARPSYNC.COLLECTIVE R15, `(.L_x_416) ;  /* 0x000000000f087348 */ /* 0x022fea0003c00000 */
[----:B------:R-:W-:Y:S01]  /*16cc0*/  NOP ;  /* 0x0000000000007918 */ /* 0x000fe20000000000 */
[----:B-1---5:R-:W-:Y:S01]  /*16cd0*/  ENDCOLLECTIVE ;  /* 0x000000000000791b */ /* 0x022fe20003800000 */
.L_x_416:
[----:B------:R-:W-:Y:S05]  /*16ce0*/  BSYNC B1 ;  /* 0x0000000000017941 */ /* 0x000fea0003800000 */
.L_x_415:
[----:B------:R-:W-:-:S07]  /*16cf0*/  IMAD.MOV.U32 R15, RZ, RZ, -0x1 ;  /* 0xffffffffff0f7424 */ /* 0x000fce00078e00ff */
[----:B------:R-:W-:Y:S05]  /*16d00*/  WARPSYNC.COLLECTIVE R15, `(.L_x_417) ;  /* 0x000000000f0c7348 */ /* 0x000fea0003c00000 */
[----:B------:R-:W-:Y:S02]  /*16d10*/  ELECT P6, UR62, PT ;  /* 0x00000000003e782f */ /* 0x000fe400038c0000 */
[----:B------:R-:W-:Y:S01]  /*16d20*/  MOV R14, UR62 ;  /* 0x0000003e000e7c02 */ /* 0x000fe20008000f00 */
[----:B------:R-:W-:Y:S10]  /*16d30*/  ENDCOLLECTIVE ;  /* 0x000000000000791b */ /* 0x000ff40003800000 */
.L_x_417:
[----:B------:R-:W-:Y:S05]  /*16d40*/  BRA `(.L_x_418) ;  /* 0xffffffc000ac7947 */ /* 0x000fea000383ffff */
.L_x_314:
[----:B------:R-:W-:Y:S01]  /*16d50*/  BSSY B0, `(.L_x_419) ;  /* 0x0000006000007945 */ /* 0x000fe20003800000 */
[----:B------:R-:W-:-:S07]  /*16d60*/  MOV R15, 0xffffffff ;  /* 0xffffffff000f7802 */ /* 0x000fce0000000f00 */
[----:B-----5:R-:W-:Y:S05]  /*16d70*/  WARPSYNC.COLLECTIVE R15, `(.L_x_420) ;  /* 0x000000000f0c7348 */ /* 0x020fea0003c00000 */
[----:B-----5:R-:W-:Y:S02]  /*16d80*/  ELECT P6, UR62, PT ;  /* 0x00000000003e782f */ /* 0x020fe400038c0000 */
[----:B------:R-:W-:Y:S01]  /*16d90*/  MOV R14, UR62 ;  /* 0x0000003e000e7c02 */ /* 0x000fe20008000f00 */
[----:B------:R-:W-:Y:S10]  /*16da0*/  ENDCOLLECTIVE ;  /* 0x000000000000791b */ /* 0x000ff40003800000 */
.L_x_420:
[----:B------:R-:W-:Y:S05]  /*16db0*/  BSYNC B0 ;  /* 0x0000000000007941 */ /* 0x000fea0003800000 */
.L_x_419:
[----:B------:R-:W-:Y:S05]  /*16dc0*/  BRA `(.L_x_421) ;  /* 0xffffffc000fc7947 */ /* 0x000fea000383ffff */
.L_x_318:
[----:B-1----:R1:W2:Y:S02]  /*16dd0*/  SYNCS.PHASECHK.TRANS64.TRYWAIT P0, [R7+URZ], R2 ;  /* 0x00000002070075a7 */ /* 0x0022a4000800017f */
[----:B--2---:R-:W-:Y:S05]  /*16de0*/  @!P0 NANOSLEEP.SYNCS 0x989680 ;  /* 0x009896800000895d */ /* 0x004fea0003900000 */
[----:B------:R-:W2:Y:S02]  /*16df0*/  @!P0 SYNCS.PHASECHK.TRANS64 P0, [R7+URZ], R2 ;  /* 0x00000002070085a7 */ /* 0x000ea4000800007f */
[----:B--2---:R-:W-:Y:S05]  /*16e00*/  @!P0 BRA `(.L_x_318) ;  /* 0xfffffffc00f08947 */ /* 0x004fea000383ffff */
[----:B------:R-:W-:Y:S05]  /*16e10*/  BRA `(.L_x_422) ;  /* 0xffffffc400387947 */ /* 0x000fea000383ffff */
.L_x_319:
[----:B-1----:R1:W2:Y:S02]  /*16e20*/  SYNCS.PHASECHK.TRANS64.TRYWAIT P0, [R9+URZ], R4 ;  /* 0x00000004090075a7 */ /* 0x0022a4000800017f */
[----:B--2---:R-:W-:Y:S05]  /*16e30*/  @!P0 NANOSLEEP.SYNCS 0x989680 ;  /* 0x009896800000895d */ /* 0x004fea0003900000 */
[----:B------:R-:W2:Y:S02]  /*16e40*/  @!P0 SYNCS.PHASECHK.TRANS64 P0, [R9+URZ], R4 ;  /* 0x00000004090085a7 */ /* 0x000ea4000800007f */
[----:B--2---:R-:W-:Y:S05]  /*16e50*/  @!P0 BRA `(.L_x_319) ;  /* 0xfffffffc00f08947 */ /* 0x004fea000383ffff */
[----:B------:R-:W-:Y:S05]  /*16e60*/  BRA `(.L_x_423) ;  /* 0xffffffc400487947 */ /* 0x000fea000383ffff */
.L_x_320:
[----:B-1----:R1:W2:Y:S02]  /*16e70*/  SYNCS.PHASECHK.TRANS64.TRYWAIT P0, [R6+URZ], R5 ;  /* 0x00000005060075a7 */ /* 0x0022a4000800017f */
[----:B--2---:R-:W-:Y:S05]  /*16e80*/  @!P0 NANOSLEEP.SYNCS 0x989680 ;  /* 0x009896800000895d */ /* 0x004fea0003900000 */
[----:B------:R-:W2:Y:S02]  /*16e90*/  @!P0 SYNCS.PHASECHK.TRANS64 P0, [R6+URZ], R5 ;  /* 0x00000005060085a7 */ /* 0x000ea4000800007f */
[----:B--2---:R-:W-:Y:S05]  /*16ea0*/  @!P0 BRA `(.L_x_320) ;  /* 0xfffffffc00f08947 */ /* 0x004fea000383ffff */
[----:B------:R-:W-:Y:S05]  /*16eb0*/  BRA `(.L_x_424) ;  /* 0xffffffc400587947 */ /* 0x000fea000383ffff */
.L_x_321:
[----:B-1----:R1:W2:Y:S02]  /*16ec0*/  SYNCS.PHASECHK.TRANS64.TRYWAIT P0, [R9+URZ], R4 ;  /* 0x00000004090075a7 */ /* 0x0022a4000800017f */
[----:B--2---:R-:W-:Y:S05]  /*16ed0*/  @!P0 NANOSLEEP.SYNCS 0x989680 ;  /* 0x009896800000895d */ /* 0x004fea0003900000 */
[----:B------:R-:W2:Y:S02]  /*16ee0*/  @!P0 SYNCS.PHASECHK.TRANS64 P0, [R9+URZ], R4 ;  /* 0x00000004090085a7 */ /* 0x000ea4000800007f */
[----:B--2---:R-:W-:Y:S05]  /*16ef0*/  @!P0 BRA `(.L_x_321) ;  /* 0xfffffffc00f08947 */ /* 0x004fea000383ffff */
[----:B------:R-:W-:Y:S05]  /*16f00*/  BRA `(.L_x_425) ;  /* 0xffffffc400687947 */ /* 0x000fea000383ffff */
.L_x_322:
[----:B-1----:R1:W2:Y:S02]  /*16f10*/  SYNCS.PHASECHK.TRANS64.TRYWAIT P0, [R6+URZ], R5 ;  /* 0x00000005060075a7 */ /* 0x0022a4000800017f */
[----:B--2---:R-:W-:Y:S05]  /*16f20*/  @!P0 NANOSLEEP.SYNCS 0x989680 ;  /* 0x009896800000895d */ /* 0x004fea0003900000 */
[----:B------:R-:W2:Y:S02]  /*16f30*/  @!P0 SYNCS.PHASECHK.TRANS64 P0, [R6+URZ], R5 ;  /* 0x00000005060085a7 */ /* 0x000ea4000800007f */
[----:B--2---:R-:W-:Y:S05]  /*16f40*/  @!P0 BRA `(.L_x_322) ;  /* 0xfffffffc00f08947 */ /* 0x004fea000383ffff */
[----:B------:R-:W-:Y:S05]  /*16f50*/  BRA `(.L_x_426) ;  /* 0xffffffc400787947 */ /* 0x000fea000383ffff */
.L_x_323:
[----:B-1----:R1:W2:Y:S02]  /*16f60*/  SYNCS.PHASECHK.TRANS64.TRYWAIT P0, [R9+URZ], R4 ;  /* 0x00000004090075a7 */ /* 0x0022a4000800017f */
[----:B--2---:R-:W-:Y:S05]  /*16f70*/  @!P0 NANOSLEEP.SYNCS 0x989680 ;  /* 0x009896800000895d */ /* 0x004fea0003900000 */
[----:B------:R-:W2:Y:S02]  /*16f80*/  @!P0 SYNCS.PHASECHK.TRANS64 P0, [R9+URZ], R4 ;  /* 0x00000004090085a7 */ /* 0x000ea4000800007f */
[----:B--2---:R-:W-:Y:S05]  /*16f90*/  @!P0 BRA `(.L_x_323) ;  /* 0xfffffffc00f08947 */ /* 0x004fea000383ffff */
[----:B------:R-:W-:Y:S05]  /*16fa0*/  BRA `(.L_x_427) ;  /* 0xffffffc400887947 */ /* 0x000fea000383ffff */
.L_x_324:
[----:B--2---:R2:W3:Y:S02]  /*16fb0*/  SYNCS.PHASECHK.TRANS64.TRYWAIT P0, [R6+URZ], R5 ;  /* 0x00000005060075a7 */ /* 0x0044e4000800017f */
[----:B---3--:R-:W-:Y:S05]  /*16fc0*/  @!P0 NANOSLEEP.SYNCS 0x989680 ;  /* 0x009896800000895d */ /* 0x008fea0003900000 */
[----:B------:R-:W3:Y:S02]  /*16fd0*/  @!P0 SYNCS.PHASECHK.TRANS64 P0, [R6+URZ], R5 ;  /* 0x00000005060085a7 */ /* 0x000ee4000800007f */
[----:B---3--:R-:W-:Y:S05]  /*16fe0*/  @!P0 BRA `(.L_x_324) ;  /* 0xfffffffc00f08947 */ /* 0x008fea000383ffff */
[----:B------:R-:W-:Y:S05]  /*16ff0*/  BRA `(.L_x_428) ;  /* 0xffffffc400907947 */ /* 0x000fea000383ffff */
.L_x_342:
[----:B-1----:R1:W3:Y:S02]  /*17000*/  SYNCS.PHASECHK.TRANS64.TRYWAIT P2, [R12+URZ+0x34440], R3 ;  /* 0x034440030c0075a7 */ /* 0x0022e4000804017f */
[----:B---3--:R-:W-:Y:S05]  /*17010*/  @!P2 NANOSLEEP.SYNCS 0x989680 ;  /* 0x009896800000a95d */ /* 0x008fea0003900000 */
[----:B------:R-:W3:Y:S02]  /*17020*/  @!P2 SYNCS.PHASECHK.TRANS64 P2, [R12+URZ+0x34440], R3 ;  /* 0x034440030c00a5a7 */ /* 0x000ee4000804007f */
[----:B---3--:R-:W-:Y:S05]  /*17030*/  @!P2 BRA `(.L_x_342) ;  /* 0xfffffffc00f0a947 */ /* 0x008fea000383ffff */
[----:B------:R-:W-:Y:S05]  /*17040*/  BRA `(.L_x_429) ;  /* 0xffffffe000ac7947 */ /* 0x000fea000383ffff */
.L_x_348:
[----:B-1----:R1:W2:Y:S02]  /*17050*/  SYNCS.PHASECHK.TRANS64.TRYWAIT P0, [R3+URZ+0x34440], R0 ;  /* 0x03444000030075a7 */ /* 0x0022a4000800017f */
[----:B--2---:R-:W-:Y:S05]  /*17060*/  @!P0 NANOSLEEP.SYNCS 0x989680 ;  /* 0x009896800000895d */ /* 0x004fea0003900000 */
[----:B------:R-:W2:Y:S02]  /*17070*/  @!P0 SYNCS.PHASECHK.TRANS64 P0, [R3+URZ+0x34440], R0 ;  /* 0x03444000030085a7 */ /* 0x000ea4000800007f */
[----:B--2---:R-:W-:Y:S05]  /*17080*/  @!P0 BRA `(.L_x_348) ;  /* 0xfffffffc00f08947 */ /* 0x004fea000383ffff */
[----:B------:R-:W-:Y:S05]  /*17090*/  BRA `(.L_x_430) ;  /* 0xffffffe400147947 */ /* 0x000fea000383ffff */
.L_x_350:
[----:B-1----:R1:W2:Y:S02]  /*170a0*/  SYNCS.PHASECHK.TRANS64.TRYWAIT P0, [R3+URZ+0x34440], R0 ;  /* 0x03444000030075a7 */ /* 0x0022a4000800017f */
[----:B--2---:R-:W-:Y:S05]  /*170b0*/  @!P0 NANOSLEEP.SYNCS 0x989680 ;  /* 0x009896800000895d */ /* 0x004fea0003900000 */
[----:B------:R-:W2:Y:S02]  /*170c0*/  @!P0 SYNCS.PHASECHK.TRANS64 P0, [R3+URZ+0x34440], R0 ;  /* 0x03444000030085a7 */ /* 0x000ea4000800007f */
[----:B--2---:R-:W-:Y:S05]  /*170d0*/  @!P0 BRA `(.L_x_350) ;  /* 0xfffffffc00f08947 */ /* 0x004fea000383ffff */
[----:B------:R-:W-:Y:S05]  /*170e0*/  BRA `(.L_x_431) ;  /* 0xffffffe4002c7947 */ /* 0x000fea000383ffff */
.L_x_352:
[----:B-1----:R1:W2:Y:S02]  /*170f0*/  SYNCS.PHASECHK.TRANS64.TRYWAIT P0, [R3+URZ+0x34440], R0 ;  /* 0x03444000030075a7 */ /* 0x0022a4000800017f */
[----:B--2---:R-:W-:Y:S05]  /*17100*/  @!P0 NANOSLEEP.SYNCS 0x989680 ;  /* 0x009896800000895d */ /* 0x004fea0003900000 */
[----:B------:R-:W2:Y:S02]  /*17110*/  @!P0 SYNCS.PHASECHK.TRANS64 P0, [R3+URZ+0x34440], R0 ;  /* 0x03444000030085a7 */ /* 0x000ea4000800007f */
[----:B--2---:R-:W-:Y:S05]  /*17120*/  @!P0 BRA `(.L_x_352) ;  /* 0xfffffffc00f08947 */ /* 0x004fea000383ffff */
[----:B------:R-:W-:Y:S05]  /*17130*/  BRA `(.L_x_432) ;  /* 0xffffffe400447947 */ /* 0x000fea000383ffff */
.L_x_354:
[----:B-1----:R1:W2:Y:S02]  /*17140*/  SYNCS.PHASECHK.TRANS64.TRYWAIT P0, [R3+URZ+0x34440], R0 ;  /* 0x03444000030075a7 */ /* 0x0022a4000800017f */
[----:B--2---:R-:W-:Y:S05]  /*17150*/  @!P0 NANOSLEEP.SYNCS 0x989680 ;  /* 0x009896800000895d */ /* 0x004fea0003900000 */
[----:B------:R-:W2:Y:S02]  /*17160*/  @!P0 SYNCS.PHASECHK.TRANS64 P0, [R3+URZ+0x34440], R0 ;  /* 0x03444000030085a7 */ /* 0x000ea4000800007f */
[----:B--2---:R-:W-:Y:S05]  /*17170*/  @!P0 BRA `(.L_x_354) ;  /* 0xfffffffc00f08947 */ /* 0x004fea000383ffff */
[----:B------:R-:W-:Y:S05]  /*17180*/  BRA `(.L_x_433) ;  /* 0xffffffe4005c7947 */ /* 0x000fea000383ffff */
.L_x_356:
[----:B-1----:R1:W2:Y:S02]  /*17190*/  SYNCS.PHASECHK.TRANS64.TRYWAIT P0, [R3+URZ+0x34440], R0 ;  /* 0x03444000030075a7 */ /* 0x0022a4000800017f */
[----:B--2---:R-:W-:Y:S05]  /*171a0*/  @!P0 NANOSLEEP.SYNCS 0x989680 ;  /* 0x009896800000895d */ /* 0x004fea0003900000 */
[----:B------:R-:W2:Y:S02]  /*171b0*/  @!P0 SYNCS.PHASECHK.TRANS64 P0, [R3+URZ+0x34440], R0 ;  /* 0x03444000030085a7 */ /* 0x000ea4000800007f */
[----:B--2---:R-:W-:Y:S05]  /*171c0*/  @!P0 BRA `(.L_x_356) ;  /* 0xfffffffc00f08947 */ /* 0x004fea000383ffff */
[----:B------:R-:W-:Y:S05]  /*171d0*/  BRA `(.L_x_434) ;  /* 0xffffffe400747947 */ /* 0x000fea000383ffff */
.L_x_358:
[----:B-1----:R1:W2:Y:S02]  /*171e0*/  SYNCS.PHASECHK.TRANS64.TRYWAIT P0, [R3+URZ+0x34440], R0 ;  /* 0x03444000030075a7 */ /* 0x0022a4000800017f */
[----:B--2---:R-:W-:Y:S05]  /*171f0*/  @!P0 NANOSLEEP.SYNCS 0x989680 ;  /* 0x009896800000895d */ /* 0x004fea0003900000 */
[----:B------:R-:W2:Y:S02]  /*17200*/  @!P0 SYNCS.PHASECHK.TRANS64 P0, [R3+URZ+0x34440], R0 ;  /* 0x03444000030085a7 */ /* 0x000ea4000800007f */
[----:B--2---:R-:W-:Y:S05]  /*17210*/  @!P0 BRA `(.L_x_358) ;  /* 0xfffffffc00f08947 */ /* 0x004fea000383ffff */
[----:B------:R-:W-:Y:S05]  /*17220*/  BRA `(.L_x_435) ;  /* 0xffffffe4008c7947 */ /* 0x000fea000383ffff */
.L_x_360:
[----:B-1----:R1:W2:Y:S02]  /*17230*/  SYNCS.PHASECHK.TRANS64.TRYWAIT P0, [R3+URZ+0x34440], R0 ;  /* 0x03444000030075a7 */ /* 0x0022a4000800017f */
[----:B--2---:R-:W-:Y:S05]  /*17240*/  @!P0 NANOSLEEP.SYNCS 0x989680 ;  /* 0x009896800000895d */ /* 0x004fea0003900000 */
[----:B------:R-:W2:Y:S02]  /*17250*/  @!P0 SYNCS.PHASECHK.TRANS64 P0, [R3+URZ+0x34440], R0 ;  /* 0x03444000030085a7 */ /* 0x000ea4000800007f */
[----:B--2---:R-:W-:Y:S05]  /*17260*/  @!P0 BRA `(.L_x_360) ;  /* 0xfffffffc00f08947 */ /* 0x004fea000383ffff */
[----:B------:R-:W-:Y:S05]  /*17270*/  BRA `(.L_x_436) ;  /* 0xffffffe400a47947 */ /* 0x000fea000383ffff */
        .weak           $__internal_0_$__cuda_sm20_div_u64
        .type           $__internal_0_$__cuda_sm20_div_u64,@function
        .size           $__internal_0_$__cuda_sm20_div_u64,(.L_x_339 - $__internal_0_$__cuda_sm20_div_u64)
$__internal_0_$__cuda_sm20_div_u64:
[----:B------:R-:W1:Y:S08]  /*17280*/  I2F.U64.RP R3, R22 ;  /* 0x0000001600037312 */ /* 0x000e700000309000 */
[----:B-1----:R-:W1:Y:S02]  /*17290*/  MUFU.RCP R3, R3 ;  /* 0x0000000300037308 */ /* 0x002e640000001000 */
[----:B-1----:R-:W-:-:S06]  /*172a0*/  VIADD R16, R3, 0x1ffffffe ;  /* 0x1ffffffe03107836 */ /* 0x002fcc0000000000 */
[----:B------:R-:W1:Y:S02]  /*172b0*/  F2I.U64.TRUNC R16, R16 ;  /* 0x0000001000107311 */ /* 0x000e64000020d800 */
[----:B-1----:R-:W-:-:S04]  /*172c0*/  IMAD.WIDE.U32 R18, R16, R22, RZ ;  /* 0x0000001610127225 */ /* 0x002fc800078e00ff */
[C---:B------:R-:W-:Y:S01]  /*172d0*/  IMAD R11, R16.reuse, R23, R19 ;  /* 0x00000017100b7224 */ /* 0x040fe200078e0213 */
[----:B------:R-:W-:Y:S01]  /*172e0*/  IADD3 R13, P1, RZ, -R18, RZ ;  /* 0x80000012ff0d7210 */ /* 0x000fe20007f3e0ff */
[----:B------:R-:W-:Y:S02]  /*172f0*/  IMAD.MOV.U32 R19, RZ, RZ, R16 ;  /* 0x000000ffff137224 */ /* 0x000fe400078e0010 */
[----:B------:R-:W-:Y:S02]  /*17300*/  IMAD R11, R17, R22, R11 ;  /* 0x00000016110b7224 */ /* 0x000fe400078e020b */
[----:B------:R-:W-:-:S03]  /*17310*/  IMAD.HI.U32 R18, R16, R13, RZ ;  /* 0x0000000d10127227 */ /* 0x000fc600078e00ff */
[----:B------:R-:W-:-:S05]  /*17320*/  IADD3.X R11, RZ, ~R11, RZ, P1, !PT ;  /* 0x8000000bff0b7210 */ /* 0x000fca0000ffe4ff */
[----:B------:R-:W-:-:S04]  /*17330*/  IMAD.WIDE.U32 R18, P1, R16, R11, R18 ;  /* 0x0000000b10127225 */ /* 0x000fc80007820012 */
[C---:B------:R-:W-:Y:S02]  /*17340*/  IMAD R25, R17.reuse, R11, RZ ;  /* 0x0000000b11197224 */ /* 0x040fe400078e02ff */
[----:B------:R-:W-:-:S04]  /*17350*/  IMAD.HI.U32 R18, P2, R17, R13, R18 ;  /* 0x0000000d11127227 */ /* 0x000fc80007840012 */
[----:B------:R-:W-:Y:S01]  /*17360*/  IMAD.HI.U32 R3, R17, R11, RZ ;  /* 0x0000000b11037227 */ /* 0x000fe200078e00ff */
[----:B------:R-:W-:-:S04]  /*17370*/  IADD3 R19, P3, R25, R18, RZ ;  /* 0x0000001219137210 */ /* 0x000fc80007f7e0ff */
[----:B------:R-:W-:Y:S01]  /*17380*/  IADD3.X R3, R3, R17, RZ, P1, !PT ;  /* 0x0000001103037210 */ /* 0x000fe20000ffe4ff */
[----:B------:R-:W-:-:S03]  /*17390*/  IMAD.WIDE.U32 R16, R19, R22, RZ ;  /* 0x0000001613107225 */ /* 0x000fc600078e00ff */
[----:B------:R-:W-:Y:S01]  /*173a0*/  IADD3.X R3, RZ, RZ, R3, P3, P2 ;  /* 0x000000ffff037210 */ /* 0x000fe20001fe4403 */
[----:B------:R-:W-:Y:S01]  /*173b0*/  IMAD R14, R19, R23, R17 ;  /* 0x00000017130e7224 */ /* 0x000fe200078e0211 */
[----:B------:R-:W-:Y:S01]  /*173c0*/  IADD3 R11, P1, RZ, -R16, RZ ;  /* 0x80000010ff0b7210 */ /* 0x000fe20007f3e0ff */
[----:B------:R-:W-:Y:S02]  /*173d0*/  IMAD.MOV.U32 R17, RZ, RZ, RZ ;  /* 0x000000ffff117224 */ /* 0x000fe400078e00ff */
[----:B------:R-:W-:Y:S02]  /*173e0*/  IMAD R14, R3, R22, R14 ;  /* 0x00000016030e7224 */ /* 0x000fe400078e020e */
[----:B------:R-:W-:-:S04]  /*173f0*/  IMAD.HI.U32 R18, R19, R11, RZ ;  /* 0x0000000b13127227 */ /* 0x000fc800078e00ff */
[----:B------:R-:W-:-:S04]  /*17400*/  IMAD.X R14, RZ, RZ, ~R14, P1 ;  /* 0x000000ffff0e7224 */ /* 0x000fc800008e0e0e */
[----:B------:R-:W-:-:S04]  /*17410*/  IMAD.WIDE.U32 R18, P1, R19, R14, R18 ;  /* 0x0000000e13127225 */ /* 0x000fc80007820012 */
[C---:B------:R-:W-:Y:S02]  /*17420*/  IMAD R16, R3.reuse, R14, RZ ;  /* 0x0000000e03107224 */ /* 0x040fe400078e02ff */
[----:B------:R-:W-:-:S04]  /*17430*/  IMAD.HI.U32 R11, P2, R3, R11, R18 ;  /* 0x0000000b030b7227 */ /* 0x000fc80007840012 */
[----:B------:R-:W-:Y:S01]  /*17440*/  IMAD.HI.U32 R14, R3, R14, RZ ;  /* 0x0000000e030e7227 */ /* 0x000fe200078e00ff */
[----:B------:R-:W-:-:S04]  /*17450*/  IADD3 R11, P3, R16, R11, RZ ;  /* 0x0000000b100b7210 */ /* 0x000fc80007f7e0ff */
[----:B------:R-:W-:Y:S01]  /*17460*/  IADD3.X R3, R14, R3, RZ, P1, !PT ;  /* 0x000000030e037210 */ /* 0x000fe20000ffe4ff */
[----:B------:R-:W-:-:S03]  /*17470*/  IMAD.HI.U32 R16, R11, UR14, RZ ;  /* 0x0000000e0b107c27 */ /* 0x000fc6000f8e00ff */
[----:B------:R-:W-:Y:S01]  /*17480*/  IADD3.X R3, RZ, RZ, R3, P3, P2 ;  /* 0x000000ffff037210 */ /* 0x000fe20001fe4403 */
[----:B------:R-:W-:-:S04]  /*17490*/  IMAD.WIDE.U32 R16, R11, UR21, R16 ;  /* 0x000000150b107c25 */ /* 0x000fc8000f8e0010 */
[C---:B------:R-:W-:Y:S02]  /*174a0*/  IMAD R14, R3.reuse, UR21, RZ ;  /* 0x00000015030e7c24 */ /* 0x040fe4000f8e02ff */
[----:B------:R-:W-:-:S04]  /*174b0*/  IMAD.HI.U32 R11, P1, R3, UR14, R16 ;  /* 0x0000000e030b7c27 */ /* 0x000fc8000f820010 */
[----:B------:R-:W-:Y:S01]  /*174c0*/  IMAD.HI.U32 R3, R3, UR21, RZ ;  /* 0x0000001503037c27 */ /* 0x000fe2000f8e00ff */
[----:B------:R-:W-:-:S04]  /*174d0*/  IADD3 R11, P2, R14, R11, RZ ;  /* 0x0000000b0e0b7210 */ /* 0x000fc80007f5e0ff */
[----:B------:R-:W-:Y:S01]  /*174e0*/  IADD3.X R3, R3, RZ, RZ, P1, !PT ;  /* 0x000000ff03037210 */ /* 0x000fe20000ffe4ff */
[----:B------:R-:W-:-:S04]  /*174f0*/  IMAD.WIDE.U32 R16, R11, R22, RZ ;  /* 0x000000160b107225 */ /* 0x000fc800078e00ff */
[----:B------:R-:W-:Y:S01]  /*17500*/  IMAD.X R3, RZ, RZ, R3, P2 ;  /* 0x000000ffff037224 */ /* 0x000fe200010e0603 */
[----:B------:R-:W-:Y:S01]  /*17510*/  IADD3 R16, P2, -R16, UR14, RZ ;  /* 0x0000000e10107c10 */ /* 0x000fe2000ff5e1ff */
[----:B------:R-:W-:-:S03]  /*17520*/  IMAD R14, R11, R23, R17 ;  /* 0x000000170b0e7224 */ /* 0x000fc600078e0211 */
[-C--:B------:R-:W-:Y:S01]  /*17530*/  ISETP.GE.U32.AND P1, PT, R16, R22.reuse, PT ;  /* 0x000000161000720c */ /* 0x080fe20003f26070 */
[----:B------:R-:W-:Y:S02]  /*17540*/  IMAD R3, R3, R22, R14 ;  /* 0x0000001603037224 */ /* 0x000fe400078e020e */
[----:B------:R-:W-:-:S03]  /*17550*/  VIADD R14, R11, 0x1 ;  /* 0x000000010b0e7836 */ /* 0x000fc60000000000 */
[----:B------:R-:W-:Y:S02]  /*17560*/  IADD3.X R18, ~R3, UR21, RZ, P2, !PT ;  /* 0x0000001503127c10 */ /* 0x000fe400097fe5ff */
[----:B------:R-:W-:Y:S02]  /*17570*/  IADD3 R3, P2, -R22, R16, RZ ;  /* 0x0000001016037210 */ /* 0x000fe40007f5e1ff */
[----:B------:R-:W-:Y:S02]  /*17580*/  ISETP.GE.U32.AND.EX P1, PT, R18, R23, PT, P1 ;  /* 0x000000171200720c */ /* 0x000fe40003f26110 */
[----:B------:R-:W-:Y:S02]  /*17590*/  IADD3.X R13, ~R23, R18, RZ, P2, !PT ;  /* 0x00000012170d7210 */ /* 0x000fe400017fe5ff */
[----:B------:R-:W-:Y:S02]  /*175a0*/  SEL R3, R3, R16, P1 ;  /* 0x0000001003037207 */ /* 0x000fe40000800000 */
[----:B------:R-:W-:-:S02]  /*175b0*/  SEL R13, R13, R18, P1 ;  /* 0x000000120d0d7207 */ /* 0x000fc40000800000 */
[----:B------:R-:W-:Y:S02]  /*175c0*/  SEL R14, R14, R11, P1 ;  /* 0x0000000b0e0e7207 */ /* 0x000fe40000800000 */
[----:B------:R-:W-:Y:S02]  /*175d0*/  ISETP.GE.U32.AND P1, PT, R3, R22, PT ;  /* 0x000000160300720c */ /* 0x000fe40003f26070 */
[----:B------:R-:W-:Y:S02]  /*175e0*/  ISETP.NE.U32.AND P2, PT, R22, RZ, PT ;  /* 0x000000ff1600720c */ /* 0x000fe40003f45070 */
[----:B------:R-:W-:Y:S02]  /*175f0*/  IADD3 R3, R14, 0x1, RZ ;  /* 0x000000010e037810 */ /* 0x000fe40007ffe0ff */
[----:B------:R-:W-:Y:S01]  /*17600*/  ISETP.GE.U32.AND.EX P1, PT, R13, R23, PT, P1 ;  /* 0x000000170d00720c */ /* 0x000fe20003f26110 */
[----:B------:R-:W-:Y:S01]  /*17610*/  IMAD.MOV.U32 R13, RZ, RZ, 0x0 ;  /* 0x00000000ff0d7424 */ /* 0x000fe200078e00ff */
[----:B------:R-:W-:-:S02]  /*17620*/  ISETP.NE.AND.EX P2, PT, R23, RZ, PT, P2 ;  /* 0x000000ff1700720c */ /* 0x000fc40003f45320 */
[----:B------:R-:W-:-:S04]  /*17630*/  SEL R3, R3, R14, P1 ;  /* 0x0000000e03037207 */ /* 0x000fc80000800000 */
[----:B------:R-:W-:Y:S01]  /*17640*/  SEL R3, R3, 0xffffffff, P2 ;  /* 0xffffffff03037807 */ /* 0x000fe20001000000 */
[----:B------:R-:W-:Y:S06]  /*17650*/  RET.REL.NODEC R12 `(_ZN7cutlass13device_kernelINS_4gemm6kernel13GemmUniversalINS1_17GroupProblemShapeIN4cute5tupleIJiiiEEEEENS1_10collective13CollectiveMmaINS1_39MainloopSm90ArrayTmaGmmaWarpSpecializedILi8ENS6_IJNS5_1CILi1EEESD_SD_EEENS1_52KernelPtrArrayTmaWarpSpecializedPingpongFP8FastAccumEEENS6_IJNSC_ILi128EEENSC_ILi256EEENSC_ILi64EEEEEENS_12float_e4m3_tEPNS6_IJlSD_NSC_ILi0EEEEEESL_SO_NS5_8TiledMMAINS5_8MMA_AtomIJNS5_4SM904GMMA31MMA_64x256x32_F32E4M3E4M3_SS_TNILNSS_7ScaleInE1ELSU_1EEEEEENS5_6LayoutISE_NS6_IJSM_SM_SM_EEEEENS6_IJNS5_10UnderscoreES10_S10_EEEEENS5_13SM90_TMA_LOADENS5_14ComposedLayoutINS5_7SwizzleILi2ELi4ELi3EEENS5_18smem_ptr_flag_bitsILi8EEENSX_INS6_IJNSC_ILi8EEESJ_EEENS6_IJSJ_SD_EEEEEEEvNS5_8identityES13_S1D_vS1E_EENS_8epilogue10collective18CollectiveEpilogueINS1G_30Sm90PtrArrayTmaWarpSpecializedILi4ELi2ELi16ELb1ELb0ELi2EEEJSK_NS6_IJSJ_NSC_ILi32EEEEEENS_6half_tEPNS6_IJSD_lSM_EEES1N_S1P_NS1G_6fusion15FusionCallbacksIS1K_NS1Q_17LinearCombinationIS1N_fS1N_fLNS_15FloatRoundStyleE2EEESK_S1M_JEEES13_NS14_INS15_ILi3ELi4ELi3EEENS17_ILi16EEENSX_INS6_IJSJ_S19_EEENS6_IJSD_SJ_EEEEEEENS5_17SM75_U16x8_LDSM_TENS5_14SM90_TMA_STOREES21_NS5_17SM90_U16x8_STSM_TENS5_9Copy_AtomIJNS5_17SM90_U32x4_STSM_NES1N_EEEvEEEvvEEEEvNT_6ParamsE) ;  /* 0xfffffe880c687950 */ /* 0x000fec0003c3ffff */
.L_x_339:
[----:B------:R-:W-:Y:S01]  /*17660*/  UMOV UR30, UR24 ;  /* 0x00000018001e7c82 */ /* 0x000fe20008000000 */
[----:B------:R-:W-:Y:S02]  /*17670*/  UMOV UR31, UR27 ;  /* 0x0000001b001f7c82 */ /* 0x000fe40008000000 */
[----:B------:R-:W1:Y:S08]  /*17680*/  I2F.U64.RP R11, UR30 ;  /* 0x0000001e000b7d12 */ /* 0x000e700008309000 */
[----:B-1----:R-:W1:Y:S02]  /*17690*/  MUFU.RCP R11, R11 ;  /* 0x0000000b000b7308 */ /* 0x002e640000001000 */
[----:B-1----:R-:W-:-:S06]  /*176a0*/  IADD3 R2, R11, 0x1ffffffe, RZ ;  /* 0x1ffffffe0b027810 */ /* 0x002fcc0007ffe0ff */
[----:B------:R-:W1:Y:S02]  /*176b0*/  F2I.U64.TRUNC R2, R2 ;  /* 0x0000000200027311 */ /* 0x000e64000020d800 */
[----:B-1----:R-:W-:Y:S01]  /*176c0*/  R2UR UR30, R2 ;  /* 0x00000000021e72ca */ /* 0x002fe200000e0000 */
[----:B------:R-:W-:Y:S01]  /*176d0*/  IMAD.MOV.U32 R2, RZ, RZ, R12 ;  /* 0x000000ffff027224 */ /* 0x000fe200078e000c */
[----:B------:R-:W-:Y:S02]  /*176e0*/  R2UR UR31, R3 ;  /* 0x00000000031f72ca */ /* 0x000fe400000e0000 */
[----:B------:R-:W-:-:S09]  /*176f0*/  MOV R3, 0x0 ;  /* 0x0000000000037802 */ /* 0x000fd20000000f00 */
[----:B------:R-:W-:-:S04]  /*17700*/  UIMAD.WIDE.U32 UR32, UR30, UR24, URZ ;  /* 0x000000181e2072a5 */ /* 0x000fc8000f8e003f */
[----:B------:R-:W-:Y:S02]  /*17710*/  UIMAD UR33, UR30, UR27, UR33 ;  /* 0x0000001b1e2172a4 */ /* 0x000fe4000f8e0221 */
[----:B------:R-:W-:Y:S02]  /*17720*/  UIADD3 UR36, UP1, URZ, -UR32, URZ ;  /* 0x800000203f247290 */ /* 0x000fe4000ff3e03f */
[----:B------:R-:W-:Y:S02]  /*17730*/  UIMAD UR34, UR31, UR24, UR33 ;  /* 0x000000181f2272a4 */ /* 0x000fe4000f8e0221 */
[----:B------:R-:W-:Y:S02]  /*17740*/  UIMAD.WIDE.U32 UR32, UR30, UR36, URZ ;  /* 0x000000241e2072a5 */ /* 0x000fe4000f8e003f */
[----:B------:R-:W-:-:S05]  /*17750*/  UIADD3.X UR37, URZ, ~UR34, URZ, UP1, !UPT ;  /* 0x800000223f257290 */ /* 0x000fca0008ffe43f */
[----:B------:R-:W-:Y:S01]  /*17760*/  UMOV UR32, UR33 ;  /* 0x0000002100207c82 */ /* 0x000fe20008000000 */
[----:B------:R-:W-:Y:S02]  /*17770*/  UMOV UR33, UR30 ;  /* 0x0000001e00217c82 */ /* 0x000fe40008000000 */
[----:B------:R-:W-:Y:S02]  /*17780*/  UIMAD.WIDE.U32 UR34, UP1, UR30, UR37, UR32 ;  /* 0x000000251e2272a5 */ /* 0x000fe4000f820020 */
[----:B------:R-:W-:Y:S02]  /*17790*/  UIMAD.WIDE.U32 UR32, UR31, UR37, URZ ;  /* 0x000000251f2072a5 */ /* 0x000fe4000f8e003f */
[----:B------:R-:W-:Y:S02]  /*177a0*/  UIMAD.WIDE.U32 UR34, UP2, UR31, UR36, UR34 ;  /* 0x000000241f2272a5 */ /* 0x000fe4000f840022 */
[----:B------:R-:W-:Y:S02]  /*177b0*/  UIMAD UR37, UR31, UR37, URZ ;  /* 0x000000251f2572a4 */ /* 0x000fe4000f8e023f */
[----:B------:R-:W-:-:S02]  /*177c0*/  UIADD3.X UR32, UR33, UR31, URZ, UP1, !UPT ;  /* 0x0000001f21207290 */ /* 0x000fc40008ffe43f */
[----:B------:R-:W-:-:S04]  /*177d0*/  UIADD3 UR35, UP4, UR37, UR35, URZ ;  /* 0x0000002325237290 */ /* 0x000fc8000ff9e03f */
[----:B------:R-:W-:Y:S02]  /*177e0*/  UIMAD.WIDE.U32 UR30, UR35, UR24, URZ ;  /* 0x00000018231e72a5 */ /* 0x000fe4000f8e003f */
[----:B------:R-:W-:Y:S02]  /*177f0*/  UIADD3.X UR36, URZ, URZ, UR32, UP4, UP2 ;  /* 0x0000003f3f247290 */ /* 0x000fe4000a7e4420 */
[----:B------:R-:W-:Y:S02]  /*17800*/  UIMAD UR31, UR35, UR27, UR31 ;  /* 0x0000001b231f72a4 */ /* 0x000fe4000f8e021f */
[----:B------:R-:W-:Y:S02]  /*17810*/  UIADD3 UR37, UP1, URZ, -UR30, URZ ;  /* 0x8000001e3f257290 */ /* 0x000fe4000ff3e03f */
[----:B------:R-:W-:Y:S02]  /*17820*/  UIMAD UR32, UR36, UR24, UR31 ;  /* 0x00000018242072a4 */ /* 0x000fe4000f8e021f */
[----:B------:R-:W-:-:S02]  /*17830*/  UIMAD.WIDE.U32 UR30, UR35, UR37, URZ ;  /* 0x00000025231e72a5 */ /* 0x000fc4000f8e003f */
[----:B------:R-:W-:-:S05]  /*17840*/  UIADD3.X UR41, URZ, ~UR32, URZ, UP1, !UPT ;  /* 0x800000203f297290 */ /* 0x000fca0008ffe43f */
[----:B------:R-:W-:Y:S01]  /*17850*/  UMOV UR34, UR31 ;  /* 0x0000001f00227c82 */ /* 0x000fe20008000000 */
[----:B------:R-:W-:Y:S02]  /*17860*/  UIMAD.WIDE.U32 UR30, UR36, UR41, URZ ;  /* 0x00000029241e72a5 */ /* 0x000fe4000f8e003f */
[----:B------:R-:W-:Y:S02]  /*17870*/  UIMAD.WIDE.U32 UR32, UP1, UR35, UR41, UR34 ;  /* 0x00000029232072a5 */ /* 0x000fe4000f820022 */
[----:B------:R-:W-:Y:S02]  /*17880*/  UIMAD UR34, UR36, UR41, URZ ;  /* 0x00000029242272a4 */ /* 0x000fe4000f8e023f */
[----:B------:R-:W-:Y:S02]  /*17890*/  UIMAD.WIDE.U32 UR32, UP2, UR36, UR37, UR32 ;  /* 0x00000025242072a5 */ /* 0x000fe4000f840020 */
[----:B------:R-:W-:Y:S02]  /*178a0*/  UIADD3.X UR36, UR31, UR36, URZ, UP1, !UPT ;  /* 0x000000241f247290 */ /* 0x000fe40008ffe43f */
[----:B------:R-:W-:-:S04]  /*178b0*/  UIADD3 UR34, UP4, UR34, UR33, URZ ;  /* 0x0000002122227290 */ /* 0x000fc8000ff9e03f */
[----:B------:R-:W-:Y:S02]  /*178c0*/  UIMAD.WIDE.U32 UR32, UR34, UR25, URZ ;  /* 0x00000019222072a5 */ /* 0x000fe4000f8e003f */
[----:B------:R-:W-:-:S05]  /*178d0*/  UIADD3.X UR36, URZ, URZ, UR36, UP4, UP2 ;  /* 0x0000003f3f247290 */ /* 0x000fca000a7e4424 */
[----:B------:R-:W-:Y:S01]  /*178e0*/  UMOV UR32, UR33 ;  /* 0x0000002100207c82 */ /* 0x000fe20008000000 */
[----:B------:R-:W-:Y:S02]  /*178f0*/  UMOV UR33, URZ ;  /* 0x0000003f00217c82 */ /* 0x000fe40008000000 */
[----:B------:R-:W-:Y:S02]  /*17900*/  UIMAD.WIDE.U32 UR30, UR34, UR26, UR32 ;  /* 0x0000001a221e72a5 */ /* 0x000fe4000f8e0020 */
[----:B------:R-:W-:Y:S02]  /*17910*/  UIMAD UR34, UR36, UR26, URZ ;  /* 0x0000001a242272a4 */ /* 0x000fe4000f8e023f */
[----:B------:R-:W-:Y:S02]  /*17920*/  UIMAD.WIDE.U32 UR30, UP1, UR36, UR25, UR30 ;  /* 0x00000019241e72a5 */ /* 0x000fe4000f82001e */
[----:B------:R-:W-:Y:S02]  /*17930*/  UIMAD.WIDE.U32 UR32, UR36, UR26, URZ ;  /* 0x0000001a242072a5 */ /* 0x000fe4000f8e003f */
[----:B------:R-:W-:-:S02]  /*17940*/  UIADD3 UR34, UP2, UR34, UR31, URZ ;  /* 0x0000001f22227290 */ /* 0x000fc4000ff5e03f */
[----:B------:R-:W-:Y:S02]  /*17950*/  UIADD3.X UR32, UR33, URZ, URZ, UP1, !UPT ;  /* 0x0000003f21207290 */ /* 0x000fe40008ffe43f */
[----:B------:R-:W-:Y:S02]  /*17960*/  UIMAD.WIDE.U32 UR30, UR34, UR24, URZ ;  /* 0x00000018221e72a5 */ /* 0x000fe4000f8e003f */
[----:B------:R-:W-:Y:S02]  /*17970*/  UIADD3.X UR32, URZ, UR32, URZ, UP2, !UPT ;  /* 0x000000203f207290 */ /* 0x000fe400097fe43f */
[----:B------:R-:W-:Y:S02]  /*17980*/  UIMAD UR31, UR34, UR27, UR31 ;  /* 0x0000001b221f72a4 */ /* 0x000fe4000f8e021f */
[----:B------:R-:W-:Y:S02]  /*17990*/  UIADD3 UR33, UP2, -UR30, UR25, URZ ;  /* 0x000000191e217290 */ /* 0x000fe4000ff5e13f */
[----:B------:R-:W-:-:S02]  /*179a0*/  UIMAD UR31, UR32, UR24, UR31 ;  /* 0x00000018201f72a4 */ /* 0x000fc4000f8e021f */
[----:B------:R-:W-:Y:S02]  /*179b0*/  UISETP.GE.U32.AND UP1, UPT, UR33, UR24, UPT ;  /* 0x000000182100728c */ /* 0x000fe4000bf26070 */
[----:B------:R-:W-:Y:S02]  /*179c0*/  UIADD3.X UR32, ~UR31, UR26, URZ, UP2, !UPT ;  /* 0x0000001a1f207290 */ /* 0x000fe400097fe53f */
[----:B------:R-:W-:Y:S02]  /*179d0*/  UIADD3 UR26, UP2, -UR24, UR33, URZ ;  /* 0x00000021181a7290 */ /* 0x000fe4000ff5e13f */
[----:B------:R-:W-:Y:S02]  /*179e0*/  UISETP.GE.U32.AND.EX UP1, UPT, UR32, UR27, UPT, UP1 ;  /* 0x0000001b2000728c */ /* 0x000fe4000bf26110 */
[----:B------:R-:W-:Y:S02]  /*179f0*/  UIADD3 UR30, UR34, 0x1, URZ ;  /* 0x00000001221e7890 */ /* 0x000fe4000fffe03f */
[----:B------:R-:W-:-:S02]  /*17a00*/  UIADD3.X UR31, ~UR27, UR32, URZ, UP2, !UPT ;  /* 0x000000201b1f7290 */ /* 0x000fc400097fe53f */
[----:B------:R-:W-:Y:S02]  /*17a10*/  USEL UR26, UR26, UR33, UP1 ;  /* 0x000000211a1a7287 */ /* 0x000fe40008800000 */
[----:B------:R-:W-:Y:S02]  /*17a20*/  USEL UR31, UR31, UR32, UP1 ;  /* 0x000000201f1f7287 */ /* 0x000fe40008800000 */
[----:B------:R-:W-:Y:S02]  /*17a30*/  USEL UR34, UR30, UR34, UP1 ;  /* 0x000000221e227287 */ /* 0x000fe40008800000 */
[----:B------:R-:W-:Y:S02]  /*17a40*/  UISETP.GE.U32.AND UP1, UPT, UR26, UR24, UPT ;  /* 0x000000181a00728c */ /* 0x000fe4000bf26070 */
[----:B------:R-:W-:Y:S02]  /*17a50*/  UISETP.NE.U32.AND UP2, UPT, UR24, URZ, UPT ;  /* 0x0000003f1800728c */ /* 0x000fe4000bf45070 */
[----:B------:R-:W-:-:S02]  /*17a60*/  UIADD3 UR26, UR34, 0x1, URZ ;  /* 0x00000001221a7890 */ /* 0x000fc4000fffe03f */
[----:B------:R-:W-:Y:S02]  /*17a70*/  UISETP.GE.U32.AND.EX UP1, UPT, UR31, UR27, UPT, UP1 ;  /* 0x0000001b1f00728c */ /* 0x000fe4000bf26110 */
[----:B------:R-:W-:Y:S02]  /*17a80*/  UISETP.NE.AND.EX UP2, UPT, UR27, URZ, UPT, UP2 ;  /* 0x0000003f1b00728c */ /* 0x000fe4000bf45320 */
[----:B------:R-:W-:-:S04]  /*17a90*/  USEL UR26, UR26, UR34, UP1 ;  /* 0x000000221a1a7287 */ /* 0x000fc80008800000 */
[----:B------:R-:W-:Y:S01]  /*17aa0*/  USEL UR27, UR26, 0xffffffff, UP2 ;  /* 0xffffffff1a1b7887 */ /* 0x000fe20009000000 */
[----:B------:R-:W-:Y:S11]  /*17ab0*/  RET.REL.NODEC R2 `(_ZN7cutlass13device_kernelINS_4gemm6kernel13GemmUniversalINS1_17GroupProblemShapeIN4cute5tupleIJiiiEEEEENS1_10collective13CollectiveMmaINS1_39MainloopSm90ArrayTmaGmmaWarpSpecializedILi8ENS6_IJNS5_1CILi1EEESD_SD_EEENS1_52KernelPtrArrayTmaWarpSpecializedPingpongFP8FastAccumEEENS6_IJNSC_ILi128EEENSC_ILi256EEENSC_ILi64EEEEEENS_12float_e4m3_tEPNS6_IJlSD_NSC_ILi0EEEEEESL_SO_NS5_8TiledMMAINS5_8MMA_AtomIJNS5_4SM904GMMA31MMA_64x256x32_F32E4M3E4M3_SS_TNILNSS_7ScaleInE1ELSU_1EEEEEENS5_6LayoutISE_NS6_IJSM_SM_SM_EEEEENS6_IJNS5_10UnderscoreES10_S10_EEEEENS5_13SM90_TMA_LOADENS5_14ComposedLayoutINS5_7SwizzleILi2ELi4ELi3EEENS5_18smem_ptr_flag_bitsILi8EEENSX_INS6_IJNSC_ILi8EEESJ_EEENS6_IJSJ_SD_EEEEEEEvNS5_8identityES13_S1D_vS1E_EENS_8epilogue10collective18CollectiveEpilogueINS1G_30Sm90PtrArrayTmaWarpSpecializedILi4ELi2ELi16ELb1ELb0ELi2EEEJSK_NS6_IJSJ_NSC_ILi32EEEEEENS_6half_tEPNS6_IJSD_lSM_EEES1N_S1P_NS1G_6fusion15FusionCallbacksIS1K_NS1Q_17LinearCombinationIS1N_fS1N_fLNS_15FloatRoundStyleE2EEESK_S1M_JEEES13_NS14_INS15_ILi3ELi4ELi3EEENS17_ILi16EEENSX_INS6_IJSJ_S19_EEENS6_IJSD_SJ_EEEEEEENS5_17SM75_U16x8_LDSM_TENS5_14SM90_TMA_STOREES21_NS5_17SM90_U16x8_STSM_TENS5_9Copy_AtomIJNS5_17SM90_U32x4_STSM_NES1N_EEEvEEEvvEEEEvNT_6ParamsE) ;  /* 0xfffffe8402507950 */ /* 0x000ff60003c3ffff */
.L_x_437:
[----:B------:R-:W-:-:S00]  /*17ac0*/  BRA `(.L_x_437) ;  /* 0xfffffffc00fc7947 */ /* 0x000fc0000383ffff */
[----:B------:R-:W-:-:S00]  /*17ad0*/  NOP ;  /* 0x0000000000007918 */ /* 0x000fc00000000000 */
        /* <DEDUP_REMOVED lines=10> */
.L_x_438:


//--------------------- .nv.global.init           --------------------------
	.section	.nv.global.init,"aw",@progbits
.nv.global.init:
	.type		$str$24,@object
	.size		$str$24,($str$25 - $str$24)
$str$24:
        /*0000*/ 	.byte	0x28, 0x61, 0x64, 0x64, 0x72, 0x65, 0x73, 0x73, 0x20, 0x26, 0x20, 0x6d, 0x61, 0x73, 0x6b, 0x29
        /*0010*/ 	.byte	0x20, 0x3d, 0x3d, 0x20, 0x30, 0x00
	.type		$str$25,@object
	.size		$str$25,(__unnamed_1 - $str$25)
$str$25:
        /*0016*/ 	.byte	0x2f, 0x74, 0x6d, 0x70, 0x2f, 0x63, 0x75, 0x74, 0x6c, 0x61, 0x73, 0x73, 0x5f, 0x73, 0x77, 0x65
        /*0026*/ 	.byte	0x65, 0x70, 0x5f, 0x73, 0x72, 0x63, 0x2f, 0x69, 0x6e, 0x63, 0x6c, 0x75, 0x64, 0x65, 0x2f, 0x63
        /*0036*/ 	.byte	0x75, 0x74, 0x65, 0x2f, 0x70, 0x6f, 0x69, 0x6e, 0x74, 0x65, 0x72, 0x5f, 0x66, 0x6c, 0x61, 0x67
        /*0046*/ 	.byte	0x67, 0x65, 0x64, 0x2e, 0x68, 0x70, 0x70, 0x00
	.type		__unnamed_1,@object
	.size		__unnamed_1,(.L_0 - __unnamed_1)
__unnamed_1:
        /* <DEDUP_REMOVED lines=28> */
        /*020e*/ 	.byte	0x3e, 0x3e, 0x3e, 0x3e, 0x3e, 0x5d, 0x00
.L_0:


//--------------------- .nv.shared._ZN7cutlass13device_kernelINS_4gemm6kernel13GemmUniversalINS1_17GroupProblemShapeIN4cute5tupleIJiiiEEEEENS1_10collective13CollectiveMmaINS1_39MainloopSm90ArrayTmaGmmaWarpSpecializedILi8ENS6_IJNS5_1CILi1EEESD_SD_EEENS1_52KernelPtrArrayTmaWarpSpecializedPingpongFP8FastAccumEEENS6_IJNSC_ILi128EEENSC_ILi256EEENSC_ILi64EEEEEENS_12float_e4m3_tEPNS6_IJlSD_NSC_ILi0EEEEEESL_SO_NS5_8TiledMMAINS5_8MMA_AtomIJNS5_4SM904GMMA31MMA_64x256x32_F32E4M3E4M3_SS_TNILNSS_7ScaleInE1ELSU_1EEEEEENS5_6LayoutISE_NS6_IJSM_SM_SM_EEEEENS6_IJNS5_10UnderscoreES10_S10_EEEEENS5_13SM90_TMA_LOADENS5_14ComposedLayoutINS5_7SwizzleILi2ELi4ELi3EEENS5_18smem_ptr_flag_bitsILi8EEENSX_INS6_IJNSC_ILi8EEESJ_EEENS6_IJSJ_SD_EEEEEEEvNS5_8identityES13_S1D_vS1E_EENS_8epilogue10collective18CollectiveEpilogueINS1G_30Sm90PtrArrayTmaWarpSpecializedILi4ELi2ELi16ELb1ELb0ELi2EEEJSK_NS6_IJSJ_NSC_ILi32EEEEEENS_6half_tEPNS6_IJSD_lSM_EEES1N_S1P_NS1G_6fusion15FusionCallbacksIS1K_NS1Q_17LinearCombinationIS1N_fS1N_fLNS_15FloatRoundStyleE2EEESK_S1M_JEEES13_NS14_INS15_ILi3ELi4ELi3EEENS17_ILi16EEENSX_INS6_IJSJ_S19_EEENS6_IJSD_SJ_EEEEEEENS5_17SM75_U16x8_LDSM_TENS5_14SM90_TMA_STOREES21_NS5_17SM90_U16x8_STSM_TENS5_9Copy_AtomIJNS5_17SM90_U32x4_STSM_NES1N_EEEvEEEvvEEEEvNT_6ParamsE --------------------------
	.section	.nv.shared._ZN7cutlass13device_kernelINS_4gemm6kernel13GemmUniversalINS1_17GroupProblemShapeIN4cute5tupleIJiiiEEEEENS1_10collective13CollectiveMmaINS1_39MainloopSm90ArrayTmaGmmaWarpSpecializedILi8ENS6_IJNS5_1CILi1EEESD_SD_EEENS1_52KernelPtrArrayTmaWarpSpecializedPingpongFP8FastAccumEEENS6_IJNSC_ILi128EEENSC_ILi256EEENSC_ILi64EEEEEENS_12float_e4m3_tEPNS6_IJlSD_NSC_ILi0EEEEEESL_SO_NS5_8TiledMMAINS5_8MMA_AtomIJNS5_4SM904GMMA31MMA_64x256x32_F32E4M3E4M3_SS_TNILNSS_7ScaleInE1ELSU_1EEEEEENS5_6LayoutISE_NS6_IJSM_SM_SM_EEEEENS6_IJNS5_10UnderscoreES10_S10_EEEEENS5_13SM90_TMA_LOADENS5_14ComposedLayoutINS5_7SwizzleILi2ELi4ELi3EEENS5_18smem_ptr_flag_bitsILi8EEENSX_INS6_IJNSC_ILi8EEESJ_EEENS6_IJSJ_SD_EEEEEEEvNS5_8identityES13_S1D_vS1E_EENS_8epilogue10collective18CollectiveEpilogueINS1G_30Sm90PtrArrayTmaWarpSpecializedILi4ELi2ELi16ELb1ELb0ELi2EEEJSK_NS6_IJSJ_NSC_ILi32EEEEEENS_6half_tEPNS6_IJSD_lSM_EEES1N_S1P_NS1G_6fusion15FusionCallbacksIS1K_NS1Q_17LinearCombinationIS1N_fS1N_fLNS_15FloatRoundStyleE2EEESK_S1M_JEEES13_NS14_INS15_ILi3ELi4ELi3EEENS17_ILi16EEENSX_INS6_IJSJ_S19_EEENS6_IJSD_SJ_EEEEEEENS5_17SM75_U16x8_LDSM_TENS5_14SM90_TMA_STOREES21_NS5_17SM90_U16x8_STSM_TENS5_9Copy_AtomIJNS5_17SM90_U32x4_STSM_NES1N_EEEvEEEvvEEEEvNT_6ParamsE,"aw",@nobits
	.sectionflags	@""
	.align	16
	.zero		1024


//--------------------- .nv.shared.reserved.0     --------------------------
	.section	.nv.shared.reserved.0,"aw",@nobits
	.weak		__nv_reservedSMEM_offset_0_alias
	.size		__nv_reservedSMEM_offset_0_alias, 0, 0
	.other		__nv_reservedSMEM_offset_0_alias,@"STO_CUDA_RESERVED_SHARED STV_DEFAULT"
__nv_reservedSMEM_offset_0_alias:
	.zero		0


//--------------------- .nv.global                --------------------------
	.section	.nv.global,"aw",@nobits
.nv.global:
	.type		_ZN39_INTERNAL_220eeb2b_4_k_cu_1d30232c_27954cute1_E,@object
	.size		_ZN39_INTERNAL_220eeb2b_4_k_cu_1d30232c_27954cute1_E,(_ZN39_INTERNAL_220eeb2b_4_k_cu_1d30232c_27954cuda3std3__45__cpo6cbeginE - _ZN39_INTERNAL_220eeb2b_4_k_cu_1d30232c_27954cute1_E)
_ZN39_INTERNAL_220eeb2b_4_k_cu_1d30232c_27954cute1_E:
	.zero		1
	.type		_ZN39_INTERNAL_220eeb2b_4_k_cu_1d30232c_27954cuda3std3__45__cpo6cbeginE,@object
	.size		_ZN39_INTERNAL_220eeb2b_4_k_cu_1d30232c_27954cuda3std3__45__cpo6cbeginE,(_ZN39_INTERNAL_220eeb2b_4_k_cu_1d30232c_27954cuda3std3__48in_placeE - _ZN39_INTERNAL_220eeb2b_4_k_cu_1d30232c_27954cuda3std3__45__cpo6cbeginE)
_ZN39_INTERNAL_220eeb2b_4_k_cu_1d30232c_27954cuda3std3__45__cpo6cbeginE:
	.zero		1
	.type		_ZN39_INTERNAL_220eeb2b_4_k_cu_1d30232c_27954cuda3std3__48in_placeE,@object
	.size		_ZN39_INTERNAL_220eeb2b_4_k_cu_1d30232c_27954cuda3std3__48in_placeE,(_ZN39_INTERNAL_220eeb2b_4_k_cu_1d30232c_27954cuda3std6ranges3__45__cpo9iter_moveE - _ZN39_INTERNAL_220eeb2b_4_k_cu_1d30232c_27954cuda3std3__48in_placeE)
_ZN39_INTERNAL_220eeb2b_4_k_cu_1d30232c_27954cuda3std3__48in_placeE:
	.zero		1
	.type		_ZN39_INTERNAL_220eeb2b_4_k_cu_1d30232c_27954cuda3std6ranges3__45__cpo9iter_moveE,@object
	.size		_ZN39_INTERNAL_220eeb2b_4_k_cu_1d30232c_27954cuda3std6ranges3__45__cpo9iter_moveE,(_ZN39_INTERNAL_220eeb2b_4_k_cu_1d30232c_27954cuda3std3__45__cpo5beginE - _ZN39_INTERNAL_220eeb2b_4_k_cu_1d30232c_27954cuda3std6ranges3__45__cpo9iter_moveE)
_ZN39_INTERNAL_220eeb2b_4_k_cu_1d30232c_27954cuda3std6ranges3__45__cpo9iter_moveE:
	.zero		1
	.type		_ZN39_INTERNAL_220eeb2b_4_k_cu_1d30232c_27954cuda3std3__45__cpo5beginE,@object
	.size		_ZN39_INTERNAL_220eeb2b_4_k_cu_1d30232c_27954cuda3std3__45__cpo5beginE,(_ZN39_INTERNAL_220eeb2b_4_k_cu_1d30232c_27954cuda3std3__441_GLOBAL__N__220eeb2b_4_k_cu_1d30232c_27956ignoreE - _ZN39_INTERNAL_220eeb2b_4_k_cu_1d30232c_27954cuda3std3__45__cpo5beginE)
_ZN39_INTERNAL_220eeb2b_4_k_cu_1d30232c_27954cuda3std3__45__cpo5beginE:
	.zero		1
	.type		_ZN39_INTERNAL_220eeb2b_4_k_cu_1d30232c_27954cuda3std3__441_GLOBAL__N__220eeb2b_4_k_cu_1d30232c_27956ignoreE,@object
	.size		_ZN39_INTERNAL_220eeb2b_4_k_cu_1d30232c_27954cuda3std3__441_GLOBAL__N__220eeb2b_4_k_cu_1d30232c_27956ignoreE,(_ZN39_INTERNAL_220eeb2b_4_k_cu_1d30232c_27954cute7productE - _ZN39_INTERNAL_220eeb2b_4_k_cu_1d30232c_27954cuda3std3__441_GLOBAL__N__220eeb2b_4_k_cu_1d30232c_27956ignoreE)
_ZN39_INTERNAL_220eeb2b_4_k_cu_1d30232c_27954cuda3std3__441_GLOBAL__N__220eeb2b_4_k_cu_1d30232c_27956ignoreE:
	.zero		1
	.type		_ZN39_INTERNAL_220eeb2b_4_k_cu_1d30232c_27954cute7productE,@object
	.size		_ZN39_INTERNAL_220eeb2b_4_k_cu_1d30232c_27954cute7productE,(_ZN39_INTERNAL_220eeb2b_4_k_cu_1d30232c_27954cuda3std3__45__cpo3endE - _ZN39_INTERNAL_220eeb2b_4_k_cu_1d30232c_27954cute7productE)
_ZN39_INTERNAL_220eeb2b_4_k_cu_1d30232c_27954cute7productE:
	.zero		1
	.type		_ZN39_INTERNAL_220eeb2b_4_k_cu_1d30232c_27954cuda3std3__45__cpo3endE,@object
	.size		_ZN39_INTERNAL_220eeb2b_4_k_cu_1d30232c_27954cuda3std3__45__cpo3endE,(_ZN39_INTERNAL_220eeb2b_4_k_cu_1d30232c_27954cuda3std3__419piecewise_constructE - _ZN39_INTERNAL_220eeb2b_4_k_cu_1d30232c_27954cuda3std3__45__cpo3endE)
_ZN39_INTERNAL_220eeb2b_4_k_cu_1d30232c_27954cuda3std3__45__cpo3endE:
	.zero		1
	.type		_ZN39_INTERNAL_220eeb2b_4_k_cu_1d30232c_27954cuda3std3__419piecewise_constructE,@object
	.size		_ZN39_INTERNAL_220eeb2b_4_k_cu_1d30232c_27954cuda3std3__419piecewise_constructE,(_ZN39_INTERNAL_220eeb2b_4_k_cu_1d30232c_27954cuda3std3__45__cpo4cendE - _ZN39_INTERNAL_220eeb2b_4_k_cu_1d30232c_27954cuda3std3__419piecewise_constructE)
_ZN39_INTERNAL_220eeb2b_4_k_cu_1d30232c_27954cuda3std3__419piecewise_constructE:
	.zero		1
	.type		_ZN39_INTERNAL_220eeb2b_4_k_cu_1d30232c_27954cuda3std3__45__cpo4cendE,@object
	.size		_ZN39_INTERNAL_220eeb2b_4_k_cu_1d30232c_27954cuda3std3__45__cpo4cendE,(_ZN39_INTERNAL_220eeb2b_4_k_cu_1d30232c_27954cuda3std6ranges3__45__cpo4swapE - _ZN39_INTERNAL_220eeb2b_4_k_cu_1d30232c_27954cuda3std3__45__cpo4cendE)
_ZN39_INTERNAL_220eeb2b_4_k_cu_1d30232c_27954cuda3std3__45__cpo4cendE:
	.zero		1
	.type		_ZN39_INTERNAL_220eeb2b_4_k_cu_1d30232c_27954cuda3std6ranges3__45__cpo4swapE,@object
	.size		_ZN39_INTERNAL_220eeb2b_4_k_cu_1d30232c_27954cuda3std6ranges3__45__cpo4swapE,(.L_8 - _ZN39_INTERNAL_220eeb2b_4_k_cu_1d30232c_27954cuda3std6ranges3__45__cpo4swapE)
_ZN39_INTERNAL_220eeb2b_4_k_cu_1d30232c_27954cuda3std6ranges3__45__cpo4swapE:
	.zero		1
.L_8:


//--------------------- .nv.constant0._ZN7cutlass13device_kernelINS_4gemm6kernel13GemmUniversalINS1_17GroupProblemShapeIN4cute5tupleIJiiiEEEEENS1_10collective13CollectiveMmaINS1_39MainloopSm90ArrayTmaGmmaWarpSpecializedILi8ENS6_IJNS5_1CILi1EEESD_SD_EEENS1_52KernelPtrArrayTmaWarpSpecializedPingpongFP8FastAccumEEENS6_IJNSC_ILi128EEENSC_ILi256EEENSC_ILi64EEEEEENS_12float_e4m3_tEPNS6_IJlSD_NSC_ILi0EEEEEESL_SO_NS5_8TiledMMAINS5_8MMA_AtomIJNS5_4SM904GMMA31MMA_64x256x32_F32E4M3E4M3_SS_TNILNSS_7ScaleInE1ELSU_1EEEEEENS5_6LayoutISE_NS6_IJSM_SM_SM_EEEEENS6_IJNS5_10UnderscoreES10_S10_EEEEENS5_13SM90_TMA_LOADENS5_14ComposedLayoutINS5_7SwizzleILi2ELi4ELi3EEENS5_18smem_ptr_flag_bitsILi8EEENSX_INS6_IJNSC_ILi8EEESJ_EEENS6_IJSJ_SD_EEEEEEEvNS5_8identityES13_S1D_vS1E_EENS_8epilogue10collective18CollectiveEpilogueINS1G_30Sm90PtrArrayTmaWarpSpecializedILi4ELi2ELi16ELb1ELb0ELi2EEEJSK_NS6_IJSJ_NSC_ILi32EEEEEENS_6half_tEPNS6_IJSD_lSM_EEES1N_S1P_NS1G_6fusion15FusionCallbacksIS1K_NS1Q_17LinearCombinationIS1N_fS1N_fLNS_15FloatRoundStyleE2EEESK_S1M_JEEES13_NS14_INS15_ILi3ELi4ELi3EEENS17_ILi16EEENSX_INS6_IJSJ_S19_EEENS6_IJSD_SJ_EEEEEEENS5_17SM75_U16x8_LDSM_TENS5_14SM90_TMA_STOREES21_NS5_17SM90_U16x8_STSM_TENS5_9Copy_AtomIJNS5_17SM90_U32x4_STSM_NES1N_EEEvEEEvvEEEEvNT_6ParamsE --------------------------
	.section	.nv.constant0._ZN7cutlass13device_kernelINS_4gemm6kernel13GemmUniversalINS1_17GroupProblemShapeIN4cute5tupleIJiiiEEEEENS1_10collective13CollectiveMmaINS1_39MainloopSm90ArrayTmaGmmaWarpSpecializedILi8ENS6_IJNS5_1CILi1EEESD_SD_EEENS1_52KernelPtrArrayTmaWarpSpecializedPingpongFP8FastAccumEEENS6_IJNSC_ILi128EEENSC_ILi256EEENSC_ILi64EEEEEENS_12float_e4m3_tEPNS6_IJlSD_NSC_ILi0EEEEEESL_SO_NS5_8TiledMMAINS5_8MMA_AtomIJNS5_4SM904GMMA31MMA_64x256x32_F32E4M3E4M3_SS_TNILNSS_7ScaleInE1ELSU_1EEEEEENS5_6LayoutISE_NS6_IJSM_SM_SM_EEEEENS6_IJNS5_10UnderscoreES10_S10_EEEEENS5_13SM90_TMA_LOADENS5_14ComposedLayoutINS5_7SwizzleILi2ELi4ELi3EEENS5_18smem_ptr_flag_bitsILi8EEENSX_INS6_IJNSC_ILi8EEESJ_EEENS6_IJSJ_SD_EEEEEEEvNS5_8identityES13_S1D_vS1E_EENS_8epilogue10collective18CollectiveEpilogueINS1G_30Sm90PtrArrayTmaWarpSpecializedILi4ELi2ELi16ELb1ELb0ELi2EEEJSK_NS6_IJSJ_NSC_ILi32EEEEEENS_6half_tEPNS6_IJSD_lSM_EEES1N_S1P_NS1G_6fusion15FusionCallbacksIS1K_NS1Q_17LinearCombinationIS1N_fS1N_fLNS_15FloatRoundStyleE2EEESK_S1M_JEEES13_NS14_INS15_ILi3ELi4ELi3EEENS17_ILi16EEENSX_INS6_IJSJ_S19_EEENS6_IJSD_SJ_EEEEEEENS5_17SM75_U16x8_LDSM_TENS5_14SM90_TMA_STOREES21_NS5_17SM90_U16x8_STSM_TENS5_9Copy_AtomIJNS5_17SM90_U32x4_STSM_NES1N_EEEvEEEvvEEEEvNT_6ParamsE,"a",@progbits
	.sectionflags	@""
	.align	4
.nv.constant0._ZN7cutlass13device_kernelINS_4gemm6kernel13GemmUniversalINS1_17GroupProblemShapeIN4cute5tupleIJiiiEEEEENS1_10collective13CollectiveMmaINS1_39MainloopSm90ArrayTmaGmmaWarpSpecializedILi8ENS6_IJNS5_1CILi1EEESD_SD_EEENS1_52KernelPtrArrayTmaWarpSpecializedPingpongFP8FastAccumEEENS6_IJNSC_ILi128EEENSC_ILi256EEENSC_ILi64EEEEEENS_12float_e4m3_tEPNS6_IJlSD_NSC_ILi0EEEEEESL_SO_NS5_8TiledMMAINS5_8MMA_AtomIJNS5_4SM904GMMA31MMA_64x256x32_F32E4M3E4M3_SS_TNILNSS_7ScaleInE1ELSU_1EEEEEENS5_6LayoutISE_NS6_IJSM_SM_SM_EEEEENS6_IJNS5_10UnderscoreES10_S10_EEEEENS5_13SM90_TMA_LOADENS5_14ComposedLayoutINS5_7SwizzleILi2ELi4ELi3EEENS5_18smem_ptr_flag_bitsILi8EEENSX_INS6_IJNSC_ILi8EEESJ_EEENS6_IJSJ_SD_EEEEEEEvNS5_8identityES13_S1D_vS1E_EENS_8epilogue10collective18CollectiveEpilogueINS1G_30Sm90PtrArrayTmaWarpSpecializedILi4ELi2ELi16ELb1ELb0ELi2EEEJSK_NS6_IJSJ_NSC_ILi32EEEEEENS_6half_tEPNS6_IJSD_lSM_EEES1N_S1P_NS1G_6fusion15FusionCallbacksIS1K_NS1Q_17LinearCombinationIS1N_fS1N_fLNS_15FloatRoundStyleE2EEESK_S1M_JEEES13_NS14_INS15_ILi3ELi4ELi3EEENS17_ILi16EEENSX_INS6_IJSJ_S19_EEENS6_IJSD_SJ_EEEEEEENS5_17SM75_U16x8_LDSM_TENS5_14SM90_TMA_STOREES21_NS5_17SM90_U16x8_STSM_TENS5_9Copy_AtomIJNS5_17SM90_U32x4_STSM_NES1N_EEEvEEEvvEEEEvNT_6ParamsE:
	.zero		2432


//--------------------- SYMBOLS --------------------------

	.type		.nv.reservedSmem.offset0,@object
	.size		.nv.reservedSmem.offset0,0x4
	.type		__assertfail,@function
